	.target	sm_100a

	.elftype	@"ET_EXEC"


//--------------------- .note.nv.tkinfo           --------------------------
	.section	.note.nv.tkinfo,"",@"SHT_NOTE"
	.sectionflags	@"SHF_NOTE_NV_TKINFO"
	.tkinfo
        /*0018*/ 	.word	0x00000002
        /*0030*/ 	.string	""
        /*0030*/ 	.string	"ptxas"
        /*0030*/ 	.string	"Cuda compilation tools, release 13.0, V13.0.88"
        /*0030*/ 	.string	"Build cuda_13.0.r13.0/compiler.36424714_0"
        /*0030*/ 	.string	"-arch sm_100a -m 64 "



//--------------------- .note.nv.cuinfo           --------------------------
	.section	.note.nv.cuinfo,"",@"SHT_NOTE"
	.sectionflags	@"SHF_NOTE_NV_CUINFO"
        /*0018*/ 	.short	0x0002
        /*001a*/ 	.short	0x0064
        /*001c*/ 	.short	0x0082
	.zero		2


//--------------------- .nv.info                  --------------------------
	.section	.nv.info,"",@"SHT_CUDA_INFO"
	.align	4


	//----- nvinfo : EIATTR_REGCOUNT
	.align		4
        /*0000*/ 	.byte	0x04, 0x2f
        /*0002*/ 	.short	(.L_12 - .L_11)
	.align		4
.L_11:
        /*0004*/ 	.word	index@(_ZN7cutlass6KernelINS_4gemm6kernel15Rank2KUniversalINS1_11threadblock13MmaMultistageINS1_9GemmShapeILi128ELi64ELi16EEENS_9transform11threadblock28PredicatedTileAccessIteratorINS_11MatrixShapeILi128ELi16EEEdNS_6layout11ColumnMajorELi1ENS8_31PitchLinearWarpStripedThreadMapINS_16PitchLinearShapeILi128ELi16EEELi256ENSG_ILi16ELi2EEELi1EEENS_5ArrayIdLi1ELb1EEELb0ENSD_9NoPermuteEEENS9_25RegularTileAccessIteratorISC_dNSD_43ColumnMajorTensorOpMultiplicandCongruous64bELi1ESJ_Li8EEELNS_4arch14CacheOperation4KindE0ENSA_INSB_ILi16ELi64EEEdNSD_8RowMajorELi0ENSF_INSG_ILi64ELi16EEELi256ESI_Li1EEESL_Lb0ESM_EENSO_ISU_dNSD_40RowMajorTensorOpMultiplicandCongruous64bELi0ESX_Li8EEELST_0EdSV_NS4_9MmaPolicyINS1_4warp11MmaTensorOpINS6_ILi32ELi32ELi16EEEdSP_dSZ_dSV_NS12_17MmaTensorOpPolicyINSR_3MmaINS6_ILi8ELi8ELi4EEELi32EdSV_dSE_dSV_NSR_13OpMultiplyAddEEENSB_ILi1ELi1EEEEELi1ELb0EbEENSB_ILi0ELi0EEES1D_Li1EEELi3ELNS1_23SharedMemoryClearOptionE0EbEES1G_NS_8epilogue11threadblock8EpilogueIS7_S1C_Li1ENS1I_27PredicatedTileIteratorBlas3INS1I_26OutputTileOptimalThreadMapINS1I_15OutputTileShapeILi64ELi8ELi4ELi1ELi1EEENS1M_ILi1ELi4ELi1ELi1ELi4EEELi256ELi1ELi64EEEdLNS_8BlasModeE1EEENS1H_4warp24FragmentIteratorTensorOpIS14_S17_dNSK_IdLi2ELb1EEESV_EENS1S_20TileIteratorTensorOpIS14_S17_dSV_EENS1I_18SharedLoadIteratorINS1P_18CompactedThreadMapEdLi8EEENS1H_6thread17LinearCombinationIdLi1EddLNS21_9ScaleType4KindE0ELNS_15FloatRoundStyleE2EdEENSB_ILi0ELi4EEELi1ELi1EEENS4_30GemmIdentityThreadblockSwizzleILi1EEELNS_8FillModeE2ELS1Q_1EEEEEvNT_6ParamsE)
        /*0008*/ 	.word	0x0000008e


	//----- nvinfo : EIATTR_FRAME_SIZE
	.align		4
.L_12:
        /*000c*/ 	.byte	0x04, 0x11
        /*000e*/ 	.short	(.L_14 - .L_13)
	.align		4
.L_13:
        /*0010*/ 	.word	index@($__internal_1_$__cuda_sm20_rem_u64)
        /*0014*/ 	.word	0x00000000


	//----- nvinfo : EIATTR_FRAME_SIZE
	.align		4
.L_14:
        /*0018*/ 	.byte	0x04, 0x11
        /*001a*/ 	.short	(.L_16 - .L_15)
	.align		4
.L_15:
        /*001c*/ 	.word	index@($__internal_0_$__cuda_sm20_div_u64)
        /*0020*/ 	.word	0x00000000


	//----- nvinfo : EIATTR_FRAME_SIZE
	.align		4
.L_16:
        /*0024*/ 	.byte	0x04, 0x11
        /*0026*/ 	.short	(.L_18 - .L_17)
	.align		4
.L_17:
        /*0028*/ 	.word	index@(_ZN7cutlass6KernelINS_4gemm6kernel15Rank2KUniversalINS1_11threadblock13MmaMultistageINS1_9GemmShapeILi128ELi64ELi16EEENS_9transform11threadblock28PredicatedTileAccessIteratorINS_11MatrixShapeILi128ELi16EEEdNS_6layout11ColumnMajorELi1ENS8_31PitchLinearWarpStripedThreadMapINS_16PitchLinearShapeILi128ELi16EEELi256ENSG_ILi16ELi2EEELi1EEENS_5ArrayIdLi1ELb1EEELb0ENSD_9NoPermuteEEENS9_25RegularTileAccessIteratorISC_dNSD_43ColumnMajorTensorOpMultiplicandCongruous64bELi1ESJ_Li8EEELNS_4arch14CacheOperation4KindE0ENSA_INSB_ILi16ELi64EEEdNSD_8RowMajorELi0ENSF_INSG_ILi64ELi16EEELi256ESI_Li1EEESL_Lb0ESM_EENSO_ISU_dNSD_40RowMajorTensorOpMultiplicandCongruous64bELi0ESX_Li8EEELST_0EdSV_NS4_9MmaPolicyINS1_4warp11MmaTensorOpINS6_ILi32ELi32ELi16EEEdSP_dSZ_dSV_NS12_17MmaTensorOpPolicyINSR_3MmaINS6_ILi8ELi8ELi4EEELi32EdSV_dSE_dSV_NSR_13OpMultiplyAddEEENSB_ILi1ELi1EEEEELi1ELb0EbEENSB_ILi0ELi0EEES1D_Li1EEELi3ELNS1_23SharedMemoryClearOptionE0EbEES1G_NS_8epilogue11threadblock8EpilogueIS7_S1C_Li1ENS1I_27PredicatedTileIteratorBlas3INS1I_26OutputTileOptimalThreadMapINS1I_15OutputTileShapeILi64ELi8ELi4ELi1ELi1EEENS1M_ILi1ELi4ELi1ELi1ELi4EEELi256ELi1ELi64EEEdLNS_8BlasModeE1EEENS1H_4warp24FragmentIteratorTensorOpIS14_S17_dNSK_IdLi2ELb1EEESV_EENS1S_20TileIteratorTensorOpIS14_S17_dSV_EENS1I_18SharedLoadIteratorINS1P_18CompactedThreadMapEdLi8EEENS1H_6thread17LinearCombinationIdLi1EddLNS21_9ScaleType4KindE0ELNS_15FloatRoundStyleE2EdEENSB_ILi0ELi4EEELi1ELi1EEENS4_30GemmIdentityThreadblockSwizzleILi1EEELNS_8FillModeE2ELS1Q_1EEEEEvNT_6ParamsE)
        /*002c*/ 	.word	0x00000000


	//----- nvinfo : EIATTR_MIN_STACK_SIZE
	.align		4
.L_18:
        /*0030*/ 	.byte	0x04, 0x12
        /*0032*/ 	.short	(.L_20 - .L_19)
	.align		4
.L_19:
        /*0034*/ 	.word	index@(_ZN7cutlass6KernelINS_4gemm6kernel15Rank2KUniversalINS1_11threadblock13MmaMultistageINS1_9GemmShapeILi128ELi64ELi16EEENS_9transform11threadblock28PredicatedTileAccessIteratorINS_11MatrixShapeILi128ELi16EEEdNS_6layout11ColumnMajorELi1ENS8_31PitchLinearWarpStripedThreadMapINS_16PitchLinearShapeILi128ELi16EEELi256ENSG_ILi16ELi2EEELi1EEENS_5ArrayIdLi1ELb1EEELb0ENSD_9NoPermuteEEENS9_25RegularTileAccessIteratorISC_dNSD_43ColumnMajorTensorOpMultiplicandCongruous64bELi1ESJ_Li8EEELNS_4arch14CacheOperation4KindE0ENSA_INSB_ILi16ELi64EEEdNSD_8RowMajorELi0ENSF_INSG_ILi64ELi16EEELi256ESI_Li1EEESL_Lb0ESM_EENSO_ISU_dNSD_40RowMajorTensorOpMultiplicandCongruous64bELi0ESX_Li8EEELST_0EdSV_NS4_9MmaPolicyINS1_4warp11MmaTensorOpINS6_ILi32ELi32ELi16EEEdSP_dSZ_dSV_NS12_17MmaTensorOpPolicyINSR_3MmaINS6_ILi8ELi8ELi4EEELi32EdSV_dSE_dSV_NSR_13OpMultiplyAddEEENSB_ILi1ELi1EEEEELi1ELb0EbEENSB_ILi0ELi0EEES1D_Li1EEELi3ELNS1_23SharedMemoryClearOptionE0EbEES1G_NS_8epilogue11threadblock8EpilogueIS7_S1C_Li1ENS1I_27PredicatedTileIteratorBlas3INS1I_26OutputTileOptimalThreadMapINS1I_15OutputTileShapeILi64ELi8ELi4ELi1ELi1EEENS1M_ILi1ELi4ELi1ELi1ELi4EEELi256ELi1ELi64EEEdLNS_8BlasModeE1EEENS1H_4warp24FragmentIteratorTensorOpIS14_S17_dNSK_IdLi2ELb1EEESV_EENS1S_20TileIteratorTensorOpIS14_S17_dSV_EENS1I_18SharedLoadIteratorINS1P_18CompactedThreadMapEdLi8EEENS1H_6thread17LinearCombinationIdLi1EddLNS21_9ScaleType4KindE0ELNS_15FloatRoundStyleE2EdEENSB_ILi0ELi4EEELi1ELi1EEENS4_30GemmIdentityThreadblockSwizzleILi1EEELNS_8FillModeE2ELS1Q_1EEEEEvNT_6ParamsE)
        /*0038*/ 	.word	0x00000000
.L_20:


//--------------------- .nv.compat                --------------------------
	.section	.nv.compat,"",@"SHT_CUDA_COMPAT_INFO"
	.align	4
        /*0000*/ 	.byte	0x02, 0x09, 0x01, 0x00, 0x02, 0x02, 0x01, 0x00, 0x02, 0x05, 0x05, 0x00, 0x03, 0x07, 0x01, 0x01
        /*0010*/ 	.byte	0x02, 0x03, 0x00, 0x00, 0x02, 0x06, 0x01, 0x00, 0x04, 0x0b, 0x08, 0x00, 0x01, 0x00, 0x00, 0x00
        /*0020*/ 	.byte	0x00, 0x00, 0x00, 0x00


//--------------------- .nv.info._ZN7cutlass6KernelINS_4gemm6kernel15Rank2KUniversalINS1_11threadblock13MmaMultistageINS1_9GemmShapeILi128ELi64ELi16EEENS_9transform11threadblock28PredicatedTileAccessIteratorINS_11MatrixShapeILi128ELi16EEEdNS_6layout11ColumnMajorELi1ENS8_31PitchLinearWarpStripedThreadMapINS_16PitchLinearShapeILi128ELi16EEELi256ENSG_ILi16ELi2EEELi1EEENS_5ArrayIdLi1ELb1EEELb0ENSD_9NoPermuteEEENS9_25RegularTileAccessIteratorISC_dNSD_43ColumnMajorTensorOpMultiplicandCongruous64bELi1ESJ_Li8EEELNS_4arch14CacheOperation4KindE0ENSA_INSB_ILi16ELi64EEEdNSD_8RowMajorELi0ENSF_INSG_ILi64ELi16EEELi256ESI_Li1EEESL_Lb0ESM_EENSO_ISU_dNSD_40RowMajorTensorOpMultiplicandCongruous64bELi0ESX_Li8EEELST_0EdSV_NS4_9MmaPolicyINS1_4warp11MmaTensorOpINS6_ILi32ELi32ELi16EEEdSP_dSZ_dSV_NS12_17MmaTensorOpPolicyINSR_3MmaINS6_ILi8ELi8ELi4EEELi32EdSV_dSE_dSV_NSR_13OpMultiplyAddEEENSB_ILi1ELi1EEEEELi1ELb0EbEENSB_ILi0ELi0EEES1D_Li1EEELi3ELNS1_23SharedMemoryClearOptionE0EbEES1G_NS_8epilogue11threadblock8EpilogueIS7_S1C_Li1ENS1I_27PredicatedTileIteratorBlas3INS1I_26OutputTileOptimalThreadMapINS1I_15OutputTileShapeILi64ELi8ELi4ELi1ELi1EEENS1M_ILi1ELi4ELi1ELi1ELi4EEELi256ELi1ELi64EEEdLNS_8BlasModeE1EEENS1H_4warp24FragmentIteratorTensorOpIS14_S17_dNSK_IdLi2ELb1EEESV_EENS1S_20TileIteratorTensorOpIS14_S17_dSV_EENS1I_18SharedLoadIteratorINS1P_18CompactedThreadMapEdLi8EEENS1H_6thread17LinearCombinationIdLi1EddLNS21_9ScaleType4KindE0ELNS_15FloatRoundStyleE2EdEENSB_ILi0ELi4EEELi1ELi1EEENS4_30GemmIdentityThreadblockSwizzleILi1EEELNS_8FillModeE2ELS1Q_1EEEEEvNT_6ParamsE --------------------------
	.section	.nv.info._ZN7cutlass6KernelINS_4gemm6kernel15Rank2KUniversalINS1_11threadblock13MmaMultistageINS1_9GemmShapeILi128ELi64ELi16EEENS_9transform11threadblock28PredicatedTileAccessIteratorINS_11MatrixShapeILi128ELi16EEEdNS_6layout11ColumnMajorELi1ENS8_31PitchLinearWarpStripedThreadMapINS_16PitchLinearShapeILi128ELi16EEELi256ENSG_ILi16ELi2EEELi1EEENS_5ArrayIdLi1ELb1EEELb0ENSD_9NoPermuteEEENS9_25RegularTileAccessIteratorISC_dNSD_43ColumnMajorTensorOpMultiplicandCongruous64bELi1ESJ_Li8EEELNS_4arch14CacheOperation4KindE0ENSA_INSB_ILi16ELi64EEEdNSD_8RowMajorELi0ENSF_INSG_ILi64ELi16EEELi256ESI_Li1EEESL_Lb0ESM_EENSO_ISU_dNSD_40RowMajorTensorOpMultiplicandCongruous64bELi0ESX_Li8EEELST_0EdSV_NS4_9MmaPolicyINS1_4warp11MmaTensorOpINS6_ILi32ELi32ELi16EEEdSP_dSZ_dSV_NS12_17MmaTensorOpPolicyINSR_3MmaINS6_ILi8ELi8ELi4EEELi32EdSV_dSE_dSV_NSR_13OpMultiplyAddEEENSB_ILi1ELi1EEEEELi1ELb0EbEENSB_ILi0ELi0EEES1D_Li1EEELi3ELNS1_23SharedMemoryClearOptionE0EbEES1G_NS_8epilogue11threadblock8EpilogueIS7_S1C_Li1ENS1I_27PredicatedTileIteratorBlas3INS1I_26OutputTileOptimalThreadMapINS1I_15OutputTileShapeILi64ELi8ELi4ELi1ELi1EEENS1M_ILi1ELi4ELi1ELi1ELi4EEELi256ELi1ELi64EEEdLNS_8BlasModeE1EEENS1H_4warp24FragmentIteratorTensorOpIS14_S17_dNSK_IdLi2ELb1EEESV_EENS1S_20TileIteratorTensorOpIS14_S17_dSV_EENS1I_18SharedLoadIteratorINS1P_18CompactedThreadMapEdLi8EEENS1H_6thread17LinearCombinationIdLi1EddLNS21_9ScaleType4KindE0ELNS_15FloatRoundStyleE2EdEENSB_ILi0ELi4EEELi1ELi1EEENS4_30GemmIdentityThreadblockSwizzleILi1EEELNS_8FillModeE2ELS1Q_1EEEEEvNT_6ParamsE,"",@"SHT_CUDA_INFO"
	.sectionflags	@""
	.align	4


	//----- nvinfo : EIATTR_CUDA_API_VERSION
	.align		4
        /*0000*/ 	.byte	0x04, 0x37
        /*0002*/ 	.short	(.L_22 - .L_21)
.L_21:
        /*0004*/ 	.word	0x00000082


	//----- nvinfo : EIATTR_KPARAM_INFO
	.align		4
.L_22:
        /*0008*/ 	.byte	0x04, 0x17
        /*000a*/ 	.short	(.L_24 - .L_23)
.L_23:
        /*000c*/ 	.word	0x00000000
        /*0010*/ 	.short	0x0000
        /*0012*/ 	.short	0x0000
        /*0014*/ 	.byte	0x00, 0xf0, 0xc1, 0x06


	//----- nvinfo : EIATTR_SPARSE_MMA_MASK
	.align		4
.L_24:
        /*0018*/ 	.byte	0x03, 0x50
        /*001a*/ 	.short	0x0000


	//----- nvinfo : EIATTR_MAXREG_COUNT
	.align		4
        /*001c*/ 	.byte	0x03, 0x1b
        /*001e*/ 	.short	0x00ff


	//----- nvinfo : EIATTR_NUM_BARRIERS
	.align		4
        /*0020*/ 	.byte	0x02, 0x4c
        /*0022*/ 	.byte	0x01
	.zero		1


	//----- nvinfo : EIATTR_MERCURY_ISA_VERSION
	.align		4
        /*0024*/ 	.byte	0x03, 0x5f
        /*0026*/ 	.short	0x0101


	//----- nvinfo : EIATTR_COOP_GROUP_MASK_REGIDS
	.align		4
        /*0028*/ 	.byte	0x04, 0x29
        /*002a*/ 	.short	(.L_26 - .L_25)


	//   ....[0]....
.L_25:
        /*002c*/ 	.word	0xffffffff


	//----- nvinfo : EIATTR_COOP_GROUP_INSTR_OFFSETS
	.align		4
.L_26:
        /*0030*/ 	.byte	0x04, 0x28
        /*0032*/ 	.short	(.L_28 - .L_27)


	//   ....[0]....
.L_27:
        /*0034*/ 	.word	0x000006b0


	//----- nvinfo : EIATTR_VRC_CTA_INIT_COUNT
	.align		4
.L_28:
        /*0038*/ 	.byte	0x02, 0x4a
	.zero		1
	.zero		1


	//----- nvinfo : EIATTR_EXIT_INSTR_OFFSETS
	.align		4
        /*003c*/ 	.byte	0x04, 0x1c
        /*003e*/ 	.short	(.L_30 - .L_29)


	//   ....[0]....
.L_29:
        /*0040*/ 	.word	0x00000070


	//   ....[1]....
        /*0044*/ 	.word	0x00000150


	//   ....[2]....
        /*0048*/ 	.word	0x00000190


	//   ....[3]....
        /*004c*/ 	.word	0x0001ac10


	//   ....[4]....
        /*0050*/ 	.word	0x0001ac90


	//   ....[5]....
        /*0054*/ 	.word	0x0001ad50


	//----- nvinfo : EIATTR_CRS_STACK_SIZE
	.align		4
.L_30:
        /*0058*/ 	.byte	0x04, 0x1e
        /*005a*/ 	.short	(.L_32 - .L_31)
.L_31:
        /*005c*/ 	.word	0x00000000


	//----- nvinfo : EIATTR_CBANK_PARAM_SIZE
	.align		4
.L_32:
        /*0060*/ 	.byte	0x03, 0x19
        /*0062*/ 	.short	0x01b0


	//----- nvinfo : EIATTR_PARAM_CBANK
	.align		4
        /*0064*/ 	.byte	0x04, 0x0a
        /*0066*/ 	.short	(.L_34 - .L_33)
	.align		4
.L_33:
        /*0068*/ 	.word	index@(.nv.constant0._ZN7cutlass6KernelINS_4gemm6kernel15Rank2KUniversalINS1_11threadblock13MmaMultistageINS1_9GemmShapeILi128ELi64ELi16EEENS_9transform11threadblock28PredicatedTileAccessIteratorINS_11MatrixShapeILi128ELi16EEEdNS_6layout11ColumnMajorELi1ENS8_31PitchLinearWarpStripedThreadMapINS_16PitchLinearShapeILi128ELi16EEELi256ENSG_ILi16ELi2EEELi1EEENS_5ArrayIdLi1ELb1EEELb0ENSD_9NoPermuteEEENS9_25RegularTileAccessIteratorISC_dNSD_43ColumnMajorTensorOpMultiplicandCongruous64bELi1ESJ_Li8EEELNS_4arch14CacheOperation4KindE0ENSA_INSB_ILi16ELi64EEEdNSD_8RowMajorELi0ENSF_INSG_ILi64ELi16EEELi256ESI_Li1EEESL_Lb0ESM_EENSO_ISU_dNSD_40RowMajorTensorOpMultiplicandCongruous64bELi0ESX_Li8EEELST_0EdSV_NS4_9MmaPolicyINS1_4warp11MmaTensorOpINS6_ILi32ELi32ELi16EEEdSP_dSZ_dSV_NS12_17MmaTensorOpPolicyINSR_3MmaINS6_ILi8ELi8ELi4EEELi32EdSV_dSE_dSV_NSR_13OpMultiplyAddEEENSB_ILi1ELi1EEEEELi1ELb0EbEENSB_ILi0ELi0EEES1D_Li1EEELi3ELNS1_23SharedMemoryClearOptionE0EbEES1G_NS_8epilogue11threadblock8EpilogueIS7_S1C_Li1ENS1I_27PredicatedTileIteratorBlas3INS1I_26OutputTileOptimalThreadMapINS1I_15OutputTileShapeILi64ELi8ELi4ELi1ELi1EEENS1M_ILi1ELi4ELi1ELi1ELi4EEELi256ELi1ELi64EEEdLNS_8BlasModeE1EEENS1H_4warp24FragmentIteratorTensorOpIS14_S17_dNSK_IdLi2ELb1EEESV_EENS1S_20TileIteratorTensorOpIS14_S17_dSV_EENS1I_18SharedLoadIteratorINS1P_18CompactedThreadMapEdLi8EEENS1H_6thread17LinearCombinationIdLi1EddLNS21_9ScaleType4KindE0ELNS_15FloatRoundStyleE2EdEENSB_ILi0ELi4EEELi1ELi1EEENS4_30GemmIdentityThreadblockSwizzleILi1EEELNS_8FillModeE2ELS1Q_1EEEEEvNT_6ParamsE)
        /*006c*/ 	.short	0x0380
        /*006e*/ 	.short	0x01b0


	//----- nvinfo : EIATTR_SW_WAR
	.align		4
.L_34:
        /*0070*/ 	.byte	0x04, 0x36
        /*0072*/ 	.short	(.L_36 - .L_35)
.L_35:
        /*0074*/ 	.word	0x00000008
.L_36:


//--------------------- .nv.callgraph             --------------------------
	.section	.nv.callgraph,"",@"SHT_CUDA_CALLGRAPH"
	.align	4
	.sectionentsize	8
	.align		4
        /*0000*/ 	.word	0x00000000
	.align		4
        /*0004*/ 	.word	0xffffffff
	.align		4
        /*0008*/ 	.word	0x00000000
	.align		4
        /*000c*/ 	.word	0xfffffffe
	.align		4
        /*0010*/ 	.word	0x00000000
	.align		4
        /*0014*/ 	.word	0xfffffffd
	.align		4
        /*0018*/ 	.word	0x00000000
	.align		4
        /*001c*/ 	.word	0xfffffffc


//--------------------- .nv.constant4             --------------------------
	.section	.nv.constant4,"a",@progbits
	.align	8
	.align		8
.nv.constant4:
        /*0000*/ 	.dword	_ZN39_INTERNAL_dcb9b54f_4_k_cu_f2de4c82_26574cuda3std3__45__cpo5beginE
	.align		8
        /*0008*/ 	.dword	_ZN39_INTERNAL_dcb9b54f_4_k_cu_f2de4c82_26574cuda3std3__45__cpo3endE
	.align		8
        /*0010*/ 	.dword	_ZN39_INTERNAL_dcb9b54f_4_k_cu_f2de4c82_26574cuda3std3__45__cpo6cbeginE
	.align		8
        /*0018*/ 	.dword	_ZN39_INTERNAL_dcb9b54f_4_k_cu_f2de4c82_26574cuda3std3__45__cpo4cendE
	.align		8
        /*0020*/ 	.dword	_ZN39_INTERNAL_dcb9b54f_4_k_cu_f2de4c82_26574cuda3std3__441_GLOBAL__N__dcb9b54f_4_k_cu_f2de4c82_26576ignoreE
	.align		8
        /*0028*/ 	.dword	_ZN39_INTERNAL_dcb9b54f_4_k_cu_f2de4c82_26574cuda3std3__419piecewise_constructE
	.align		8
        /*0030*/ 	.dword	_ZN39_INTERNAL_dcb9b54f_4_k_cu_f2de4c82_26574cuda3std3__48in_placeE
	.align		8
        /*0038*/ 	.dword	_ZN39_INTERNAL_dcb9b54f_4_k_cu_f2de4c82_26574cuda3std6ranges3__45__cpo4swapE
	.align		8
        /*0040*/ 	.dword	_ZN39_INTERNAL_dcb9b54f_4_k_cu_f2de4c82_26574cuda3std6ranges3__45__cpo9iter_moveE
	.align		8
        /*0048*/ 	.dword	_ZN39_INTERNAL_dcb9b54f_4_k_cu_f2de4c82_26574cute7productE
	.align		8
        /*0050*/ 	.dword	_ZN39_INTERNAL_dcb9b54f_4_k_cu_f2de4c82_26574cute1_E


//--------------------- .text._ZN7cutlass6KernelINS_4gemm6kernel15Rank2KUniversalINS1_11threadblock13MmaMultistageINS1_9GemmShapeILi128ELi64ELi16EEENS_9transform11threadblock28PredicatedTileAccessIteratorINS_11MatrixShapeILi128ELi16EEEdNS_6layout11ColumnMajorELi1ENS8_31PitchLinearWarpStripedThreadMapINS_16PitchLinearShapeILi128ELi16EEELi256ENSG_ILi16ELi2EEELi1EEENS_5ArrayIdLi1ELb1EEELb0ENSD_9NoPermuteEEENS9_25RegularTileAccessIteratorISC_dNSD_43ColumnMajorTensorOpMultiplicandCongruous64bELi1ESJ_Li8EEELNS_4arch14CacheOperation4KindE0ENSA_INSB_ILi16ELi64EEEdNSD_8RowMajorELi0ENSF_INSG_ILi64ELi16EEELi256ESI_Li1EEESL_Lb0ESM_EENSO_ISU_dNSD_40RowMajorTensorOpMultiplicandCongruous64bELi0ESX_Li8EEELST_0EdSV_NS4_9MmaPolicyINS1_4warp11MmaTensorOpINS6_ILi32ELi32ELi16EEEdSP_dSZ_dSV_NS12_17MmaTensorOpPolicyINSR_3MmaINS6_ILi8ELi8ELi4EEELi32EdSV_dSE_dSV_NSR_13OpMultiplyAddEEENSB_ILi1ELi1EEEEELi1ELb0EbEENSB_ILi0ELi0EEES1D_Li1EEELi3ELNS1_23SharedMemoryClearOptionE0EbEES1G_NS_8epilogue11threadblock8EpilogueIS7_S1C_Li1ENS1I_27PredicatedTileIteratorBlas3INS1I_26OutputTileOptimalThreadMapINS1I_15OutputTileShapeILi64ELi8ELi4ELi1ELi1EEENS1M_ILi1ELi4ELi1ELi1ELi4EEELi256ELi1ELi64EEEdLNS_8BlasModeE1EEENS1H_4warp24FragmentIteratorTensorOpIS14_S17_dNSK_IdLi2ELb1EEESV_EENS1S_20TileIteratorTensorOpIS14_S17_dSV_EENS1I_18SharedLoadIteratorINS1P_18CompactedThreadMapEdLi8EEENS1H_6thread17LinearCombinationIdLi1EddLNS21_9ScaleType4KindE0ELNS_15FloatRoundStyleE2EdEENSB_ILi0ELi4EEELi1ELi1EEENS4_30GemmIdentityThreadblockSwizzleILi1EEELNS_8FillModeE2ELS1Q_1EEEEEvNT_6ParamsE --------------------------
	.section	.text._ZN7cutlass6KernelINS_4gemm6kernel15Rank2KUniversalINS1_11threadblock13MmaMultistageINS1_9GemmShapeILi128ELi64ELi16EEENS_9transform11threadblock28PredicatedTileAccessIteratorINS_11MatrixShapeILi128ELi16EEEdNS_6layout11ColumnMajorELi1ENS8_31PitchLinearWarpStripedThreadMapINS_16PitchLinearShapeILi128ELi16EEELi256ENSG_ILi16ELi2EEELi1EEENS_5ArrayIdLi1ELb1EEELb0ENSD_9NoPermuteEEENS9_25RegularTileAccessIteratorISC_dNSD_43ColumnMajorTensorOpMultiplicandCongruous64bELi1ESJ_Li8EEELNS_4arch14CacheOperation4KindE0ENSA_INSB_ILi16ELi64EEEdNSD_8RowMajorELi0ENSF_INSG_ILi64ELi16EEELi256ESI_Li1EEESL_Lb0ESM_EENSO_ISU_dNSD_40RowMajorTensorOpMultiplicandCongruous64bELi0ESX_Li8EEELST_0EdSV_NS4_9MmaPolicyINS1_4warp11MmaTensorOpINS6_ILi32ELi32ELi16EEEdSP_dSZ_dSV_NS12_17MmaTensorOpPolicyINSR_3MmaINS6_ILi8ELi8ELi4EEELi32EdSV_dSE_dSV_NSR_13OpMultiplyAddEEENSB_ILi1ELi1EEEEELi1ELb0EbEENSB_ILi0ELi0EEES1D_Li1EEELi3ELNS1_23SharedMemoryClearOptionE0EbEES1G_NS_8epilogue11threadblock8EpilogueIS7_S1C_Li1ENS1I_27PredicatedTileIteratorBlas3INS1I_26OutputTileOptimalThreadMapINS1I_15OutputTileShapeILi64ELi8ELi4ELi1ELi1EEENS1M_ILi1ELi4ELi1ELi1ELi4EEELi256ELi1ELi64EEEdLNS_8BlasModeE1EEENS1H_4warp24FragmentIteratorTensorOpIS14_S17_dNSK_IdLi2ELb1EEESV_EENS1S_20TileIteratorTensorOpIS14_S17_dSV_EENS1I_18SharedLoadIteratorINS1P_18CompactedThreadMapEdLi8EEENS1H_6thread17LinearCombinationIdLi1EddLNS21_9ScaleType4KindE0ELNS_15FloatRoundStyleE2EdEENSB_ILi0ELi4EEELi1ELi1EEENS4_30GemmIdentityThreadblockSwizzleILi1EEELNS_8FillModeE2ELS1Q_1EEEEEvNT_6ParamsE,"ax",@progbits
	.align	128
.text._ZN7cutlass6KernelINS_4gemm6kernel15Rank2KUniversalINS1_11threadblock13MmaMultistageINS1_9GemmShapeILi128ELi64ELi16EEENS_9transform11threadblock28PredicatedTileAccessIteratorINS_11MatrixShapeILi128ELi16EEEdNS_6layout11ColumnMajorELi1ENS8_31PitchLinearWarpStripedThreadMapINS_16PitchLinearShapeILi128ELi16EEELi256ENSG_ILi16ELi2EEELi1EEENS_5ArrayIdLi1ELb1EEELb0ENSD_9NoPermuteEEENS9_25RegularTileAccessIteratorISC_dNSD_43ColumnMajorTensorOpMultiplicandCongruous64bELi1ESJ_Li8EEELNS_4arch14CacheOperation4KindE0ENSA_INSB_ILi16ELi64EEEdNSD_8RowMajorELi0ENSF_INSG_ILi64ELi16EEELi256ESI_Li1EEESL_Lb0ESM_EENSO_ISU_dNSD_40RowMajorTensorOpMultiplicandCongruous64bELi0ESX_Li8EEELST_0EdSV_NS4_9MmaPolicyINS1_4warp11MmaTensorOpINS6_ILi32ELi32ELi16EEEdSP_dSZ_dSV_NS12_17MmaTensorOpPolicyINSR_3MmaINS6_ILi8ELi8ELi4EEELi32EdSV_dSE_dSV_NSR_13OpMultiplyAddEEENSB_ILi1ELi1EEEEELi1ELb0EbEENSB_ILi0ELi0EEES1D_Li1EEELi3ELNS1_23SharedMemoryClearOptionE0EbEES1G_NS_8epilogue11threadblock8EpilogueIS7_S1C_Li1ENS1I_27PredicatedTileIteratorBlas3INS1I_26OutputTileOptimalThreadMapINS1I_15OutputTileShapeILi64ELi8ELi4ELi1ELi1EEENS1M_ILi1ELi4ELi1ELi1ELi4EEELi256ELi1ELi64EEEdLNS_8BlasModeE1EEENS1H_4warp24FragmentIteratorTensorOpIS14_S17_dNSK_IdLi2ELb1EEESV_EENS1S_20TileIteratorTensorOpIS14_S17_dSV_EENS1I_18SharedLoadIteratorINS1P_18CompactedThreadMapEdLi8EEENS1H_6thread17LinearCombinationIdLi1EddLNS21_9ScaleType4KindE0ELNS_15FloatRoundStyleE2EdEENSB_ILi0ELi4EEELi1ELi1EEENS4_30GemmIdentityThreadblockSwizzleILi1EEELNS_8FillModeE2ELS1Q_1EEEEEvNT_6ParamsE:
        .type           _ZN7cutlass6KernelINS_4gemm6kernel15Rank2KUniversalINS1_11threadblock13MmaMultistageINS1_9GemmShapeILi128ELi64ELi16EEENS_9transform11threadblock28PredicatedTileAccessIteratorINS_11MatrixShapeILi128ELi16EEEdNS_6layout11ColumnMajorELi1ENS8_31PitchLinearWarpStripedThreadMapINS_16PitchLinearShapeILi128ELi16EEELi256ENSG_ILi16ELi2EEELi1EEENS_5ArrayIdLi1ELb1EEELb0ENSD_9NoPermuteEEENS9_25RegularTileAccessIteratorISC_dNSD_43ColumnMajorTensorOpMultiplicandCongruous64bELi1ESJ_Li8EEELNS_4arch14CacheOperation4KindE0ENSA_INSB_ILi16ELi64EEEdNSD_8RowMajorELi0ENSF_INSG_ILi64ELi16EEELi256ESI_Li1EEESL_Lb0ESM_EENSO_ISU_dNSD_40RowMajorTensorOpMultiplicandCongruous64bELi0ESX_Li8EEELST_0EdSV_NS4_9MmaPolicyINS1_4warp11MmaTensorOpINS6_ILi32ELi32ELi16EEEdSP_dSZ_dSV_NS12_17MmaTensorOpPolicyINSR_3MmaINS6_ILi8ELi8ELi4EEELi32EdSV_dSE_dSV_NSR_13OpMultiplyAddEEENSB_ILi1ELi1EEEEELi1ELb0EbEENSB_ILi0ELi0EEES1D_Li1EEELi3ELNS1_23SharedMemoryClearOptionE0EbEES1G_NS_8epilogue11threadblock8EpilogueIS7_S1C_Li1ENS1I_27PredicatedTileIteratorBlas3INS1I_26OutputTileOptimalThreadMapINS1I_15OutputTileShapeILi64ELi8ELi4ELi1ELi1EEENS1M_ILi1ELi4ELi1ELi1ELi4EEELi256ELi1ELi64EEEdLNS_8BlasModeE1EEENS1H_4warp24FragmentIteratorTensorOpIS14_S17_dNSK_IdLi2ELb1EEESV_EENS1S_20TileIteratorTensorOpIS14_S17_dSV_EENS1I_18SharedLoadIteratorINS1P_18CompactedThreadMapEdLi8EEENS1H_6thread17LinearCombinationIdLi1EddLNS21_9ScaleType4KindE0ELNS_15FloatRoundStyleE2EdEENSB_ILi0ELi4EEELi1ELi1EEENS4_30GemmIdentityThreadblockSwizzleILi1EEELNS_8FillModeE2ELS1Q_1EEEEEvNT_6ParamsE,@function
        .size           _ZN7cutlass6KernelINS_4gemm6kernel15Rank2KUniversalINS1_11threadblock13MmaMultistageINS1_9GemmShapeILi128ELi64ELi16EEENS_9transform11threadblock28PredicatedTileAccessIteratorINS_11MatrixShapeILi128ELi16EEEdNS_6layout11ColumnMajorELi1ENS8_31PitchLinearWarpStripedThreadMapINS_16PitchLinearShapeILi128ELi16EEELi256ENSG_ILi16ELi2EEELi1EEENS_5ArrayIdLi1ELb1EEELb0ENSD_9NoPermuteEEENS9_25RegularTileAccessIteratorISC_dNSD_43ColumnMajorTensorOpMultiplicandCongruous64bELi1ESJ_Li8EEELNS_4arch14CacheOperation4KindE0ENSA_INSB_ILi16ELi64EEEdNSD_8RowMajorELi0ENSF_INSG_ILi64ELi16EEELi256ESI_Li1EEESL_Lb0ESM_EENSO_ISU_dNSD_40RowMajorTensorOpMultiplicandCongruous64bELi0ESX_Li8EEELST_0EdSV_NS4_9MmaPolicyINS1_4warp11MmaTensorOpINS6_ILi32ELi32ELi16EEEdSP_dSZ_dSV_NS12_17MmaTensorOpPolicyINSR_3MmaINS6_ILi8ELi8ELi4EEELi32EdSV_dSE_dSV_NSR_13OpMultiplyAddEEENSB_ILi1ELi1EEEEELi1ELb0EbEENSB_ILi0ELi0EEES1D_Li1EEELi3ELNS1_23SharedMemoryClearOptionE0EbEES1G_NS_8epilogue11threadblock8EpilogueIS7_S1C_Li1ENS1I_27PredicatedTileIteratorBlas3INS1I_26OutputTileOptimalThreadMapINS1I_15OutputTileShapeILi64ELi8ELi4ELi1ELi1EEENS1M_ILi1ELi4ELi1ELi1ELi4EEELi256ELi1ELi64EEEdLNS_8BlasModeE1EEENS1H_4warp24FragmentIteratorTensorOpIS14_S17_dNSK_IdLi2ELb1EEESV_EENS1S_20TileIteratorTensorOpIS14_S17_dSV_EENS1I_18SharedLoadIteratorINS1P_18CompactedThreadMapEdLi8EEENS1H_6thread17LinearCombinationIdLi1EddLNS21_9ScaleType4KindE0ELNS_15FloatRoundStyleE2EdEENSB_ILi0ELi4EEELi1ELi1EEENS4_30GemmIdentityThreadblockSwizzleILi1EEELNS_8FillModeE2ELS1Q_1EEEEEvNT_6ParamsE,(.L_x_341 - _ZN7cutlass6KernelINS_4gemm6kernel15Rank2KUniversalINS1_11threadblock13MmaMultistageINS1_9GemmShapeILi128ELi64ELi16EEENS_9transform11threadblock28PredicatedTileAccessIteratorINS_11MatrixShapeILi128ELi16EEEdNS_6layout11ColumnMajorELi1ENS8_31PitchLinearWarpStripedThreadMapINS_16PitchLinearShapeILi128ELi16EEELi256ENSG_ILi16ELi2EEELi1EEENS_5ArrayIdLi1ELb1EEELb0ENSD_9NoPermuteEEENS9_25RegularTileAccessIteratorISC_dNSD_43ColumnMajorTensorOpMultiplicandCongruous64bELi1ESJ_Li8EEELNS_4arch14CacheOperation4KindE0ENSA_INSB_ILi16ELi64EEEdNSD_8RowMajorELi0ENSF_INSG_ILi64ELi16EEELi256ESI_Li1EEESL_Lb0ESM_EENSO_ISU_dNSD_40RowMajorTensorOpMultiplicandCongruous64bELi0ESX_Li8EEELST_0EdSV_NS4_9MmaPolicyINS1_4warp11MmaTensorOpINS6_ILi32ELi32ELi16EEEdSP_dSZ_dSV_NS12_17MmaTensorOpPolicyINSR_3MmaINS6_ILi8ELi8ELi4EEELi32EdSV_dSE_dSV_NSR_13OpMultiplyAddEEENSB_ILi1ELi1EEEEELi1ELb0EbEENSB_ILi0ELi0EEES1D_Li1EEELi3ELNS1_23SharedMemoryClearOptionE0EbEES1G_NS_8epilogue11threadblock8EpilogueIS7_S1C_Li1ENS1I_27PredicatedTileIteratorBlas3INS1I_26OutputTileOptimalThreadMapINS1I_15OutputTileShapeILi64ELi8ELi4ELi1ELi1EEENS1M_ILi1ELi4ELi1ELi1ELi4EEELi256ELi1ELi64EEEdLNS_8BlasModeE1EEENS1H_4warp24FragmentIteratorTensorOpIS14_S17_dNSK_IdLi2ELb1EEESV_EENS1S_20TileIteratorTensorOpIS14_S17_dSV_EENS1I_18SharedLoadIteratorINS1P_18CompactedThreadMapEdLi8EEENS1H_6thread17LinearCombinationIdLi1EddLNS21_9ScaleType4KindE0ELNS_15FloatRoundStyleE2EdEENSB_ILi0ELi4EEELi1ELi1EEENS4_30GemmIdentityThreadblockSwizzleILi1EEELNS_8FillModeE2ELS1Q_1EEEEEvNT_6ParamsE)
        .other          _ZN7cutlass6KernelINS_4gemm6kernel15Rank2KUniversalINS1_11threadblock13MmaMultistageINS1_9GemmShapeILi128ELi64ELi16EEENS_9transform11threadblock28PredicatedTileAccessIteratorINS_11MatrixShapeILi128ELi16EEEdNS_6layout11ColumnMajorELi1ENS8_31PitchLinearWarpStripedThreadMapINS_16PitchLinearShapeILi128ELi16EEELi256ENSG_ILi16ELi2EEELi1EEENS_5ArrayIdLi1ELb1EEELb0ENSD_9NoPermuteEEENS9_25RegularTileAccessIteratorISC_dNSD_43ColumnMajorTensorOpMultiplicandCongruous64bELi1ESJ_Li8EEELNS_4arch14CacheOperation4KindE0ENSA_INSB_ILi16ELi64EEEdNSD_8RowMajorELi0ENSF_INSG_ILi64ELi16EEELi256ESI_Li1EEESL_Lb0ESM_EENSO_ISU_dNSD_40RowMajorTensorOpMultiplicandCongruous64bELi0ESX_Li8EEELST_0EdSV_NS4_9MmaPolicyINS1_4warp11MmaTensorOpINS6_ILi32ELi32ELi16EEEdSP_dSZ_dSV_NS12_17MmaTensorOpPolicyINSR_3MmaINS6_ILi8ELi8ELi4EEELi32EdSV_dSE_dSV_NSR_13OpMultiplyAddEEENSB_ILi1ELi1EEEEELi1ELb0EbEENSB_ILi0ELi0EEES1D_Li1EEELi3ELNS1_23SharedMemoryClearOptionE0EbEES1G_NS_8epilogue11threadblock8EpilogueIS7_S1C_Li1ENS1I_27PredicatedTileIteratorBlas3INS1I_26OutputTileOptimalThreadMapINS1I_15OutputTileShapeILi64ELi8ELi4ELi1ELi1EEENS1M_ILi1ELi4ELi1ELi1ELi4EEELi256ELi1ELi64EEEdLNS_8BlasModeE1EEENS1H_4warp24FragmentIteratorTensorOpIS14_S17_dNSK_IdLi2ELb1EEESV_EENS1S_20TileIteratorTensorOpIS14_S17_dSV_EENS1I_18SharedLoadIteratorINS1P_18CompactedThreadMapEdLi8EEENS1H_6thread17LinearCombinationIdLi1EddLNS21_9ScaleType4KindE0ELNS_15FloatRoundStyleE2EdEENSB_ILi0ELi4EEELi1ELi1EEENS4_30GemmIdentityThreadblockSwizzleILi1EEELNS_8FillModeE2ELS1Q_1EEEEEvNT_6ParamsE,@"STO_CUDA_ENTRY STV_DEFAULT"
_ZN7cutlass6KernelINS_4gemm6kernel15Rank2KUniversalINS1_11threadblock13MmaMultistageINS1_9GemmShapeILi128ELi64ELi16EEENS_9transform11threadblock28PredicatedTileAccessIteratorINS_11MatrixShapeILi128ELi16EEEdNS_6layout11ColumnMajorELi1ENS8_31PitchLinearWarpStripedThreadMapINS_16PitchLinearShapeILi128ELi16EEELi256ENSG_ILi16ELi2EEELi1EEENS_5ArrayIdLi1ELb1EEELb0ENSD_9NoPermuteEEENS9_25RegularTileAccessIteratorISC_dNSD_43ColumnMajorTensorOpMultiplicandCongruous64bELi1ESJ_Li8EEELNS_4arch14CacheOperation4KindE0ENSA_INSB_ILi16ELi64EEEdNSD_8RowMajorELi0ENSF_INSG_ILi64ELi16EEELi256ESI_Li1EEESL_Lb0ESM_EENSO_ISU_dNSD_40RowMajorTensorOpMultiplicandCongruous64bELi0ESX_Li8EEELST_0EdSV_NS4_9MmaPolicyINS1_4warp11MmaTensorOpINS6_ILi32ELi32ELi16EEEdSP_dSZ_dSV_NS12_17MmaTensorOpPolicyINSR_3MmaINS6_ILi8ELi8ELi4EEELi32EdSV_dSE_dSV_NSR_13OpMultiplyAddEEENSB_ILi1ELi1EEEEELi1ELb0EbEENSB_ILi0ELi0EEES1D_Li1EEELi3ELNS1_23SharedMemoryClearOptionE0EbEES1G_NS_8epilogue11threadblock8EpilogueIS7_S1C_Li1ENS1I_27PredicatedTileIteratorBlas3INS1I_26OutputTileOptimalThreadMapINS1I_15OutputTileShapeILi64ELi8ELi4ELi1ELi1EEENS1M_ILi1ELi4ELi1ELi1ELi4EEELi256ELi1ELi64EEEdLNS_8BlasModeE1EEENS1H_4warp24FragmentIteratorTensorOpIS14_S17_dNSK_IdLi2ELb1EEESV_EENS1S_20TileIteratorTensorOpIS14_S17_dSV_EENS1I_18SharedLoadIteratorINS1P_18CompactedThreadMapEdLi8EEENS1H_6thread17LinearCombinationIdLi1EddLNS21_9ScaleType4KindE0ELNS_15FloatRoundStyleE2EdEENSB_ILi0ELi4EEELi1ELi1EEENS4_30GemmIdentityThreadblockSwizzleILi1EEELNS_8FillModeE2ELS1Q_1EEEEEvNT_6ParamsE:
[----:B------:R-:W-:Y:S08]  /*0000*/  LDC R1, c[0x0][0x37c] ;  /* 0x0000df00ff017b82 */ /* 0x000ff00000000800 */
[----:B------:R-:W1:Y:S01]  /*0010*/  LDC.64 R4, c[0x0][0x4a8] ;  /* 0x00012a00ff047b82 */ /* 0x000e620000000a00 */
[----:B------:R-:W2:Y:S07]  /*0020*/  LDCU.U8 UR4, c[0x0][0x528] ;  /* 0x0000a500ff0477ac */ /* 0x000eae0008000000 */
[----:B------:R-:W3:Y:S01]  /*0030*/  LDC.64 R2, c[0x0][0x4a0] ;  /* 0x00012800ff027b82 */ /* 0x000ee20000000a00 */
[----:B--2---:R-:W-:Y:S01]  /*0040*/  ISETP.NE.AND P0, PT, RZ, UR4, PT ;  /* 0x00000004ff007c0c */ /* 0x004fe2000bf05270 */
[----:B-1----:R-:W-:-:S06]  /*0050*/  DSETP.NEU.AND P1, PT, R4, 1, PT ;  /* 0x3ff000000400742a */ /* 0x002fcc0003f2d000 */
[----:B---3--:R-:W-:-:S14]  /*0060*/  DSETP.EQ.AND P1, PT, R2, RZ, !P1 ;  /* 0x000000ff0200722a */ /* 0x008fdc0004f22000 */
[----:B------:R-:W-:Y:S05]  /*0070*/  @P1 EXIT P0 ;  /* 0x000000000000194d */ /* 0x000fea0000000000 */
[----:B------:R-:W1:Y:S01]  /*0080*/  S2UR UR6, SR_CTAID.Y ;  /* 0x00000000000679c3 */ /* 0x000e620000002600 */
[----:B------:R-:W2:Y:S01]  /*0090*/  LDCU UR5, c[0x0][0x398] ;  /* 0x00007300ff0577ac */ /* 0x000ea20008000800 */
[----:B------:R-:W-:Y:S01]  /*00a0*/  IMAD.MOV.U32 R2, RZ, RZ, -0x1 ;  /* 0xffffffffff027424 */ /* 0x000fe200078e00ff */
[----:B------:R-:W3:Y:S05]  /*00b0*/  LDCU UR4, c[0x0][0x390] ;  /* 0x00007200ff0477ac */ /* 0x000eea0008000800 */
[----:B------:R-:W4:Y:S08]  /*00c0*/  S2UR UR7, SR_CTAID.X ;  /* 0x00000000000779c3 */ /* 0x000f300000002500 */
[----:B------:R-:W3:Y:S01]  /*00d0*/  LDC R0, c[0x0][0x38c] ;  /* 0x0000e300ff007b82 */ /* 0x000ee20000000800 */
[----:B--2---:R-:W-:Y:S01]  /*00e0*/  SHF.L.U32 R2, R2, UR5, RZ ;  /* 0x0000000502027c19 */ /* 0x004fe200080006ff */
[----:B-1----:R-:W-:-:S03]  /*00f0*/  USHF.L.U32 UR6, UR6, UR5, URZ ;  /* 0x0000000506067299 */ /* 0x002fc600080006ff */
[----:B----4-:R-:W-:Y:S01]  /*0100*/  LOP3.LUT R16, R2, UR7, RZ, 0xc, !PT ;  /* 0x0000000702107c12 */ /* 0x010fe2000f8e0cff */
[----:B------:R-:W-:-:S04]  /*0110*/  USHF.R.U32.HI UR5, URZ, UR5, UR7 ;  /* 0x00000005ff057299 */ /* 0x000fc80008011607 */
[----:B------:R-:W-:-:S05]  /*0120*/  VIADD R16, R16, UR6 ;  /* 0x0000000610107c36 */ /* 0x000fca0008000000 */
[----:B---3--:R-:W-:-:S04]  /*0130*/  ISETP.GE.AND P0, PT, R16, UR4, PT ;  /* 0x0000000410007c0c */ /* 0x008fc8000bf06270 */
[----:B------:R-:W-:-:S13]  /*0140*/  ISETP.LE.OR P0, PT, R0, UR5, P0 ;  /* 0x0000000500007c0c */ /* 0x000fda0008703670 */
[----:B------:R-:W-:Y:S05]  /*0150*/  @P0 EXIT ;  /* 0x000000000000094d */ /* 0x000fea0003800000 */
[----:B------:R-:W-:Y:S01]  /*0160*/  USHF.L.U32 UR19, UR5, 0x7, URZ ;  /* 0x0000000705137899 */ /* 0x000fe200080006ff */
[----:B------:R-:W-:-:S05]  /*0170*/  LEA R0, R16, 0x40, 0x6 ;  /* 0x0000004010007811 */ /* 0x000fca00078e30ff */
[----:B------:R-:W-:-:S13]  /*0180*/  ISETP.LE.AND P0, PT, R0, UR19, PT ;  /* 0x0000001300007c0c */ /* 0x000fda000bf03270 */
[----:B------:R-:W-:Y:S05]  /*0190*/  @P0 EXIT ;  /* 0x000000000000094d */ /* 0x000fea0003800000 */
[----:B------:R-:W1:Y:S01]  /*01a0*/  LDCU UR4, c[0x0][0x4d0] ;  /* 0x00009a00ff0477ac */ /* 0x000e620008000800 */
[----:B------:R-:W2:Y:S01]  /*01b0*/  LDCU UR21, c[0x0][0x388] ;  /* 0x00007100ff1577ac */ /* 0x000ea20008000800 */
[----:B------:R-:W3:Y:S01]  /*01c0*/  LDCU.64 UR12, c[0x0][0x358] ;  /* 0x00006b00ff0c77ac */ /* 0x000ee20008000a00 */
[----:B------:R-:W-:Y:S01]  /*01d0*/  UMOV UR16, URZ ;  /* 0x000000ff00107c82 */ /* 0x000fe20008000000 */
[----:B-1----:R-:W-:-:S09]  /*01e0*/  UISETP.GT.U32.AND UP0, UPT, UR4, 0x1, UPT ;  /* 0x000000010400788c */ /* 0x002fd2000bf04070 */
[----:B--23--:R-:W-:Y:S05]  /*01f0*/  BRA.U UP0, `(.L_x_0) ;  /* 0x0000000100247547 */ /* 0x00cfea000b800000 */
[----:B------:R-:W1:Y:S01]  /*0200*/  S2UR UR5, SR_CTAID.Z ;  /* 0x00000000000579c3 */ /* 0x000e620000002700 */
[----:B------:R-:W1:Y:S01]  /*0210*/  LDCU UR21, c[0x0][0x4d8] ;  /* 0x00009b00ff1577ac */ /* 0x000e620008000800 */
[----:B------:R-:W2:Y:S01]  /*0220*/  LDCU UR4, c[0x0][0x394] ;  /* 0x00007280ff0477ac */ /* 0x000ea20008000800 */
[----:B-1----:R-:W-:Y:S02]  /*0230*/  UIMAD UR16, UR5, UR21, URZ ;  /* 0x00000015051072a4 */ /* 0x002fe4000f8e02ff */
[----:B------:R-:W-:Y:S02]  /*0240*/  UIADD3 UR5, UPT, UPT, UR5, 0x1, URZ ;  /* 0x0000000105057890 */ /* 0x000fe4000fffe0ff */
[----:B------:R-:W-:Y:S02]  /*0250*/  UIADD3 UR21, UPT, UPT, UR16, UR21, URZ ;  /* 0x0000001510157290 */ /* 0x000fe4000fffe0ff */
[----:B--2---:R-:W-:-:S11]  /*0260*/  UISETP.GE.AND UP0, UPT, UR5, UR4, UPT ;  /* 0x000000040500728c */ /* 0x004fd6000bf06270 */
[----:B------:R-:W1:Y:S01]  /*0270*/  @UP0 LDCU UR21, c[0x0][0x388] ;  /* 0x00007100ff1507ac */ /* 0x000e620008000800 */
[----:B------:R-:W-:Y:S01]  /*0280*/  NOP ;  /* 0x0000000000007918 */ /* 0x000fe20000000000 */
.L_x_0:
[----:B------:R-:W2:Y:S01]  /*0290*/  S2R R84, SR_TID.X ;  /* 0x0000000000547919 */ /* 0x000ea20000002100 */
[----:B------:R-:W3:Y:S01]  /*02a0*/  LDCU.128 UR8, c[0x0][0x3b0] ;  /* 0x00007600ff0877ac */ /* 0x000ee20008000c00 */
[----:B-1----:R-:W-:Y:S01]  /*02b0*/  IMAD.U32 R4, RZ, RZ, UR21 ;  /* 0x00000015ff047e24 */ /* 0x002fe2000f8e00ff */
[----:B------:R-:W-:Y:S01]  /*02c0*/  CS2R R54, SRZ ;  /* 0x0000000000367805 */ /* 0x000fe2000001ff00 */
[----:B------:R-:W-:Y:S01]  /*02d0*/  IMAD.U32 R15, RZ, RZ, UR16 ;  /* 0x00000010ff0f7e24 */ /* 0x000fe2000f8e00ff */
[----:B------:R-:W1:Y:S01]  /*02e0*/  LDCU.128 UR4, c[0x0][0x3d0] ;  /* 0x00007a00ff0477ac */ /* 0x000e620008000c00 */
[----:B------:R-:W-:Y:S02]  /*02f0*/  CS2R R52, SRZ ;  /* 0x0000000000347805 */ /* 0x000fe4000001ff00 */
[----:B------:R-:W-:Y:S02]  /*0300*/  CS2R R50, SRZ ;  /* 0x0000000000327805 */ /* 0x000fe4000001ff00 */
[----:B------:R-:W-:Y:S01]  /*0310*/  CS2R R48, SRZ ;  /* 0x0000000000307805 */ /* 0x000fe2000001ff00 */
[----:B------:R-:W-:Y:S01]  /*0320*/  UIADD3 UR22, UPT, UPT, -UR16, UR21, URZ ;  /* 0x0000001510167290 */ /* 0x000fe2000fffe1ff */
[----:B------:R-:W-:Y:S01]  /*0330*/  CS2R R22, SRZ ;  /* 0x0000000000167805 */ /* 0x000fe2000001ff00 */
[----:B------:R-:W4:Y:S01]  /*0340*/  LDCU.64 UR14, c[0x0][0x380] ;  /* 0x00007000ff0e77ac */ /* 0x000f220008000a00 */
[----:B------:R-:W-:-:S02]  /*0350*/  CS2R R20, SRZ ;  /* 0x0000000000147805 */ /* 0x000fc4000001ff00 */
[----:B------:R-:W-:Y:S02]  /*0360*/  CS2R R58, SRZ ;  /* 0x00000000003a7805 */ /* 0x000fe4000001ff00 */
[----:B------:R-:W-:Y:S01]  /*0370*/  CS2R R56, SRZ ;  /* 0x0000000000387805 */ /* 0x000fe2000001ff00 */
[----:B------:R-:W-:Y:S01]  /*0380*/  USHF.R.S32.HI UR18, URZ, 0x1f, UR22 ;  /* 0x0000001fff127899 */ /* 0x000fe20008011416 */
[----:B------:R-:W-:Y:S02]  /*0390*/  CS2R R46, SRZ ;  /* 0x00000000002e7805 */ /* 0x000fe4000001ff00 */
[----:B------:R-:W-:Y:S02]  /*03a0*/  CS2R R44, SRZ ;  /* 0x00000000002c7805 */ /* 0x000fe4000001ff00 */
[----:B------:R-:W-:Y:S01]  /*03b0*/  CS2R R26, SRZ ;  /* 0x00000000001a7805 */ /* 0x000fe2000001ff00 */
[----:B---3--:R-:W-:Y:S01]  /*03c0*/  UIADD3 UR17, UP1, UPT, UR8, -UR10, URZ ;  /* 0x8000000a08117290 */ /* 0x008fe2000ff3e0ff */
[----:B------:R-:W-:Y:S01]  /*03d0*/  CS2R R24, SRZ ;  /* 0x0000000000187805 */ /* 0x000fe2000001ff00 */
[----:B------:R-:W-:Y:S01]  /*03e0*/  ULEA.HI UR8, UR18, UR22, URZ, 0x4 ;  /* 0x0000001612087291 */ /* 0x000fe2000f8f20ff */
[----:B------:R-:W-:Y:S01]  /*03f0*/  CS2R R62, SRZ ;  /* 0x00000000003e7805 */ /* 0x000fe2000001ff00 */
[----:B-1----:R-:W-:Y:S01]  /*0400*/  UIADD3 UR18, UP0, UPT, UR4, -UR6, URZ ;  /* 0x8000000604127290 */ /* 0x002fe2000ff1e0ff */
[----:B------:R-:W-:Y:S01]  /*0410*/  CS2R R60, SRZ ;  /* 0x00000000003c7805 */ /* 0x000fe2000001ff00 */
[----:B------:R-:W-:Y:S01]  /*0420*/  ULOP3.LUT UR8, UR8, 0xfffffff0, URZ, 0xc0, !UPT ;  /* 0xfffffff008087892 */ /* 0x000fe2000f8ec0ff */
[----:B------:R-:W-:Y:S01]  /*0430*/  CS2R R42, SRZ ;  /* 0x00000000002a7805 */ /* 0x000fe2000001ff00 */
[----:B------:R-:W-:Y:S01]  /*0440*/  UIADD3.X UR20, UPT, UPT, UR5, ~UR7, URZ, UP0, !UPT ;  /* 0x8000000705147290 */ /* 0x000fe200087fe4ff */
[----:B------:R-:W-:Y:S01]  /*0450*/  CS2R R40, SRZ ;  /* 0x0000000000287805 */ /* 0x000fe2000001ff00 */
[----:B------:R-:W-:Y:S01]  /*0460*/  UIADD3 UR8, UPT, UPT, UR22, -UR8, URZ ;  /* 0x8000000816087290 */ /* 0x000fe2000fffe0ff */
[----:B------:R-:W-:Y:S01]  /*0470*/  CS2R R30, SRZ ;  /* 0x00000000001e7805 */ /* 0x000fe2000001ff00 */
[----:B------:R-:W1:Y:S01]  /*0480*/  LDCU.128 UR4, c[0x0][0x4e0] ;  /* 0x00009c00ff0477ac */ /* 0x000e620008000c00 */
[----:B--2---:R-:W-:-:S02]  /*0490*/  LOP3.LUT R5, R84, 0xf, RZ, 0xc0, !PT ;  /* 0x0000000f54057812 */ /* 0x004fc400078ec0ff */
[----:B------:R-:W-:Y:S02]  /*04a0*/  CS2R R28, SRZ ;  /* 0x00000000001c7805 */ /* 0x000fe4000001ff00 */
[--C-:B------:R-:W-:Y:S01]  /*04b0*/  SHF.R.U32.HI R86, RZ, 0x4, R84.reuse ;  /* 0x00000004ff567819 */ /* 0x100fe20000011654 */
[----:B------:R-:W-:Y:S01]  /*04c0*/  UISETP.NE.AND UP0, UPT, UR8, URZ, UPT ;  /* 0x000000ff0800728c */ /* 0x000fe2000bf05270 */
[----:B------:R-:W-:Y:S01]  /*04d0*/  SHF.R.U32.HI R85, RZ, 0x1, R84 ;  /* 0x00000001ff557819 */ /* 0x000fe20000011654 */
[----:B------:R-:W-:Y:S01]  /*04e0*/  VIADD R18, R5, UR19 ;  /* 0x0000001305127c36 */ /* 0x000fe20008000000 */
[----:B------:R-:W-:Y:S01]  /*04f0*/  LOP3.LUT R3, R86, 0x1, RZ, 0xc0, !PT ;  /* 0x0000000156037812 */ /* 0x000fe200078ec0ff */
[----:B------:R-:W-:Y:S01]  /*0500*/  USEL UR23, UR8, 0x10, UP0 ;  /* 0x0000001008177887 */ /* 0x000fe20008000000 */
[----:B------:R-:W-:Y:S01]  /*0510*/  IMAD R16, R16, 0x40, R5 ;  /* 0x0000004010107824 */ /* 0x000fe200078e0205 */
[----:B------:R-:W-:Y:S01]  /*0520*/  LOP3.LUT R85, R85, 0x3, RZ, 0xc0, !PT ;  /* 0x0000000355557812 */ /* 0x000fe200078ec0ff */
[C---:B------:R-:W-:Y:S01]  /*0530*/  VIADD R0, R18.reuse, 0x10 ;  /* 0x0000001012007836 */ /* 0x040fe20000000000 */
[C---:B----4-:R-:W-:Y:S01]  /*0540*/  ISETP.GE.AND P1, PT, R18.reuse, UR14, PT ;  /* 0x0000000e12007c0c */ /* 0x050fe2000bf26270 */
[C---:B------:R-:W-:Y:S01]  /*0550*/  VIADD R2, R18.reuse, 0x20 ;  /* 0x0000002012027836 */ /* 0x040fe20000000000 */
[----:B------:R-:W-:Y:S01]  /*0560*/  VIADDMNMX R15, R15, UR23, R4, PT ;  /* 0x000000170f0f7c46 */ /* 0x000fe2000b800104 */
[----:B------:R-:W-:Y:S01]  /*0570*/  VIADD R4, R18, 0x40 ;  /* 0x0000004012047836 */ /* 0x000fe20000000000 */
[----:B------:R-:W-:Y:S01]  /*0580*/  ISETP.GE.AND P4, PT, R0, UR14, PT ;  /* 0x0000000e00007c0c */ /* 0x000fe2000bf86270 */
[----:B------:R-:W-:Y:S01]  /*0590*/  VIADD R7, R18, 0x70 ;  /* 0x0000007012077836 */ /* 0x000fe20000000000 */
[----:B------:R-:W-:Y:S01]  /*05a0*/  SHF.R.U32.HI R0, RZ, 0x5, R84 ;  /* 0x00000005ff007819 */ /* 0x000fe20000011654 */
[----:B------:R-:W-:Y:S01]  /*05b0*/  UIADD3.X UR19, UPT, UPT, UR9, ~UR11, URZ, UP1, !UPT ;  /* 0x8000000b09137290 */ /* 0x000fe20008ffe4ff */
[----:B------:R-:W-:Y:S01]  /*05c0*/  ISETP.GE.AND P0, PT, R2, UR14, PT ;  /* 0x0000000e02007c0c */ /* 0x000fe2000bf06270 */
[----:B------:R-:W-:Y:S01]  /*05d0*/  VIADD R2, R18, 0x30 ;  /* 0x0000003012027836 */ /* 0x000fe20000000000 */
[----:B------:R-:W-:Y:S01]  /*05e0*/  ISETP.GE.AND P6, PT, R4, UR14, PT ;  /* 0x0000000e04007c0c */ /* 0x000fe2000bfc6270 */
[----:B------:R-:W-:Y:S01]  /*05f0*/  IMAD R6, R0, 0x2, R3 ;  /* 0x0000000200067824 */ /* 0x000fe200078e0203 */
[----:B------:R-:W-:Y:S01]  /*0600*/  SEL R12, RZ, 0x2, P4 ;  /* 0x00000002ff0c7807 */ /* 0x000fe20002000000 */
[----:B------:R-:W-:Y:S01]  /*0610*/  VIADD R3, R18, 0x50 ;  /* 0x0000005012037836 */ /* 0x000fe20000000000 */
[----:B------:R-:W-:Y:S01]  /*0620*/  ISETP.GE.AND P2, PT, R2, UR14, PT ;  /* 0x0000000e02007c0c */ /* 0x000fe2000bf46270 */
[----:B------:R-:W-:Y:S01]  /*0630*/  VIADD R14, R6, UR16 ;  /* 0x00000010060e7c36 */ /* 0x000fe20008000000 */
[----:B------:R-:W-:Y:S01]  /*0640*/  ISETP.GE.AND P4, PT, R7, UR14, PT ;  /* 0x0000000e07007c0c */ /* 0x000fe2000bf86270 */
[----:B------:R-:W-:Y:S01]  /*0650*/  VIADD R2, R18, 0x60 ;  /* 0x0000006012027836 */ /* 0x000fe20000000000 */
[----:B------:R-:W-:Y:S01]  /*0660*/  ISETP.GE.AND P3, PT, R3, UR14, PT ;  /* 0x0000000e03007c0c */ /* 0x000fe2000bf66270 */
[----:B------:R-:W-:Y:S01]  /*0670*/  VIADD R4, R16, 0x10 ;  /* 0x0000001010047836 */ /* 0x000fe20000000000 */
[----:B------:R-:W-:Y:S01]  /*0680*/  ISETP.LT.AND P5, PT, R14, R15, !P1 ;  /* 0x0000000f0e00720c */ /* 0x000fe20004fa1270 */
[----:B------:R-:W2:Y:S01]  /*0690*/  LDCU.64 UR10, c[0x0][0x3a0] ;  /* 0x00007400ff0a77ac */ /* 0x000ea20008000a00 */
[----:B------:R-:W-:Y:S01]  /*06a0*/  SEL R10, RZ, 0x4, P0 ;  /* 0x00000004ff0a7807 */ /* 0x000fe20000000000 */
[----:B------:R-:W3:Y:S01]  /*06b0*/  SHFL.IDX PT, R0, R0, RZ, 0x1f ;  /* 0x00001fff00007589 */ /* 0x000ee200000e0000 */
[----:B------:R-:W-:Y:S01]  /*06c0*/  SEL R3, RZ, 0x1, !P5 ;  /* 0x00000001ff037807 */ /* 0x000fe20006800000 */
[----:B------:R-:W4:Y:S01]  /*06d0*/  LDCU.64 UR8, c[0x0][0x3c0] ;  /* 0x00007800ff0877ac */ /* 0x000f220008000a00 */
[----:B------:R-:W-:Y:S01]  /*06e0*/  ISETP.GE.AND P5, PT, R2, UR14, PT ;  /* 0x0000000e02007c0c */ /* 0x000fe2000bfa6270 */
[----:B------:R-:W-:Y:S01]  /*06f0*/  IMAD.SHL.U32 R2, R84, 0x4, RZ ;  /* 0x0000000454027824 */ /* 0x000fe200078e00ff */
[----:B------:R-:W-:Y:S01]  /*0700*/  ISETP.GE.AND P0, PT, R4, UR15, PT ;  /* 0x0000000f04007c0c */ /* 0x000fe2000bf06270 */
[----:B------:R-:W-:Y:S01]  /*0710*/  VIADD R4, R16, 0x20 ;  /* 0x0000002010047836 */ /* 0x000fe20000000000 */
[----:B------:R-:W-:-:S02]  /*0720*/  SHF.R.U32.HI R5, RZ, 0x3, R5 ;  /* 0x00000003ff057819 */ /* 0x000fc40000011605 */
[----:B------:R-:W-:Y:S02]  /*0730*/  CS2R R66, SRZ ;  /* 0x0000000000427805 */ /* 0x000fe4000001ff00 */
[----:B------:R-:W-:Y:S02]  /*0740*/  LOP3.LUT R7, R85, 0x4, R2, 0xf8, !PT ;  /* 0x0000000455077812 */ /* 0x000fe400078ef802 */
[----:B------:R-:W-:Y:S02]  /*0750*/  CS2R R64, SRZ ;  /* 0x0000000000407805 */ /* 0x000fe4000001ff00 */
[----:B------:R-:W-:Y:S02]  /*0760*/  SEL R11, RZ, 0x8, P2 ;  /* 0x00000008ff0b7807 */ /* 0x000fe40001000000 */
[----:B------:R-:W-:Y:S02]  /*0770*/  CS2R R38, SRZ ;  /* 0x0000000000267805 */ /* 0x000fe4000001ff00 */
[----:B------:R-:W-:Y:S01]  /*0780*/  LOP3.LUT R2, R7, 0x1, R86, 0x78, !PT ;  /* 0x0000000107027812 */ /* 0x000fe200078e7856 */
[----:B------:R-:W-:Y:S01]  /*0790*/  VIADD R7, R16, 0x30 ;  /* 0x0000003010077836 */ /* 0x000fe20000000000 */
[----:B------:R-:W-:Y:S01]  /*07a0*/  ISETP.GE.AND P2, PT, R4, UR15, PT ;  /* 0x0000000f04007c0c */ /* 0x000fe2000bf46270 */
[----:B--2---:R-:W-:Y:S01]  /*07b0*/  UIMAD.WIDE.U32 UR24, UR23, UR10, URZ ;  /* 0x0000000a171872a5 */ /* 0x004fe2000f8e00ff */
[----:B------:R-:W-:Y:S01]  /*07c0*/  SEL R8, RZ, 0x100, P6 ;  /* 0x00000100ff087807 */ /* 0x000fe20003000000 */
[----:B------:R-:W-:Y:S01]  /*07d0*/  IMAD R5, R2, 0x2, R5 ;  /* 0x0000000202057824 */ /* 0x000fe200078e0205 */
[----:B------:R-:W-:Y:S01]  /*07e0*/  SHF.R.U32.HI R4, RZ, 0x3, R84 ;  /* 0x00000003ff047819 */ /* 0x000fe20000011654 */
[----:B------:R-:W-:Y:S01]  /*07f0*/  ULEA UR17, UP1, UR24, UR17, 0x3 ;  /* 0x0000001118117291 */ /* 0x000fe2000f8218ff */
[----:B------:R-:W-:-:S02]  /*0800*/  ISETP.GE.AND P6, PT, R14, R15, PT ;  /* 0x0000000f0e00720c */ /* 0x000fc40003fc6270 */
[----:B------:R-:W-:Y:S02]  /*0810*/  CS2R R36, SRZ ;  /* 0x0000000000247805 */ /* 0x000fe4000001ff00 */
[----:B------:R-:W-:Y:S02]  /*0820*/  SEL R9, RZ, 0x1, P1 ;  /* 0x00000001ff097807 */ /* 0x000fe40000800000 */
[----:B------:R-:W-:Y:S02]  /*0830*/  CS2R R34, SRZ ;  /* 0x0000000000227805 */ /* 0x000fe4000001ff00 */
[----:B------:R-:W-:Y:S02]  /*0840*/  LOP3.LUT R4, R5, 0x4, R4, 0x78, !PT ;  /* 0x0000000405047812 */ /* 0x000fe400078e7804 */
[----:B------:R-:W-:Y:S02]  /*0850*/  CS2R R32, SRZ ;  /* 0x0000000000207805 */ /* 0x000fe4000001ff00 */
[----:B------:R-:W-:-:S02]  /*0860*/  SEL R2, R12, RZ, !P6 ;  /* 0x000000ff0c027207 */ /* 0x000fc40007000000 */
[C---:B------:R-:W-:Y:S02]  /*0870*/  SEL R13, R10.reuse, RZ, !P6 ;  /* 0x000000ff0a0d7207 */ /* 0x040fe40007000000 */
[----:B------:R-:W-:Y:S02]  /*0880*/  SHF.R.S32.HI R5, RZ, 0x1f, R14 ;  /* 0x0000001fff057819 */ /* 0x000fe4000001140e */
[----:B------:R-:W-:Y:S02]  /*0890*/  IADD3 R9, PT, PT, R10, R12, R9 ;  /* 0x0000000c0a097210 */ /* 0x000fe40007ffe009 */
[----:B------:R-:W-:Y:S01]  /*08a0*/  IADD3 R13, PT, PT, R13, R2, R3 ;  /* 0x000000020d0d7210 */ /* 0x000fe20007ffe003 */
[C---:B------:R-:W-:Y:S01]  /*08b0*/  IMAD R3, R5.reuse, UR10, RZ ;  /* 0x0000000a05037c24 */ /* 0x040fe2000f8e02ff */
[----:B------:R-:W-:Y:S01]  /*08c0*/  SEL R12, RZ, 0x200, P3 ;  /* 0x00000200ff0c7807 */ /* 0x000fe20001800000 */
[----:B----4-:R-:W-:Y:S01]  /*08d0*/  IMAD R5, R5, UR8, RZ ;  /* 0x0000000805057c24 */ /* 0x010fe2000f8e02ff */
[----:B------:R-:W-:Y:S01]  /*08e0*/  SHF.R.S32.HI R19, RZ, 0x1f, R18 ;  /* 0x0000001fff137819 */ /* 0x000fe20000011412 */
[C---:B------:R-:W-:Y:S01]  /*08f0*/  IMAD R3, R14.reuse, UR11, R3 ;  /* 0x0000000b0e037c24 */ /* 0x040fe2000f8e0203 */
[----:B------:R-:W-:Y:S01]  /*0900*/  SHF.R.S32.HI R17, RZ, 0x1f, R16 ;  /* 0x0000001fff117819 */ /* 0x000fe20000011410 */
[----:B------:R-:W-:Y:S01]  /*0910*/  IMAD R5, R14, UR9, R5 ;  /* 0x000000090e057c24 */ /* 0x000fe2000f8e0205 */
[----:B------:R-:W-:Y:S01]  /*0920*/  BAR.SYNC.DEFER_BLOCKING 0x0 ;  /* 0x0000000000007b1d */ /* 0x000fe20000010000 */
[----:B------:R-:W-:Y:S01]  /*0930*/  ISETP.GE.AND P3, PT, R16, UR15, PT ;  /* 0x0000000f10007c0c */ /* 0x000fe2000bf66270 */
[----:B------:R-:W-:Y:S01]  /*0940*/  IMAD.WIDE.U32 R18, R14, UR10, R18 ;  /* 0x0000000a0e127c25 */ /* 0x000fe2000f8e0012 */
[----:B------:R-:W-:-:S02]  /*0950*/  IADD3 R9, PT, PT, R8, R11, R9 ;  /* 0x0000000b08097210 */ /* 0x000fc40007ffe009 */
[----:B------:R-:W-:Y:S01]  /*0960*/  SEL R11, R11, RZ, !P6 ;  /* 0x000000ff0b0b7207 */ /* 0x000fe20007000000 */
[----:B------:R-:W-:Y:S01]  /*0970*/  IMAD.WIDE.U32 R16, R14, UR8, R16 ;  /* 0x000000080e107c25 */ /* 0x000fe2000f8e0010 */
[----:B------:R-:W-:Y:S02]  /*0980*/  SEL R8, R8, RZ, !P6 ;  /* 0x000000ff08087207 */ /* 0x000fe40007000000 */
[----:B------:R-:W-:Y:S01]  /*0990*/  ISETP.GE.AND P1, PT, R7, UR15, PT ;  /* 0x0000000f07007c0c */ /* 0x000fe2000bf26270 */
[----:B------:R-:W-:Y:S01]  /*09a0*/  IMAD.IADD R3, R19, 0x1, R3 ;  /* 0x0000000113037824 */ /* 0x000fe200078e0203 */
[----:B------:R-:W-:Y:S01]  /*09b0*/  SEL R7, RZ, 0x1, P3 ;  /* 0x00000001ff077807 */ /* 0x000fe20001800000 */
[----:B------:R-:W-:Y:S01]  /*09c0*/  IMAD.IADD R5, R17, 0x1, R5 ;  /* 0x0000000111057824 */ /* 0x000fe200078e0205 */
[----:B------:R-:W-:Y:S01]  /*09d0*/  ISETP.LT.AND P3, PT, R14, R15, !P3 ;  /* 0x0000000f0e00720c */ /* 0x000fe20005f61270 */
[----:B------:R-:W-:Y:S01]  /*09e0*/  USHF.R.S32.HI UR15, URZ, 0x1f, UR23 ;  /* 0x0000001fff0f7899 */ /* 0x000fe20008011417 */
[----:B------:R-:W-:-:S02]  /*09f0*/  IADD3 R14, PT, PT, R8, R11, R13 ;  /* 0x0000000b080e7210 */ /* 0x000fc40007ffe00d */
[----:B------:R-:W-:Y:S02]  /*0a00*/  SEL R10, RZ, 0x2, P0 ;  /* 0x00000002ff0a7807 */ /* 0x000fe40000000000 */
[----:B------:R-:W-:Y:S02]  /*0a10*/  SEL R11, RZ, 0x4, P2 ;  /* 0x00000004ff0b7807 */ /* 0x000fe40001000000 */
[----:B------:R-:W-:Y:S02]  /*0a20*/  SEL R13, RZ, 0x400, P5 ;  /* 0x00000400ff0d7807 */ /* 0x000fe40002800000 */
[----:B-1----:R-:W-:Y:S01]  /*0a30*/  LEA R2, P0, R18, UR4, 0x3 ;  /* 0x0000000412027c11 */ /* 0x002fe2000f8018ff */
[----:B------:R-:W1:Y:S01]  /*0a40*/  S2UR UR4, SR_CgaCtaId ;  /* 0x00000000000479c3 */ /* 0x000e620000008800 */
[----:B------:R-:W-:Y:S02]  /*0a50*/  IADD3 R7, PT, PT, R11, R10, R7 ;  /* 0x0000000a0b077210 */ /* 0x000fe40007ffe007 */
[----:B------:R-:W-:-:S02]  /*0a60*/  IADD3 R124, PT, PT, R13, R12, R9 ;  /* 0x0000000c0d7c7210 */ /* 0x000fc40007ffe009 */
[----:B------:R-:W-:Y:S02]  /*0a70*/  SEL R15, R12, RZ, !P6 ;  /* 0x000000ff0c0f7207 */ /* 0x000fe40007000000 */
[----:B------:R-:W-:Y:S02]  /*0a80*/  SEL R10, R10, RZ, !P6 ;  /* 0x000000ff0a0a7207 */ /* 0x000fe40007000000 */
[----:B------:R-:W-:Y:S02]  /*0a90*/  SEL R11, R11, RZ, !P6 ;  /* 0x000000ff0b0b7207 */ /* 0x000fe40007000000 */
[----:B------:R-:W-:Y:S02]  /*0aa0*/  SEL R12, RZ, 0x1, !P3 ;  /* 0x00000001ff0c7807 */ /* 0x000fe40005800000 */
[----:B------:R-:W-:Y:S01]  /*0ab0*/  LEA.HI.X R3, R18, UR5, R3, 0x3, P0 ;  /* 0x0000000512037c11 */ /* 0x000fe200080f1c03 */
[----:B------:R-:W-:Y:S01]  /*0ac0*/  UIADD3 UR5, UPT, UPT, UR22, 0x1e, URZ ;  /* 0x0000001e16057890 */ /* 0x000fe2000fffe0ff */
[C---:B------:R-:W-:Y:S01]  /*0ad0*/  LEA R8, P0, R16.reuse, UR6, 0x3 ;  /* 0x0000000610087c11 */ /* 0x040fe2000f8018ff */
[----:B------:R-:W-:Y:S01]  /*0ae0*/  UMOV UR6, 0x400 ;  /* 0x0000040000067882 */ /* 0x000fe20000000000 */
[----:B------:R-:W-:Y:S01]  /*0af0*/  IADD3 R10, PT, PT, R11, R10, R12 ;  /* 0x0000000a0b0a7210 */ /* 0x000fe20007ffe00c */
[----:B------:R-:W-:Y:S01]  /*0b00*/  UISETP.GE.U32.AND UP0, UPT, UR5, 0x1f, UPT ;  /* 0x0000001f0500788c */ /* 0x000fe2000bf06070 */
[----:B------:R-:W-:Y:S01]  /*0b10*/  SEL R12, RZ, 0x8, P1 ;  /* 0x00000008ff0c7807 */ /* 0x000fe20000800000 */
[----:B------:R-:W-:Y:S01]  /*0b20*/  UIMAD UR5, UR15, UR10, URZ ;  /* 0x0000000a0f0572a4 */ /* 0x000fe2000f8e02ff */
[----:B------:R-:W-:Y:S01]  /*0b30*/  LEA.HI.X R9, R16, UR7, R5, 0x3, P0 ;  /* 0x0000000710097c11 */ /* 0x000fe200080f1c05 */
[----:B------:R-:W-:Y:S01]  /*0b40*/  UIADD3 UR7, UPT, UPT, UR22, -0x1, URZ ;  /* 0xffffffff16077890 */ /* 0x000fe2000fffe0ff */
[----:B------:R-:W-:Y:S01]  /*0b50*/  SEL R13, R13, RZ, !P6 ;  /* 0x000000ff0d0d7207 */ /* 0x000fe20007000000 */
[C---:B------:R-:W-:Y:S01]  /*0b60*/  IMAD.IADD R123, R12.reuse, 0x1, R7 ;  /* 0x000000010c7b7824 */ /* 0x040fe200078e0207 */
[----:B------:R-:W-:Y:S01]  /*0b70*/  SEL R5, RZ, 0x800, P4 ;  /* 0x00000800ff057807 */ /* 0x000fe20002000000 */
[----:B-1----:R-:W-:Y:S01]  /*0b80*/  ULEA UR6, UR4, UR6, 0x18 ;  /* 0x0000000604067291 */ /* 0x002fe2000f8ec0ff */
[----:B------:R-:W-:Y:S01]  /*0b90*/  SEL R7, R12, RZ, !P6 ;  /* 0x000000ff0c077207 */ /* 0x000fe20007000000 */
[----:B------:R-:W-:Y:S01]  /*0ba0*/  UIMAD UR5, UR23, UR11, UR5 ;  /* 0x0000000b170572a4 */ /* 0x000fe2000f8e0205 */
[----:B------:R-:W-:Y:S01]  /*0bb0*/  IADD3 R13, PT, PT, R13, R15, R14 ;  /* 0x0000000f0d0d7210 */ /* 0x000fe20007ffe00e */
[C---:B------:R-:W-:Y:S01]  /*0bc0*/  IMAD.IADD R124, R5.reuse, 0x1, R124 ;  /* 0x00000001057c7824 */ /* 0x040fe200078e027c */
[----:B------:R-:W-:Y:S01]  /*0bd0*/  SEL R12, R5, RZ, !P6 ;  /* 0x000000ff050c7207 */ /* 0x000fe20007000000 */
[----:B------:R-:W-:Y:S01]  /*0be0*/  IMAD.IADD R10, R10, 0x1, R7 ;  /* 0x000000010a0a7824 */ /* 0x000fe200078e0207 */
[----:B------:R-:W-:Y:S01]  /*0bf0*/  PLOP3.LUT P0, PT, PT, PT, UP0, 0x80, 0x8 ;  /* 0x000000000008781c */ /* 0x000fe20003f0f008 */
[----:B------:R-:W-:Y:S01]  /*0c00*/  UISETP.GE.U32.AND UP0, UPT, UR7, 0x10, UPT ;  /* 0x000000100700788c */ /* 0x000fe2000bf06070 */
[----:B------:R-:W-:Y:S01]  /*0c10*/  LOP3.LUT R125, R85, 0x3c, R6, 0xf8, !PT ;  /* 0x0000003c557d7812 */ /* 0x000fe200078ef806 */
[----:B------:R-:W-:Y:S01]  /*0c20*/  IMAD.IADD R12, R13, 0x1, R12 ;  /* 0x000000010d0c7824 */ /* 0x000fe200078e020c */
[----:B------:R-:W-:Y:S01]  /*0c30*/  SEL R111, R10, RZ, P0 ;  /* 0x000000ff0a6f7207 */ /* 0x000fe20000000000 */
[----:B------:R-:W-:Y:S01]  /*0c40*/  UIADD3 UR5, UPT, UPT, UR25, UR5, URZ ;  /* 0x0000000519057290 */ /* 0x000fe2000fffe0ff */
[----:B---3--:R-:W-:Y:S01]  /*0c50*/  R2UR UR4, R0 ;  /* 0x00000000000472ca */ /* 0x008fe200000e0000 */
[----:B------:R-:W-:Y:S01]  /*0c60*/  IMAD R4, R125, 0x80, R4 ;  /* 0x000000807d047824 */ /* 0x000fe200078e0204 */
[----:B------:R-:W-:Y:S01]  /*0c70*/  SEL R115, R12, RZ, P0 ;  /* 0x000000ff0c737207 */ /* 0x000fe20000000000 */
[C---:B------:R-:W-:Y:S01]  /*0c80*/  IMAD.SHL.U32 R114, R111.reuse, 0x8, RZ ;  /* 0x000000086f727824 */ /* 0x040fe200078e00ff */
[----:B------:R-:W-:Y:S01]  /*0c90*/  ULEA.HI.X UR5, UR24, UR19, UR5, 0x3, UP1 ;  /* 0x0000001318057291 */ /* 0x000fe200088f1c05 */
[----:B------:R-:W-:Y:S01]  /*0ca0*/  IMAD.SHL.U32 R113, R111, 0x4, RZ ;  /* 0x000000046f717824 */ /* 0x000fe200078e00ff */
[----:B------:R-:W-:Y:S01]  /*0cb0*/  LEA R7, R4, UR6, 0x3 ;  /* 0x0000000604077c11 */ /* 0x000fe2000f8e18ff */
[C---:B------:R-:W-:Y:S01]  /*0cc0*/  IMAD.SHL.U32 R122, R115.reuse, 0x8, RZ ;  /* 0x00000008737a7824 */ /* 0x040fe200078e00ff */
[--C-:B------:R-:W-:Y:S01]  /*0cd0*/  SHF.R.U32.HI R118, RZ, 0x5, R115.reuse ;  /* 0x00000005ff767819 */ /* 0x100fe20000011673 */
[C---:B------:R-:W-:Y:S01]  /*0ce0*/  IMAD.SHL.U32 R121, R115.reuse, 0x4, RZ ;  /* 0x0000000473797824 */ /* 0x040fe200078e00ff */
[--C-:B------:R-:W-:Y:S01]  /*0cf0*/  SHF.R.U32.HI R117, RZ, 0x6, R115.reuse ;  /* 0x00000006ff757819 */ /* 0x100fe20000011673 */
[----:B------:R-:W-:Y:S01]  /*0d00*/  IMAD.SHL.U32 R120, R115, 0x2, RZ ;  /* 0x0000000273787824 */ /* 0x000fe200078e00ff */
[----:B------:R-:W-:Y:S01]  /*0d10*/  LOP3.LUT P5, R122, R122, 0x8, RZ, 0xc0, !PT ;  /* 0x000000087a7a7812 */ /* 0x000fe200078ac0ff */
[----:B------:R-:W-:Y:S01]  /*0d20*/  IMAD.SHL.U32 R112, R111, 0x2, RZ ;  /* 0x000000026f707824 */ /* 0x000fe200078e00ff */
[----:B------:R-:W-:Y:S01]  /*0d30*/  LOP3.LUT P2, R121, R121, 0x8, RZ, 0xc0, !PT ;  /* 0x0000000879797812 */ /* 0x000fe2000784c0ff */
[----:B------:R-:W-:Y:S01]  /*0d40*/  IMAD R125, R125, -0x40, R4 ;  /* 0xffffffc07d7d7824 */ /* 0x000fe200078e0204 */
[----:B------:R-:W-:Y:S01]  /*0d50*/  LOP3.LUT P4, R120, R120, 0x8, RZ, 0xc0, !PT ;  /* 0x0000000878787812 */ /* 0x000fe2000788c0ff */
[----:B------:R-:W-:Y:S01]  /*0d60*/  UIMAD.WIDE.U32 UR10, UR23, UR8, URZ ;  /* 0x00000008170a72a5 */ /* 0x000fe2000f8e00ff */
[----:B------:R-:W-:Y:S01]  /*0d70*/  LOP3.LUT P3, R119, R115, 0x8, RZ, 0xc0, !PT ;  /* 0x0000000873777812 */ /* 0x000fe2000786c0ff */
[----:B------:R-:W-:Y:S01]  /*0d80*/  UIMAD UR8, UR15, UR8, URZ ;  /* 0x000000080f0872a4 */ /* 0x000fe2000f8e02ff */
[--C-:B------:R-:W-:Y:S01]  /*0d90*/  SHF.R.U32.HI R116, RZ, 0x7, R115.reuse ;  /* 0x00000007ff747819 */ /* 0x100fe20000011673 */
[----:B------:R-:W-:Y:S01]  /*0da0*/  USHF.R.S32.HI UR27, URZ, 0x1f, UR4 ;  /* 0x0000001fff1b7899 */ /* 0x000fe20008011404 */
[----:B------:R-:W-:Y:S01]  /*0db0*/  SHF.R.U32.HI R115, RZ, 0x8, R115 ;  /* 0x00000008ff737819 */ /* 0x000fe20000011673 */
[----:B------:R-:W-:Y:S01]  /*0dc0*/  UIMAD UR8, UR23, UR9, UR8 ;  /* 0x00000009170872a4 */ /* 0x000fe2000f8e0208 */
[----:B------:R-:W-:Y:S01]  /*0dd0*/  LOP3.LUT P1, R118, R118, 0x8, RZ, 0xc0, !PT ;  /* 0x0000000876767812 */ /* 0x000fe2000782c0ff */
[----:B------:R-:W-:Y:S01]  /*0de0*/  @!PT LDS RZ, [RZ] ;  /* 0x00000000fffff984 */ /* 0x000fe20000000800 */
[----:B------:R-:W-:Y:S01]  /*0df0*/  @!PT LDS RZ, [RZ] ;  /* 0x00000000fffff984 */ /* 0x000fe20000000800 */
[----:B------:R-:W-:Y:S01]  /*0e00*/  @!PT LDS RZ, [RZ] ;  /* 0x00000000fffff984 */ /* 0x000fe20000000800 */
[----:B------:R-:W-:Y:S01]  /*0e10*/  LDGSTS.E.LTC128B.64 [R7], desc[UR12][R2.64], P5 ;  /* 0x0000000002077fae */ /* 0x000fe2000a9a160c */
[----:B------:R-:W-:Y:S01]  /*0e20*/  LOP3.LUT P0, R117, R117, 0x8, RZ, 0xc0, !PT ;  /* 0x0000000875757812 */ /* 0x000fe2000780c0ff */
[----:B------:R-:W-:Y:S01]  /*0e30*/  UIADD3 UR8, UPT, UPT, UR11, UR8, URZ ;  /* 0x000000080b087290 */ /* 0x000fe2000fffe0ff */
[----:B------:R-:W-:Y:S01]  /*0e40*/  LOP3.LUT P5, R116, R116, 0x8, RZ, 0xc0, !PT ;  /* 0x0000000874747812 */ /* 0x000fe200078ac0ff */
[----:B------:R-:W-:Y:S01]  /*0e50*/  LDGSTS.E.LTC128B.64 [R7+0x80], desc[UR12][R2.64+0x80], P2 ;  /* 0x0008008002077fae */ /* 0x000fe200091a160c */
[----:B------:R-:W-:Y:S01]  /*0e60*/  LOP3.LUT P2, R115, R115, 0x8, RZ, 0xc0, !PT ;  /* 0x0000000873737812 */ /* 0x000fe2000784c0ff */
[----:B------:R-:W-:Y:S01]  /*0e70*/  ULEA.HI UR27, UR27, UR4, URZ, 0x3 ;  /* 0x000000041b1b7291 */ /* 0x000fe2000f8f18ff */
[----:B------:R-:W-:Y:S01]  /*0e80*/  LEA R5, R125, UR6, 0x3 ;  /* 0x000000067d057c11 */ /* 0x000fe2000f8e18ff */
[----:B------:R-:W-:Y:S01]  /*0e90*/  LDGSTS.E.LTC128B.64 [R7+0x100], desc[UR12][R2.64+0x100], P4 ;  /* 0x0010010002077fae */ /* 0x000fe2000a1a160c */
[----:B------:R-:W-:Y:S01]  /*0ea0*/  LOP3.LUT P4, R114, R114, 0x8, RZ, 0xc0, !PT ;  /* 0x0000000872727812 */ /* 0x000fe2000788c0ff */
[----:B------:R-:W-:Y:S01]  /*0eb0*/  UIADD3 UR22, UPT, UPT, UR22, 0xf, URZ ;  /* 0x0000000f16167890 */ /* 0x000fe2000fffe0ff */
[----:B------:R-:W-:Y:S01]  /*0ec0*/  LOP3.LUT R69, R84, 0x1f, RZ, 0xc0, !PT ;  /* 0x0000001f54457812 */ /* 0x000fe200078ec0ff */
[----:B------:R-:W-:Y:S01]  /*0ed0*/  LDGSTS.E.LTC128B.64 [R7+0x180], desc[UR12][R2.64+0x180], P3 ;  /* 0x0018018002077fae */ /* 0x000fe200099a160c */
[----:B------:R-:W-:Y:S01]  /*0ee0*/  LOP3.LUT P3, R113, R113, 0x8, RZ, 0xc0, !PT ;  /* 0x0000000871717812 */ /* 0x000fe2000786c0ff */
[----:B------:R-:W-:Y:S01]  /*0ef0*/  USHF.R.S32.HI UR28, URZ, 0x1f, UR22 ;  /* 0x0000001fff1c7899 */ /* 0x000fe20008011416 */
[----:B------:R-:W-:Y:S01]  /*0f00*/  SHF.R.U32.HI R69, RZ, 0x3, R69 ;  /* 0x00000003ff457819 */ /* 0x000fe20000011645 */
[----:B------:R-:W-:Y:S01]  /*0f10*/  LDGSTS.E.LTC128B.64 [R7+0x200], desc[UR12][R2.64+0x200], P1 ;  /* 0x0020020002077fae */ /* 0x000fe200089a160c */
[----:B------:R-:W-:Y:S01]  /*0f20*/  LOP3.LUT P1, R112, R112, 0x8, RZ, 0xc0, !PT ;  /* 0x0000000870707812 */ /* 0x000fe2000782c0ff */
[----:B------:R-:W-:Y:S01]  /*0f30*/  ULEA.HI UR28, UR28, UR22, URZ, 0x4 ;  /* 0x000000161c1c7291 */ /* 0x000fe2000f8f20ff */
[----:B------:R-:W-:Y:S01]  /*0f40*/  CS2R R18, SRZ ;  /* 0x0000000000127805 */ /* 0x000fe2000001ff00 */
[----:B------:R-:W-:Y:S01]  /*0f50*/  LDGSTS.E.LTC128B.64 [R7+0x280], desc[UR12][R2.64+0x280], P0 ;  /* 0x0028028002077fae */ /* 0x000fe200081a160c */
[----:B------:R-:W-:Y:S01]  /*0f60*/  LOP3.LUT P0, R111, R111, 0x8, RZ, 0xc0, !PT ;  /* 0x000000086f6f7812 */ /* 0x000fe2000780c0ff */
[----:B------:R-:W-:Y:S01]  /*0f70*/  ULEA.HI.SX32 UR28, UR28, 0xfffffffe, 0x1c ;  /* 0xfffffffe1c1c7891 */ /* 0x000fe2000f8fe2ff */
[----:B------:R-:W-:Y:S01]  /*0f80*/  CS2R R16, SRZ ;  /* 0x0000000000107805 */ /* 0x000fe2000001ff00 */
[----:B------:R-:W-:Y:S01]  /*0f90*/  LDGSTS.E.LTC128B.64 [R7+0x300], desc[UR12][R2.64+0x300], P5 ;  /* 0x0030030002077fae */ /* 0x000fe2000a9a160c */
[----:B------:R-:W-:Y:S01]  /*0fa0*/  UIADD3 UR7, UPT, UPT, UR6, 0xc000, URZ ;  /* 0x0000c00006077890 */ /* 0x000fe2000fffe0ff */
[----:B------:R-:W-:-:S02]  /*0fb0*/  CS2R R14, SRZ ;  /* 0x00000000000e7805 */ /* 0x000fc4000001ff00 */
[----:B------:R-:W-:Y:S01]  /*0fc0*/  CS2R R12, SRZ ;  /* 0x00000000000c7805 */ /* 0x000fe2000001ff00 */
[----:B------:R1:W-:Y:S01]  /*0fd0*/  LDGSTS.E.LTC128B.64 [R7+0x380], desc[UR12][R2.64+0x380], P2 ;  /* 0x0038038002077fae */ /* 0x0003e200091a160c */
[----:B------:R-:W-:Y:S01]  /*0fe0*/  PLOP3.LUT P2, PT, PT, PT, UP0, 0x80, 0x8 ;  /* 0x000000000008781c */ /* 0x000fe20003f4f008 */
[----:B------:R-:W-:Y:S01]  /*0ff0*/  ULEA UR18, UP0, UR10, UR18, 0x3 ;  /* 0x000000120a127291 */ /* 0x000fe2000f8018ff */
[----:B------:R-:W-:Y:S01]  /*1000*/  CS2R R10, SRZ ;  /* 0x00000000000a7805 */ /* 0x000fe2000001ff00 */
[----:B------:R-:W-:Y:S01]  /*1010*/  LDGSTS.E.LTC128B.64 [R5+0xc000], desc[UR12][R8.64], P4 ;  /* 0x0c00000008057fae */ /* 0x000fe2000a1a160c */
[----:B------:R-:W-:Y:S01]  /*1020*/  SEL R124, R124, RZ, P2 ;  /* 0x000000ff7c7c7207 */ /* 0x000fe20001000000 */
[----:B------:R-:W-:Y:S01]  /*1030*/  ULEA.HI.X UR8, UR10, UR20, UR8, 0x3, UP0 ;  /* 0x000000140a087291 */ /* 0x000fe200080f1c08 */
[----:B------:R-:W-:Y:S01]  /*1040*/  SEL R123, R123, RZ, P2 ;  /* 0x000000ff7b7b7207 */ /* 0x000fe20001000000 */
[----:B------:R-:W-:Y:S01]  /*1050*/  LDGSTS.E.LTC128B.64 [R5+0xc080], desc[UR12][R8.64+0x80], P3 ;  /* 0x0c08008008057fae */ /* 0x000fe200099a160c */
[--C-:B------:R-:W-:Y:S01]  /*1060*/  SHF.R.U32.HI R106, RZ, 0x5, R124.reuse ;  /* 0x00000005ff6a7819 */ /* 0x100fe2000001167c */
[C---:B------:R-:W-:Y:S01]  /*1070*/  IMAD.SHL.U32 R110, R124.reuse, 0x8, RZ ;  /* 0x000000087c6e7824 */ /* 0x040fe200078e00ff */
[--C-:B------:R-:W-:Y:S01]  /*1080*/  SHF.R.U32.HI R105, RZ, 0x6, R124.reuse ;  /* 0x00000006ff697819 */ /* 0x100fe2000001167c */
[C---:B------:R-:W-:Y:S01]  /*1090*/  IMAD.SHL.U32 R109, R124.reuse, 0x4, RZ ;  /* 0x000000047c6d7824 */ /* 0x040fe200078e00ff */
[----:B------:R-:W-:Y:S01]  /*10a0*/  LDGSTS.E.LTC128B.64 [R5+0xc100], desc[UR12][R8.64+0x100], P1 ;  /* 0x0c10010008057fae */ /* 0x000fe200089a160c */
[----:B------:R-:W-:Y:S01]  /*10b0*/  IMAD.SHL.U32 R108, R124, 0x2, RZ ;  /* 0x000000027c6c7824 */ /* 0x000fe200078e00ff */
[----:B------:R-:W-:Y:S01]  /*10c0*/  LOP3.LUT P4, R110, R110, 0x8, RZ, 0xc0, !PT ;  /* 0x000000086e6e7812 */ /* 0x000fe2000788c0ff */
[----:B------:R-:W-:Y:S01]  /*10d0*/  IMAD.SHL.U32 R102, R123, 0x8, RZ ;  /* 0x000000087b667824 */ /* 0x000fe200078e00ff */
[----:B------:R-:W-:Y:S01]  /*10e0*/  IADD3 R136, P1, PT, R2, UR17, RZ ;  /* 0x0000001102887c10 */ /* 0x000fe2000ff3e0ff */
[----:B------:R2:W-:Y:S01]  /*10f0*/  LDGSTS.E.LTC128B.64 [R5+0xc180], desc[UR12][R8.64+0x180], P0 ;  /* 0x0c18018008057fae */ /* 0x0005e200081a160c */
[----:B------:R-:W-:Y:S01]  /*1100*/  LOP3.LUT P6, R109, R109, 0x8, RZ, 0xc0, !PT ;  /* 0x000000086d6d7812 */ /* 0x000fe200078cc0ff */
[C---:B------:R-:W-:Y:S01]  /*1110*/  IMAD.SHL.U32 R101, R123.reuse, 0x4, RZ ;  /* 0x000000047b657824 */ /* 0x040fe200078e00ff */
[----:B------:R-:W-:Y:S01]  /*1120*/  LOP3.LUT P5, R108, R108, 0x8, RZ, 0xc0, !PT ;  /* 0x000000086c6c7812 */ /* 0x000fe200078ac0ff */
[----:B------:R-:W0:Y:S01]  /*1130*/  LDGDEPBAR ;  /* 0x00000000000079af */ /* 0x000e220000000000 */
[----:B------:R-:W-:Y:S01]  /*1140*/  LOP3.LUT P3, R107, R124, 0x8, RZ, 0xc0, !PT ;  /* 0x000000087c6b7812 */ /* 0x000fe2000786c0ff */
[----:B------:R-:W-:Y:S01]  /*1150*/  IMAD.SHL.U32 R100, R123, 0x2, RZ ;  /* 0x000000027b647824 */ /* 0x000fe200078e00ff */
[----:B------:R-:W-:Y:S01]  /*1160*/  IADD3.X R137, PT, PT, R3, UR5, RZ, P1, !PT ;  /* 0x0000000503897c10 */ /* 0x000fe20008ffe4ff */
[----:B------:R-:W-:Y:S01]  /*1170*/  ULOP3.LUT UR5, UR27, 0xfff8, URZ, 0xc0, !UPT ;  /* 0x0000fff81b057892 */ /* 0x000fe2000f8ec0ff */
[----:B------:R-:W-:Y:S01]  /*1180*/  LOP3.LUT P2, R106, R106, 0x8, RZ, 0xc0, !PT ;  /* 0x000000086a6a7812 */ /* 0x000fe2000784c0ff */
[----:B------:R-:W-:Y:S01]  /*1190*/  UISETP.GE.AND UP0, UPT, UR22, 0x10, UPT ;  /* 0x000000101600788c */ /* 0x000fe2000bf06270 */
[----:B------:R-:W-:Y:S01]  /*11a0*/  LOP3.LUT P1, R105, R105, 0x8, RZ, 0xc0, !PT ;  /* 0x0000000869697812 */ /* 0x000fe2000782c0ff */
[----:B------:R-:W-:Y:S01]  /*11b0*/  LDGSTS.E.LTC128B.64 [R7+0x4000], desc[UR12][R136.64], P4 ;  /* 0x0400000088077fae */ /* 0x000fe2000a1a160c */
[--C-:B------:R-:W-:Y:S01]  /*11c0*/  SHF.R.U32.HI R104, RZ, 0x7, R124.reuse ;  /* 0x00000007ff687819 */ /* 0x100fe2000001167c */
[----:B------:R-:W-:Y:S01]  /*11d0*/  UIADD3 UR5, UPT, UPT, UR4, -UR5, URZ ;  /* 0x8000000504057290 */ /* 0x000fe2000fffe0ff */
[----:B------:R-:W-:Y:S01]  /*11e0*/  SHF.R.U32.HI R103, RZ, 0x8, R124 ;  /* 0x00000008ff677819 */ /* 0x000fe2000001167c */
[----:B------:R-:W-:Y:S01]  /*11f0*/  LDGSTS.E.LTC128B.64 [R7+0x4080], desc[UR12][R136.64+0x80], P6 ;  /* 0x0408008088077fae */ /* 0x000fe2000b1a160c */
[----:B------:R-:W-:Y:S01]  /*1200*/  LOP3.LUT P6, R104, R104, 0x8, RZ, 0xc0, !PT ;  /* 0x0000000868687812 */ /* 0x000fe200078cc0ff */
[----:B------:R-:W-:Y:S01]  /*1210*/  UPRMT UR4, UR5, 0x8880, URZ ;  /* 0x0000888005047896 */ /* 0x000fe200080000ff */
[----:B------:R-:W-:Y:S01]  /*1220*/  LOP3.LUT P4, R102, R102, 0x8, RZ, 0xc0, !PT ;  /* 0x0000000866667812 */ /* 0x000fe2000788c0ff */
[----:B------:R-:W-:Y:S01]  /*1230*/  LDGSTS.E.LTC128B.64 [R7+0x4100], desc[UR12][R136.64+0x100], P5 ;  /* 0x0410010088077fae */ /* 0x000fe2000a9a160c */
[----:B------:R-:W-:Y:S01]  /*1240*/  LOP3.LUT P5, R103, R103, 0x8, RZ, 0xc0, !PT ;  /* 0x0000000867677812 */ /* 0x000fe200078ac0ff */
[----:B------:R-:W-:Y:S01]  /*1250*/  UPRMT UR4, UR4, 0x7710, URZ ;  /* 0x0000771004047896 */ /* 0x000fe200080000ff */
[----:B------:R-:W-:Y:S01]  /*1260*/  IADD3 R134, P0, PT, R8, UR18, RZ ;  /* 0x0000001208867c10 */ /* 0x000fe2000ff1e0ff */
[----:B------:R-:W-:Y:S01]  /*1270*/  LDGSTS.E.LTC128B.64 [R7+0x4180], desc[UR12][R136.64+0x180], P3 ;  /* 0x0418018088077fae */ /* 0x000fe200099a160c */
[----:B------:R-:W-:Y:S01]  /*1280*/  LOP3.LUT P3, R101, R101, 0x8, RZ, 0xc0, !PT ;  /* 0x0000000865657812 */ /* 0x000fe2000786c0ff */
[----:B------:R-:W-:Y:S01]  /*1290*/  USHF.R.U32.HI UR4, URZ, 0xd, UR4 ;  /* 0x0000000dff047899 */ /* 0x000fe20008011604 */
[----:B------:R-:W-:Y:S01]  /*12a0*/  IADD3.X R135, PT, PT, R9, UR8, RZ, P0, !PT ;  /* 0x0000000809877c10 */ /* 0x000fe200087fe4ff */
[----:B------:R-:W-:Y:S01]  /*12b0*/  LDGSTS.E.LTC128B.64 [R7+0x4200], desc[UR12][R136.64+0x200], P2 ;  /* 0x0420020088077fae */ /* 0x000fe200091a160c */
[----:B------:R-:W-:Y:S01]  /*12c0*/  LOP3.LUT P2, R100, R100, 0x8, RZ, 0xc0, !PT ;  /* 0x0000000864647812 */ /* 0x000fe2000784c0ff */
[----:B------:R-:W-:Y:S01]  /*12d0*/  ULOP3.LUT UR4, UR4, 0x3, URZ, 0xc0, !UPT ;  /* 0x0000000304047892 */ /* 0x000fe2000f8ec0ff */
[----:B-1----:R-:W-:Y:S01]  /*12e0*/  LOP3.LUT R2, R69, 0x7, R84, 0x78, !PT ;  /* 0x0000000745027812 */ /* 0x002fe200078e7854 */
[----:B------:R-:W-:Y:S01]  /*12f0*/  LDGSTS.E.LTC128B.64 [R7+0x4280], desc[UR12][R136.64+0x280], P1 ;  /* 0x0428028088077fae */ /* 0x000fe200089a160c */
[----:B------:R-:W-:Y:S01]  /*1300*/  LOP3.LUT P1, R3, R123, 0x8, RZ, 0xc0, !PT ;  /* 0x000000087b037812 */ /* 0x000fe2000782c0ff */
[----:B------:R-:W-:Y:S01]  /*1310*/  UIADD3 UR4, UPT, UPT, UR5, UR4, URZ ;  /* 0x0000000405047290 */ /* 0x000fe2000fffe0ff */
[----:B------:R-:W-:Y:S01]  /*1320*/  ISETP.NE.AND P0, PT, RZ, UR28, PT ;  /* 0x0000001cff007c0c */ /* 0x000fe2000bf05270 */
[----:B------:R-:W-:Y:S01]  /*1330*/  LDGSTS.E.LTC128B.64 [R7+0x4300], desc[UR12][R136.64+0x300], P6 ;  /* 0x0430030088077fae */ /* 0x000fe2000b1a160c */
[C---:B------:R-:W-:Y:S01]  /*1340*/  IMAD R2, R69.reuse, 0x40, R2 ;  /* 0x0000004045027824 */ /* 0x040fe200078e0202 */
[----:B------:R-:W-:Y:S01]  /*1350*/  ULOP3.LUT UR8, UR4, 0xfffc, URZ, 0xc0, !UPT ;  /* 0x0000fffc04087892 */ /* 0x000fe2000f8ec0ff */
[----:B--2---:R-:W-:Y:S01]  /*1360*/  CS2R R8, SRZ ;  /* 0x0000000000087805 */ /* 0x004fe2000001ff00 */
[----:B------:R1:W-:Y:S01]  /*1370*/  LDGSTS.E.LTC128B.64 [R7+0x4380], desc[UR12][R136.64+0x380], P5 ;  /* 0x0438038088077fae */ /* 0x0003e2000a9a160c */
[----:B------:R-:W-:Y:S01]  /*1380*/  UPRMT UR4, UR4, 0x8880, URZ ;  /* 0x0000888004047896 */ /* 0x000fe200080000ff */
[----:B------:R-:W-:Y:S01]  /*1390*/  IMAD R0, R69, -0x20, R2 ;  /* 0xffffffe045007824 */ /* 0x000fe200078e0202 */
[----:B------:R-:W-:Y:S01]  /*13a0*/  UIADD3 UR8, UPT, UPT, URZ, -UR8, URZ ;  /* 0x80000008ff087290 */ /* 0x000fe2000fffe0ff */
[----:B------:R-:W-:Y:S01]  /*13b0*/  LDGSTS.E.LTC128B.64 [R5+0xe000], desc[UR12][R134.64], P4 ;  /* 0x0e00000086057fae */ /* 0x000fe2000a1a160c */
[----:B------:R-:W-:Y:S01]  /*13c0*/  USHF.R.S32.HI UR4, URZ, 0x2, UR4 ;  /* 0x00000002ff047899 */ /* 0x000fe20008011404 */
[----:B------:R-:W-:Y:S01]  /*13d0*/  LEA R125, R125, UR7, 0x3 ;  /* 0x000000077d7d7c11 */ /* 0x000fe2000f8e18ff */
[----:B------:R-:W-:Y:S01]  /*13e0*/  UPRMT UR8, UR8, 0x7710, URZ ;  /* 0x0000771008087896 */ /* 0x000fe200080000ff */
[----:B------:R-:W-:Y:S01]  /*13f0*/  LDGSTS.E.LTC128B.64 [R5+0xe080], desc[UR12][R134.64+0x80], P3 ;  /* 0x0e08008086057fae */ /* 0x000fe200099a160c */
[----:B------:R-:W-:Y:S01]  /*1400*/  SEL R123, R123, RZ, P0 ;  /* 0x000000ff7b7b7207 */ /* 0x000fe20000000000 */
[----:B------:R-:W-:Y:S01]  /*1410*/  USHF.R.S32.HI UR27, URZ, 0x3, UR27 ;  /* 0x00000003ff1b7899 */ /* 0x000fe2000801141b */
[----:B------:R-:W-:Y:S01]  /*1420*/  SEL R124, R124, RZ, P0 ;  /* 0x000000ff7c7c7207 */ /* 0x000fe20000000000 */
[----:B------:R-:W-:Y:S01]  /*1430*/  LDGSTS.E.LTC128B.64 [R5+0xe100], desc[UR12][R134.64+0x100], P2 ;  /* 0x0e10010086057fae */ /* 0x000fe200091a160c */
[----:B------:R-:W-:-:S02]  /*1440*/  UIADD3 UR5, UPT, UPT, UR5, UR8, URZ ;  /* 0x0000000805057290 */ /* 0x000fc4000fffe0ff */
[----:B------:R-:W-:Y:S01]  /*1450*/  UPRMT UR24, UR4, 0x9910, URZ ;  /* 0x0000991004187896 */ /* 0x000fe200080000ff */
[----:B------:R2:W-:Y:S01]  /*1460*/  LDGSTS.E.LTC128B.64 [R5+0xe180], desc[UR12][R134.64+0x180], P1 ;  /* 0x0e18018086057fae */ /* 0x0005e200089a160c */
[----:B------:R-:W-:-:S03]  /*1470*/  ULOP3.LUT UR25, UR5, 0xffff, URZ, 0xc0, !UPT ;  /* 0x0000ffff05197892 */ /* 0x000fc6000f8ec0ff */
[----:B------:R-:W0:Y:S01]  /*1480*/  LDGDEPBAR ;  /* 0x00000000000079af */ /* 0x000e220000000000 */
[----:B------:R-:W-:Y:S01]  /*1490*/  UPRMT UR25, UR25, 0x8880, URZ ;  /* 0x0000888019197896 */ /* 0x000fe200080000ff */
[----:B-1----:R-:W-:Y:S02]  /*14a0*/  CS2R R6, SRZ ;  /* 0x0000000000067805 */ /* 0x002fe4000001ff00 */
[----:B--2---:R-:W-:Y:S01]  /*14b0*/  CS2R R4, SRZ ;  /* 0x0000000000047805 */ /* 0x004fe2000001ff00 */
[----:B------:R-:W-:-:S04]  /*14c0*/  DEPBAR.LE SB0, 0x1 ;  /* 0x000080400000791a */ /* 0x000fc80000000000 */
[----:B------:R-:W-:Y:S06]  /*14d0*/  BAR.SYNC.DEFER_BLOCKING 0x0 ;  /* 0x0000000000007b1d */ /* 0x000fec0000010000 */
[----:B------:R-:W-:Y:S05]  /*14e0*/  BRA.U !UP0, `(.L_x_1) ;  /* 0x00000011080c7547 */ /* 0x000fea000b800000 */
[----:B------:R-:W-:Y:S01]  /*14f0*/  UPRMT UR5, UR5, 0x8880, URZ ;  /* 0x0000888005057896 */ /* 0x000fe200080000ff */
[----:B------:R-:W-:Y:S01]  /*1500*/  LEA R88, R0, UR7, 0x4 ;  /* 0x0000000700587c11 */ /* 0x000fe2000f8e20ff */
[----:B------:R-:W-:Y:S01]  /*1510*/  ULEA UR4, UR27, UR24, 0x5 ;  /* 0x000000181b047291 */ /* 0x000fe2000f8e28ff */
[----:B------:R-:W-:Y:S01]  /*1520*/  LEA R2, R2, UR6, 0x4 ;  /* 0x0000000602027c11 */ /* 0x000fe2000f8e20ff */
[----:B------:R-:W-:Y:S01]  /*1530*/  ULEA UR5, UR27, UR5, 0x6 ;  /* 0x000000051b057291 */ /* 0x000fe2000f8e30ff */
[C---:B------:R-:W-:Y:S01]  /*1540*/  IMAD.SHL.U32 R54, R84.reuse, 0x4, RZ ;  /* 0x0000000454367824 */ /* 0x040fe200078e00ff */
[----:B------:R-:W-:Y:S01]  /*1550*/  USHF.L.U32 UR4, UR4, 0x8, URZ ;  /* 0x0000000804047899 */ /* 0x000fe200080006ff */
[----:B------:R-:W-:Y:S01]  /*1560*/  LOP3.LUT R55, R84, 0x8, RZ, 0xc0, !PT ;  /* 0x0000000854377812 */ /* 0x000fe200078ec0ff */
[----:B------:R-:W-:Y:S01]  /*1570*/  USHF.L.U32 UR5, UR5, 0x8, URZ ;  /* 0x0000000805057899 */ /* 0x000fe200080006ff */
[C---:B------:R-:W-:Y:S01]  /*1580*/  LOP3.LUT R128, R85.reuse, 0x3c, R86, 0xf8, !PT ;  /* 0x0000003c55807812 */ /* 0x040fe200078ef856 */
[----:B------:R-:W-:Y:S01]  /*1590*/  IMAD.MOV.U32 R130, RZ, RZ, R123 ;  /* 0x000000ffff827224 */ /* 0x000fe200078e007b */
[----:B------:R-:W-:Y:S01]  /*15a0*/  LOP3.LUT R87, R85, 0x4, R54, 0xf8, !PT ;  /* 0x0000000455577812 */ /* 0x000fe200078ef836 */
[----:B------:R-:W-:Y:S01]  /*15b0*/  IMAD.MOV.U32 R129, RZ, RZ, R124 ;  /* 0x000000ffff817224 */ /* 0x000fe200078e007c */
[----:B------:R-:W-:Y:S01]  /*15c0*/  SHF.R.U32.HI R55, RZ, 0x3, R55 ;  /* 0x00000003ff377819 */ /* 0x000fe20000011637 */
[----:B------:R-:W1:Y:S01]  /*15d0*/  LDCU.64 UR10, c[0x0][0x3d0] ;  /* 0x00007a00ff0a77ac */ /* 0x000e620008000a00 */
[----:B------:R2:W3:Y:S01]  /*15e0*/  LDS.128 R76, [R88+UR4+0x80] ;  /* 0x00008004584c7984 */ /* 0x0004e20008000c00 */
[----:B------:R-:W-:-:S02]  /*15f0*/  LOP3.LUT R54, R87, 0x1, R86, 0x78, !PT ;  /* 0x0000000157367812 */ /* 0x000fc400078e7856 */
[----:B------:R-:W-:Y:S01]  /*1600*/  LEA R0, R0, UR6, 0x4 ;  /* 0x0000000600007c11 */ /* 0x000fe2000f8e20ff */
[----:B------:R2:W1:Y:S01]  /*1610*/  LDS.128 R72, [R88+UR4] ;  /* 0x0000000458487984 */ /* 0x0004620008000c00 */
[----:B------:R-:W1:Y:S01]  /*1620*/  LDCU.64 UR8, c[0x0][0x3b0] ;  /* 0x00007600ff0877ac */ /* 0x000e620008000a00 */
[----:B------:R-:W-:Y:S01]  /*1630*/  IMAD R54, R54, 0x2, R55 ;  /* 0x0000000236367824 */ /* 0x000fe200078e0237 */
[----:B------:R-:W-:Y:S01]  /*1640*/  SHF.R.U32.HI R55, RZ, 0x3, R84 ;  /* 0x00000003ff377819 */ /* 0x000fe20000011654 */
[----:B------:R2:W1:Y:S01]  /*1650*/  LDS.128 R80, [R2+UR5+0x80] ;  /* 0x0000800502507984 */ /* 0x0004620008000c00 */
[----:B------:R-:W-:Y:S01]  /*1660*/  UMOV UR19, 0x8000 ;  /* 0x0000800000137882 */ /* 0x000fe20000000000 */
[----:B------:R-:W-:Y:S01]  /*1670*/  UMOV UR18, 0x4000 ;  /* 0x0000400000127882 */ /* 0x000fe20000000000 */
[----:B------:R-:W-:Y:S01]  /*1680*/  LOP3.LUT R55, R54, 0x4, R55, 0x78, !PT ;  /* 0x0000000436377812 */ /* 0x000fe200078e7837 */
[----:B------:R2:W1:Y:S01]  /*1690*/  LDS.128 R68, [R2+UR5] ;  /* 0x0000000502447984 */ /* 0x0004620008000c00 */
[----:B------:R-:W-:Y:S01]  /*16a0*/  UMOV UR17, 0x2 ;  /* 0x0000000200117882 */ /* 0x000fe20000000000 */
[----:B------:R-:W-:Y:S01]  /*16b0*/  UMOV UR14, URZ ;  /* 0x000000ff000e7c82 */ /* 0x000fe20008000000 */
[----:B------:R-:W-:Y:S01]  /*16c0*/  UMOV UR7, UR28 ;  /* 0x0000001c00077c82 */ /* 0x000fe20008000000 */
[----:B------:R-:W-:Y:S01]  /*16d0*/  IMAD R128, R128, 0x80, R55 ;  /* 0x0000008080807824 */ /* 0x000fe200078e0237 */
[----:B------:R-:W-:Y:S01]  /*16e0*/  CS2R R54, SRZ ;  /* 0x0000000000367805 */ /* 0x000fe2000001ff00 */
[----:B------:R-:W-:Y:S01]  /*16f0*/  UMOV UR21, 0xffffc000 ;  /* 0xffffc00000157882 */ /* 0x000fe20000000000 */
[----:B------:R-:W-:-:S02]  /*1700*/  UMOV UR20, 0x4000 ;  /* 0x0000400000147882 */ /* 0x000fc40000000000 */
[----:B------:R-:W-:-:S07]  /*1710*/  LEA R128, R128, UR6, 0x3 ;  /* 0x0000000680807c11 */ /* 0x000fce000f8e18ff */
.L_x_2:
[----:B------:R-:W-:-:S04]  /*1720*/  DEPBAR.LE SB5, 0xc ;  /* 0x0000d3000000791a */ /* 0x000fc80000000000 */
[C---:B-1----:R-:W5:Y:S01]  /*1730*/  DMMA.8x8x4 R4, R68.reuse, R72, R4 ;  /* 0x000000484404723f */ /* 0x042f620000000004 */
[----:B---3--:R-:W-:Y:S01]  /*1740*/  LDS.128 R84, [R2+UR5+0x1000] ;  /* 0x0010000502547984 */ /* 0x008fe20008000c00 */
[----:B------:R-:W-:Y:S02]  /*1750*/  UIADD3 UR14, UPT, UPT, UR14, 0x1, URZ ;  /* 0x000000010e0e7890 */ /* 0x000fe4000fffe0ff */
[----:B------:R-:W-:Y:S01]  /*1760*/  LOP3.LUT P2, RZ, R129, 0x1, RZ, 0xc0, !PT ;  /* 0x0000000181ff7812 */ /* 0x000fe2000784c0ff */
[----:B------:R-:W-:Y:S01]  /*1770*/  VIADD R132, R128, UR19 ;  /* 0x0000001380847c36 */ /* 0x000fe20008000000 */
[----:B------:R-:W-:Y:S01]  /*1780*/  IADD3 R134, P1, PT, R134, UR10, RZ ;  /* 0x0000000a86867c10 */ /* 0x000fe2000ff3e0ff */
[----:B------:R-:W-:Y:S01]  /*1790*/  VIADD R127, R2, UR5 ;  /* 0x00000005027f7c36 */ /* 0x000fe20008000000 */
[----:B------:R-:W-:Y:S01]  /*17a0*/  IADD3 R136, P0, PT, R136, UR8, RZ ;  /* 0x0000000888887c10 */ /* 0x000fe2000ff1e0ff */
[----:B--2---:R-:W1:Y:S01]  /*17b0*/  LDS.128 R88, [R0+UR4+0xc800] ;  /* 0x00c8000400587984 */ /* 0x004e620008000c00 */
[----:B------:R-:W-:Y:S01]  /*17c0*/  VIADD R131, R125, UR18 ;  /* 0x000000127d837c36 */ /* 0x000fe20008000000 */
[----:B------:R-:W-:Y:S01]  /*17d0*/  IADD3.X R135, PT, PT, R135, UR11, RZ, P1, !PT ;  /* 0x0000000b87877c10 */ /* 0x000fe20008ffe4ff */
[----:B------:R-:W-:Y:S01]  /*17e0*/  VIADD R126, R0, UR4 ;  /* 0x00000004007e7c36 */ /* 0x000fe20008000000 */
[----:B------:R-:W-:Y:S01]  /*17f0*/  IADD3.X R137, PT, PT, R137, UR9, RZ, P0, !PT ;  /* 0x0000000989897c10 */ /* 0x000fe200087fe4ff */
[----:B------:R-:W-:Y:S01]  /*1800*/  UISETP.NE.AND UP0, UPT, UR14, 0x3, UPT ;  /* 0x000000030e00788c */ /* 0x000fe2000bf05270 */
[----:B------:R-:W-:Y:S01]  /*1810*/  LOP3.LUT P0, RZ, R130, 0x1, RZ, 0xc0, !PT ;  /* 0x0000000182ff7812 */ /* 0x000fe2000780c0ff */
[C---:B------:R-:W5:Y:S01]  /*1820*/  DMMA.8x8x4 R8, R68.reuse, R74, R8 ;  /* 0x0000004a4408723f */ /* 0x040f620000000008 */
[----:B------:R-:W1:Y:S01]  /*1830*/  LDS.128 R92, [R0+UR4+0xc880] ;  /* 0x00c88004005c7984 */ /* 0x000e620008000c00 */
[----:B------:R-:W-:Y:S02]  /*1840*/  USEL UR6, UR21, 0x2000, !UP0 ;  /* 0x0000200015067887 */ /* 0x000fe4000c000000 */
[----:B------:R-:W-:Y:S01]  /*1850*/  USEL UR29, UR20, 0xffff8000, UP0 ;  /* 0xffff8000141d7887 */ /* 0x000fe20008000000 */
[--C-:B------:R-:W-:Y:S01]  /*1860*/  SHF.R.U32.HI R133, RZ, 0x1, R129.reuse ;  /* 0x00000001ff857819 */ /* 0x100fe20000011681 */
[----:B------:R-:W-:Y:S01]  /*1870*/  UIADD3 UR17, UPT, UPT, UR17, 0x1, URZ ;  /* 0x0000000111117890 */ /* 0x000fe2000fffe0ff */
[--C-:B------:R-:W-:Y:S01]  /*1880*/  SHF.R.U32.HI R139, RZ, 0x3, R129.reuse ;  /* 0x00000003ff8b7819 */ /* 0x100fe20000011681 */
[----:B------:R-:W-:Y:S01]  /*1890*/  USEL UR14, UR14, URZ, UP0 ;  /* 0x000000ff0e0e7287 */ /* 0x000fe20008000000 */
[----:B------:R-:W2:Y:S01]  /*18a0*/  LDS.128 R96, [R2+UR5+0x1080] ;  /* 0x0010800502607984 */ /* 0x000ea20008000c00 */
[----:B------:R-:W-:Y:S01]  /*18b0*/  LOP3.LUT P1, RZ, R133, 0x1, RZ, 0xc0, !PT ;  /* 0x0000000185ff7812 */ /* 0x000fe2000782c0ff */
[----:B------:R-:W-:Y:S01]  /*18c0*/  UISETP.NE.AND UP1, UPT, UR17, 0x3, UPT ;  /* 0x000000031100788c */ /* 0x000fe2000bf25270 */
[--C-:B------:R-:W-:Y:S01]  /*18d0*/  SHF.R.U32.HI R133, RZ, 0x2, R129.reuse ;  /* 0x00000002ff857819 */ /* 0x100fe20000011681 */
[----:B------:R-:W-:Y:S01]  /*18e0*/  UISETP.GT.AND UP0, UPT, UR7, -0x1, UPT ;  /* 0xffffffff0700788c */ /* 0x000fe2000bf04270 */
[--C-:B------:R-:W-:Y:S01]  /*18f0*/  SHF.R.U32.HI R138, RZ, 0x1, R130.reuse ;  /* 0x00000001ff8a7819 */ /* 0x100fe20000011682 */
[----:B------:R-:W-:Y:S01]  /*1900*/  UIADD3 UR26, UPT, UPT, UR7, -0x1, URZ ;  /* 0xffffffff071a7890 */ /* 0x000fe2000fffe0ff */
[C---:B---3--:R-:W5:Y:S01]  /*1910*/  DMMA.8x8x4 R12, R68.reuse, R76, R12 ;  /* 0x0000004c440c723f */ /* 0x048f62000000000c */
[----:B------:R-:W-:Y:S01]  /*1920*/  @!PT LDS RZ, [RZ] ;  /* 0x00000000fffff984 */ /* 0x000fe20000000800 */
[----:B------:R-:W-:Y:S01]  /*1930*/  @!PT LDS RZ, [RZ] ;  /* 0x00000000fffff984 */ /* 0x000fe20000000800 */
[----:B------:R-:W-:Y:S01]  /*1940*/  @!PT LDS RZ, [RZ] ;  /* 0x00000000fffff984 */ /* 0x000fe20000000800 */
[----:B------:R3:W-:Y:S01]  /*1950*/  @P2 LDGSTS.E.LTC128B.64 [R132], desc[UR12][R136.64] ;  /* 0x0000000088842fae */ /* 0x0007e2000b9a160c */
[----:B------:R-:W-:Y:S01]  /*1960*/  UIADD3 UR31, UPT, UPT, UR19, -0x8000, URZ ;  /* 0xffff8000131f7890 */ /* 0x000fe2000fffe0ff */
[----:B------:R-:W-:Y:S01]  /*1970*/  LOP3.LUT P2, RZ, R133, 0x1, RZ, 0xc0, !PT ;  /* 0x0000000185ff7812 */ /* 0x000fe2000784c0ff */
[----:B------:R-:W-:Y:S01]  /*1980*/  UIADD3 UR30, UPT, UPT, UR18, -0x4000, URZ ;  /* 0xffffc000121e7890 */ /* 0x000fe2000fffe0ff */
[--C-:B------:R-:W-:Y:S01]  /*1990*/  SHF.R.U32.HI R133, RZ, 0x9, R129.reuse ;  /* 0x00000009ff857819 */ /* 0x100fe20000011681 */
[----:B------:R-:W-:Y:S01]  /*19a0*/  @UP1 UIADD3 UR31, UPT, UPT, UR19, 0x4000, URZ ;  /* 0x00004000131f1890 */ /* 0x000fe2000fffe0ff */
[----:B------:R3:W-:Y:S01]  /*19b0*/  @P1 LDGSTS.E.LTC128B.64 [R132+0x80], desc[UR12][R136.64+0x80] ;  /* 0x0008008088841fae */ /* 0x0007e2000b9a160c */
[----:B------:R-:W-:Y:S01]  /*19c0*/  LOP3.LUT P1, RZ, R139, 0x1, RZ, 0xc0, !PT ;  /* 0x000000018bff7812 */ /* 0x000fe2000782c0ff */
[----:B------:R-:W-:Y:S01]  /*19d0*/  @UP1 UIADD3 UR30, UPT, UPT, UR18, 0x2000, URZ ;  /* 0x00002000121e1890 */ /* 0x000fe2000fffe0ff */
[----:B------:R-:W-:Y:S01]  /*19e0*/  LOP3.LUT P4, RZ, R133, 0x1, RZ, 0xc0, !PT ;  /* 0x0000000185ff7812 */ /* 0x000fe2000788c0ff */
[----:B------:R-:W-:Y:S01]  /*19f0*/  USEL UR17, UR17, URZ, UP1 ;  /* 0x000000ff11117287 */ /* 0x000fe20008800000 */
[--C-:B------:R-:W-:Y:S01]  /*1a00*/  SHF.R.U32.HI R139, RZ, 0xa, R129.reuse ;  /* 0x0000000aff8b7819 */ /* 0x100fe20000011681 */
[----:B------:R3:W-:Y:S01]  /*1a10*/  @P0 LDGSTS.E.LTC128B.64 [R131], desc[UR12][R134.64] ;  /* 0x0000000086830fae */ /* 0x0007e2000b9a160c */
[----:B------:R-:W-:Y:S01]  /*1a20*/  LOP3.LUT P0, RZ, R138, 0x1, RZ, 0xc0, !PT ;  /* 0x000000018aff7812 */ /* 0x000fe2000780c0ff */
[----:B------:R-:W-:Y:S01]  /*1a30*/  UMOV UR19, UR31 ;  /* 0x0000001f00137c82 */ /* 0x000fe20008000000 */
[-C--:B------:R-:W5:Y:S01]  /*1a40*/  DMMA.8x8x4 R16, R68, R78.reuse, R16 ;  /* 0x0000004e4410723f */ /* 0x080f620000000010 */
[----:B------:R-:W-:Y:S01]  /*1a50*/  UMOV UR18, UR30 ;  /* 0x0000001e00127c82 */ /* 0x000fe20008000000 */
[----:B------:R-:W-:Y:S02]  /*1a60*/  UMOV UR7, UR26 ;  /* 0x0000001a00077c82 */ /* 0x000fe40008000000 */
[--C-:B------:R-:W-:Y:S02]  /*1a70*/  SHF.R.U32.HI R138, RZ, 0x8, R129.reuse ;  /* 0x00000008ff8a7819 */ /* 0x100fe40000011681 */
[----:B------:R-:W-:Y:S02]  /*1a80*/  SHF.R.U32.HI R133, RZ, 0xb, R129 ;  /* 0x0000000bff857819 */ /* 0x000fe40000011681 */
[----:B------:R-:W-:Y:S02]  /*1a90*/  LOP3.LUT P5, RZ, R138, 0x1, RZ, 0xc0, !PT ;  /* 0x000000018aff7812 */ /* 0x000fe400078ac0ff */
[--C-:B------:R-:W-:Y:S01]  /*1aa0*/  SHF.R.U32.HI R138, RZ, 0x2, R130.reuse ;  /* 0x00000002ff8a7819 */ /* 0x100fe20000011682 */
[----:B------:R-:W-:Y:S05]  /*1ab0*/  DEPBAR.LE SB5, 0xc ;  /* 0x0000d3000000791a */ /* 0x000fea0000000000 */
[C---:B------:R-:W5:Y:S04]  /*1ac0*/  DMMA.8x8x4 R20, R70.reuse, R78, R20 ;  /* 0x0000004e4614723f */ /* 0x040f680000000014 */
[----:B------:R-:W-:Y:S02]  /*1ad0*/  LOP3.LUT P3, RZ, R138, 0x1, RZ, 0xc0, !PT ;  /* 0x000000018aff7812 */ /* 0x000fe4000786c0ff */
[----:B------:R-:W-:Y:S10]  /*1ae0*/  SHF.R.U32.HI R138, RZ, 0x3, R130 ;  /* 0x00000003ff8a7819 */ /* 0x000ff40000011682 */
[C---:B------:R-:W5:Y:S11]  /*1af0*/  DMMA.8x8x4 R24, R70.reuse, R76, R24 ;  /* 0x0000004c4618723f */ /* 0x040f760000000018 */
[----:B------:R-:W-:Y:S05]  /*1b00*/  @!UPT UIADD3 URZ, UPT, UPT, URZ, URZ, URZ ;  /* 0x000000fffffff290 */ /* 0x000fea000fffe0ff */
[C---:B------:R-:W5:Y:S11]  /*1b10*/  DMMA.8x8x4 R28, R70.reuse, R74, R28 ;  /* 0x0000004a461c723f */ /* 0x040f76000000001c */
[----:B------:R-:W-:Y:S05]  /*1b20*/  @!UPT UIADD3 URZ, UPT, UPT, URZ, URZ, URZ ;  /* 0x000000fffffff290 */ /* 0x000fea000fffe0ff */
[-C--:B---3--:R3:W5:Y:S02]  /*1b30*/  DMMA.8x8x4 R32, R70, R72.reuse, R32 ;  /* 0x000000484620723f */ /* 0x0887640000000020 */
[----:B---3--:R-:W-:Y:S01]  /*1b40*/  LDS.128 R68, [R2+UR5+0x2000] ;  /* 0x0020000502447984 */ /* 0x008fe20008000c00 */
[----:B------:R-:W-:Y:S11]  /*1b50*/  DEPBAR.LE SB5, 0xc ;  /* 0x0000d3000000791a */ /* 0x000ff60000000000 */
[----:B------:R-:W-:Y:S02]  /*1b60*/  @!UPT UIADD3 URZ, UPT, UPT, URZ, URZ, URZ ;  /* 0x000000fffffff290 */ /* 0x000fe4000fffe0ff */
[C---:B------:R-:W5:Y:S11]  /*1b70*/  DMMA.8x8x4 R36, R80.reuse, R72, R36 ;  /* 0x000000485024723f */ /* 0x040f760000000024 */
[----:B------:R-:W-:Y:S05]  /*1b80*/  @!UPT UIADD3 URZ, UPT, UPT, URZ, URZ, URZ ;  /* 0x000000fffffff290 */ /* 0x000fea000fffe0ff */
[C---:B------:R-:W5:Y:S11]  /*1b90*/  DMMA.8x8x4 R40, R80.reuse, R74, R40 ;  /* 0x0000004a5028723f */ /* 0x040f760000000028 */
[----:B------:R-:W-:Y:S05]  /*1ba0*/  @!UPT UIADD3 URZ, UPT, UPT, URZ, URZ, URZ ;  /* 0x000000fffffff290 */ /* 0x000fea000fffe0ff */
[C---:B------:R-:W5:Y:S11]  /*1bb0*/  DMMA.8x8x4 R44, R80.reuse, R76, R44 ;  /* 0x0000004c502c723f */ /* 0x040f76000000002c */
[----:B------:R-:W-:Y:S05]  /*1bc0*/  @!UPT UIADD3 URZ, UPT, UPT, URZ, URZ, URZ ;  /* 0x000000fffffff290 */ /* 0x000fea000fffe0ff */
[-C--:B------:R-:W5:Y:S01]  /*1bd0*/  DMMA.8x8x4 R48, R80, R78.reuse, R48 ;  /* 0x0000004e5030723f */ /* 0x080f620000000030 */
[----:B------:R-:W-:Y:S11]  /*1be0*/  DEPBAR.LE SB5, 0xc ;  /* 0x0000d3000000791a */ /* 0x000ff60000000000 */
[----:B------:R-:W-:Y:S04]  /*1bf0*/  @!UPT UIADD3 URZ, UPT, UPT, URZ, URZ, URZ ;  /* 0x000000fffffff290 */ /* 0x000fe8000fffe0ff */
[C---:B------:R-:W5:Y:S11]  /*1c00*/  DMMA.8x8x4 R52, R82.reuse, R78, R52 ;  /* 0x0000004e5234723f */ /* 0x040f760000000034 */
[----:B------:R-:W-:Y:S05]  /*1c10*/  @!UPT UIADD3 URZ, UPT, UPT, URZ, URZ, URZ ;  /* 0x000000fffffff290 */ /* 0x000fea000fffe0ff */
[C---:B------:R3:W5:Y:S02]  /*1c20*/  DMMA.8x8x4 R56, R82.reuse, R76, R56 ;  /* 0x0000004c5238723f */ /* 0x0407640000000038 */
[----:B---3--:R-:W-:Y:S11]  /*1c30*/  LDS.128 R76, [R0+UR4+0xd080] ;  /* 0x00d08004004c7984 */ /* 0x008ff60008000c00 */
[----:B------:R-:W-:Y:S03]  /*1c40*/  @!UPT UIADD3 URZ, UPT, UPT, URZ, URZ, URZ ;  /* 0x000000fffffff290 */ /* 0x000fe6000fffe0ff */
[C---:B------:R-:W5:Y:S11]  /*1c50*/  DMMA.8x8x4 R60, R82.reuse, R74, R60 ;  /* 0x0000004a523c723f */ /* 0x040f76000000003c */
[----:B------:R-:W-:Y:S05]  /*1c60*/  @!UPT UIADD3 URZ, UPT, UPT, URZ, URZ, URZ ;  /* 0x000000fffffff290 */ /* 0x000fea000fffe0ff */
[----:B------:R3:W5:Y:S02]  /*1c70*/  DMMA.8x8x4 R64, R82, R72, R64 ;  /* 0x000000485240723f */ /* 0x0007640000000040 */
[----:B---3--:R-:W3:Y:S08]  /*1c80*/  LDS.128 R72, [R0+UR4+0xd000] ;  /* 0x00d0000400487984 */ /* 0x008ef00008000c00 */
[----:B------:R-:W4:Y:S01]  /*1c90*/  LDS.128 R80, [R2+UR5+0x2080] ;  /* 0x0020800502507984 */ /* 0x000f220008000c00 */
[----:B------:R-:W-:-:S05]  /*1ca0*/  DEPBAR.LE SB5, 0xc ;  /* 0x0000d3000000791a */ /* 0x000fca0000000000 */
[C---:B-1----:R-:W5:Y:S02]  /*1cb0*/  DMMA.8x8x4 R4, R84.reuse, R88, R4 ;  /* 0x000000585404723f */ /* 0x042f640000000004 */
[----:B------:R-:W-:Y:S01]  /*1cc0*/  @!PT LDS RZ, [RZ] ;  /* 0x00000000fffff984 */ /* 0x000fe20000000800 */
[----:B------:R-:W-:Y:S01]  /*1cd0*/  @!PT LDS RZ, [RZ] ;  /* 0x00000000fffff984 */ /* 0x000fe20000000800 */
[----:B------:R-:W-:Y:S01]  /*1ce0*/  @!PT LDS RZ, [RZ] ;  /* 0x00000000fffff984 */ /* 0x000fe20000000800 */
[----:B------:R1:W-:Y:S02]  /*1cf0*/  @P2 LDGSTS.E.LTC128B.64 [R132+0x100], desc[UR12][R136.64+0x100] ;  /* 0x0010010088842fae */ /* 0x0003e4000b9a160c */
[----:B------:R-:W-:Y:S04]  /*1d00*/  LOP3.LUT P2, RZ, R139, 0x1, RZ, 0xc0, !PT ;  /* 0x000000018bff7812 */ /* 0x000fe8000784c0ff */
[----:B------:R1:W-:Y:S01]  /*1d10*/  @P1 LDGSTS.E.LTC128B.64 [R132+0x180], desc[UR12][R136.64+0x180] ;  /* 0x0018018088841fae */ /* 0x0003e2000b9a160c */
[----:B------:R-:W-:Y:S07]  /*1d20*/  LOP3.LUT P1, RZ, R133, 0x1, RZ, 0xc0, !PT ;  /* 0x0000000185ff7812 */ /* 0x000fee000782c0ff */
[C---:B------:R-:W5:Y:S01]  /*1d30*/  DMMA.8x8x4 R8, R84.reuse, R90, R8 ;  /* 0x0000005a5408723f */ /* 0x040f620000000008 */
[----:B------:R1:W-:Y:S02]  /*1d40*/  @P0 LDGSTS.E.LTC128B.64 [R131+0x80], desc[UR12][R134.64+0x80] ;  /* 0x0008008086830fae */ /* 0x0003e4000b9a160c */
[----:B------:R-:W-:Y:S11]  /*1d50*/  LOP3.LUT P0, RZ, R138, 0x1, RZ, 0xc0, !PT ;  /* 0x000000018aff7812 */ /* 0x000ff6000780c0ff */
[----:B------:R-:W-:Y:S02]  /*1d60*/  @!UPT UIADD3 URZ, UPT, UPT, URZ, URZ, URZ ;  /* 0x000000fffffff290 */ /* 0x000fe4000fffe0ff */
[C---:B------:R-:W5:Y:S11]  /*1d70*/  DMMA.8x8x4 R12, R84.reuse, R92, R12 ;  /* 0x0000005c540c723f */ /* 0x040f76000000000c */
[----:B------:R-:W-:Y:S05]  /*1d80*/  @!UPT UIADD3 URZ, UPT, UPT, URZ, URZ, URZ ;  /* 0x000000fffffff290 */ /* 0x000fea000fffe0ff */
[-C--:B------:R-:W5:Y:S01]  /*1d90*/  DMMA.8x8x4 R16, R84, R94.reuse, R16 ;  /* 0x0000005e5410723f */ /* 0x080f620000000010 */
[----:B------:R-:W-:Y:S11]  /*1da0*/  DEPBAR.LE SB5, 0xc ;  /* 0x0000d3000000791a */ /* 0x000ff60000000000 */
[----:B------:R-:W-:Y:S04]  /*1db0*/  @!UPT UIADD3 URZ, UPT, UPT, URZ, URZ, URZ ;  /* 0x000000fffffff290 */ /* 0x000fe8000fffe0ff */
[C---:B------:R-:W5:Y:S11]  /*1dc0*/  DMMA.8x8x4 R20, R86.reuse, R94, R20 ;  /* 0x0000005e5614723f */ /* 0x040f760000000014 */
[----:B------:R-:W-:Y:S05]  /*1dd0*/  @!UPT UIADD3 URZ, UPT, UPT, URZ, URZ, URZ ;  /* 0x000000fffffff290 */ /* 0x000fea000fffe0ff */
[C---:B------:R-:W5:Y:S11]  /*1de0*/  DMMA.8x8x4 R24, R86.reuse, R92, R24 ;  /* 0x0000005c5618723f */ /* 0x040f760000000018 */
[----:B------:R-:W-:Y:S05]  /*1df0*/  @!UPT UIADD3 URZ, UPT, UPT, URZ, URZ, URZ ;  /* 0x000000fffffff290 */ /* 0x000fea000fffe0ff */
[C---:B------:R-:W5:Y:S11]  /*1e00*/  DMMA.8x8x4 R28, R86.reuse, R90, R28 ;  /* 0x0000005a561c723f */ /* 0x040f76000000001c */
[----:B------:R-:W-:Y:S05]  /*1e10*/  @!UPT UIADD3 URZ, UPT, UPT, URZ, URZ, URZ ;  /* 0x000000fffffff290 */ /* 0x000fea000fffe0ff */
[-C--:B-1----:R1:W5:Y:S02]  /*1e20*/  DMMA.8x8x4 R32, R86, R88.reuse, R32 ;  /* 0x000000585620723f */ /* 0x0823640000000020 */
[----:B-1----:R-:W-:Y:S01]  /*1e30*/  LDS.128 R84, [R2+UR5+0x3000] ;  /* 0x0030000502547984 */ /* 0x002fe20008000c00 */
[----:B------:R-:W-:Y:S11]  /*1e40*/  DEPBAR.LE SB5, 0xc ;  /* 0x0000d3000000791a */ /* 0x000ff60000000000 */
[----:B------:R-:W-:Y:S02]  /*1e50*/  @!UPT UIADD3 URZ, UPT, UPT, URZ, URZ, URZ ;  /* 0x000000fffffff290 */ /* 0x000fe4000fffe0ff */
[C---:B--2---:R-:W5:Y:S11]  /*1e60*/  DMMA.8x8x4 R36, R96.reuse, R88, R36 ;  /* 0x000000586024723f */ /* 0x044f760000000024 */
        /* <DEDUP_REMOVED lines=11> */
[----:B-1----:R-:W-:Y:S11]  /*1f20*/  LDS.128 R92, [R0+UR4+0xd880] ;  /* 0x00d88004005c7984 */ /* 0x002ff60008000c00 */
[----:B------:R-:W-:Y:S03]  /*1f30*/  @!UPT UIADD3 URZ, UPT, UPT, URZ, URZ, URZ ;  /* 0x000000fffffff290 */ /* 0x000fe6000fffe0ff */
[C---:B------:R-:W5:Y:S11]  /*1f40*/  DMMA.8x8x4 R60, R98.reuse, R90, R60 ;  /* 0x0000005a623c723f */ /* 0x040f76000000003c */
[----:B------:R-:W-:Y:S05]  /*1f50*/  @!UPT UIADD3 URZ, UPT, UPT, URZ, URZ, URZ ;  /* 0x000000fffffff290 */ /* 0x000fea000fffe0ff */
[----:B------:R1:W5:Y:S02]  /*1f60*/  DMMA.8x8x4 R64, R98, R88, R64 ;  /* 0x000000586240723f */ /* 0x0003640000000040 */
[----:B-1----:R-:W1:Y:S01]  /*1f70*/  LDS.128 R88, [R0+UR4+0xd800] ;  /* 0x00d8000400587984 */ /* 0x002e620008000c00 */
[----:B------:R-:W-:Y:S07]  /*1f80*/  UIADD3 UR4, UPT, UPT, UR6, UR4, URZ ;  /* 0x0000000406047290 */ /* 0x000fee000fffe0ff */
[----:B------:R-:W2:Y:S01]  /*1f90*/  LDS.128 R96, [R2+UR5+0x3080] ;  /* 0x0030800502607984 */ /* 0x000ea20008000c00 */
[----:B------:R-:W-:Y:S01]  /*1fa0*/  UIADD3 UR5, UPT, UPT, UR29, UR5, URZ ;  /* 0x000000051d057290 */ /* 0x000fe2000fffe0ff */
[----:B------:R-:W-:-:S04]  /*1fb0*/  DEPBAR.LE SB5, 0xc ;  /* 0x0000d3000000791a */ /* 0x000fc80000000000 */
[C---:B---3--:R-:W5:Y:S02]  /*1fc0*/  DMMA.8x8x4 R4, R68.reuse, R72, R4 ;  /* 0x000000484404723f */ /* 0x048f640000000004 */
[----:B------:R-:W-:Y:S01]  /*1fd0*/  @!PT LDS RZ, [RZ] ;  /* 0x00000000fffff984 */ /* 0x000fe20000000800 */
[----:B------:R-:W-:Y:S01]  /*1fe0*/  @!PT LDS RZ, [RZ] ;  /* 0x00000000fffff984 */ /* 0x000fe20000000800 */
[----:B------:R-:W-:Y:S01]  /*1ff0*/  @!PT LDS RZ, [RZ] ;  /* 0x00000000fffff984 */ /* 0x000fe20000000800 */
[----:B------:R3:W-:Y:S06]  /*2000*/  @P5 LDGSTS.E.LTC128B.64 [R132+0x200], desc[UR12][R136.64+0x200] ;  /* 0x0020020088845fae */ /* 0x0007ec000b9a160c */
[----:B------:R3:W-:Y:S08]  /*2010*/  @P4 LDGSTS.E.LTC128B.64 [R132+0x280], desc[UR12][R136.64+0x280] ;  /* 0x0028028088844fae */ /* 0x0007f0000b9a160c */
[C---:B------:R-:W5:Y:S01]  /*2020*/  DMMA.8x8x4 R8, R68.reuse, R74, R8 ;  /* 0x0000004a4408723f */ /* 0x040f620000000008 */
[----:B------:R3:W-:Y:S06]  /*2030*/  @P3 LDGSTS.E.LTC128B.64 [R131+0x100], desc[UR12][R134.64+0x100] ;  /* 0x0010010086833fae */ /* 0x0007ec000b9a160c */
[----:B------:R3:W-:Y:S06]  /*2040*/  @P2 LDGSTS.E.LTC128B.64 [R132+0x300], desc[UR12][R136.64+0x300] ;  /* 0x0030030088842fae */ /* 0x0007ec000b9a160c */
[----:B------:R3:W-:Y:S03]  /*2050*/  @P1 LDGSTS.E.LTC128B.64 [R132+0x380], desc[UR12][R136.64+0x380] ;  /* 0x0038038088841fae */ /* 0x0007e6000b9a160c */
[C---:B------:R-:W5:Y:S03]  /*2060*/  DMMA.8x8x4 R12, R68.reuse, R76, R12 ;  /* 0x0000004c440c723f */ /* 0x040f66000000000c */
[----:B------:R3:W-:Y:S01]  /*2070*/  @P0 LDGSTS.E.LTC128B.64 [R131+0x180], desc[UR12][R134.64+0x180] ;  /* 0x0018018086830fae */ /* 0x0007e2000b9a160c */
[----:B------:R-:W-:Y:S04]  /*2080*/  ISETP.NE.AND P0, PT, RZ, UR26, PT ;  /* 0x0000001aff007c0c */ /* 0x000fe8000bf05270 */
[----:B------:R-:W-:Y:S01]  /*2090*/  SEL R129, R129, RZ, P0 ;  /* 0x000000ff81817207 */ /* 0x000fe20000000000 */
[----:B------:R-:W0:Y:S01]  /*20a0*/  LDGDEPBAR ;  /* 0x00000000000079af */ /* 0x000e220000000000 */
[----:B------:R-:W-:Y:S06]  /*20b0*/  SEL R130, R130, RZ, P0 ;  /* 0x000000ff82827207 */ /* 0x000fec0000000000 */
[-C--:B------:R-:W5:Y:S01]  /*20c0*/  DMMA.8x8x4 R16, R68, R78.reuse, R16 ;  /* 0x0000004e4410723f */ /* 0x080f620000000010 */
[----:B------:R-:W-:Y:S11]  /*20d0*/  DEPBAR.LE SB5, 0xc ;  /* 0x0000d3000000791a */ /* 0x000ff60000000000 */
[----:B------:R-:W-:Y:S04]  /*20e0*/  @!UPT UIADD3 URZ, UPT, UPT, URZ, URZ, URZ ;  /* 0x000000fffffff290 */ /* 0x000fe8000fffe0ff */
[C---:B------:R-:W5:Y:S01]  /*20f0*/  DMMA.8x8x4 R20, R70.reuse, R78, R20 ;  /* 0x0000004e4614723f */ /* 0x040f620000000014 */
[----:B------:R-:W-:Y:S04]  /*2100*/  DEPBAR.LE SB0, 0x1 ;  /* 0x000080400000791a */ /* 0x000fe80000000000 */
[----:B------:R-:W-:Y:S11]  /*2110*/  BAR.SYNC.DEFER_BLOCKING 0x0 ;  /* 0x0000000000007b1d */ /* 0x000ff60000010000 */
[C---:B------:R-:W5:Y:S11]  /*2120*/  DMMA.8x8x4 R24, R70.reuse, R76, R24 ;  /* 0x0000004c4618723f */ /* 0x040f760000000018 */
[----:B------:R-:W-:Y:S05]  /*2130*/  @!UPT UIADD3 URZ, UPT, UPT, URZ, URZ, URZ ;  /* 0x000000fffffff290 */ /* 0x000fea000fffe0ff */
[C---:B------:R-:W5:Y:S11]  /*2140*/  DMMA.8x8x4 R28, R70.reuse, R74, R28 ;  /* 0x0000004a461c723f */ /* 0x040f76000000001c */
[----:B------:R-:W-:Y:S05]  /*2150*/  @!UPT UIADD3 URZ, UPT, UPT, URZ, URZ, URZ ;  /* 0x000000fffffff290 */ /* 0x000fea000fffe0ff */
[-C--:B---3--:R3:W5:Y:S02]  /*2160*/  DMMA.8x8x4 R32, R70, R72.reuse, R32 ;  /* 0x000000484620723f */ /* 0x0887640000000020 */
[----:B---3--:R3:W1:Y:S01]  /*2170*/  LDS.128 R68, [R127+UR29] ;  /* 0x0000001d7f447984 */ /* 0x0086620008000c00 */
[----:B------:R-:W-:Y:S11]  /*2180*/  DEPBAR.LE SB5, 0xc ;  /* 0x0000d3000000791a */ /* 0x000ff60000000000 */
[----:B------:R-:W-:Y:S02]  /*2190*/  @!UPT UIADD3 URZ, UPT, UPT, URZ, URZ, URZ ;  /* 0x000000fffffff290 */ /* 0x000fe4000fffe0ff */
[C---:B----4-:R-:W5:Y:S11]  /*21a0*/  DMMA.8x8x4 R36, R80.reuse, R72, R36 ;  /* 0x000000485024723f */ /* 0x050f760000000024 */
        /* <DEDUP_REMOVED lines=10> */
[C---:B---3--:R3:W5:Y:S02]  /*2250*/  DMMA.8x8x4 R56, R82.reuse, R76, R56 ;  /* 0x0000004c5238723f */ /* 0x0487640000000038 */
[----:B---3--:R3:W1:Y:S11]  /*2260*/  LDS.128 R76, [R126+UR6+0xc080] ;  /* 0x00c080067e4c7984 */ /* 0x0086760008000c00 */
[----:B------:R-:W-:Y:S03]  /*2270*/  @!UPT UIADD3 URZ, UPT, UPT, URZ, URZ, URZ ;  /* 0x000000fffffff290 */ /* 0x000fe6000fffe0ff */
[C---:B------:R-:W5:Y:S11]  /*2280*/  DMMA.8x8x4 R60, R82.reuse, R74, R60 ;  /* 0x0000004a523c723f */ /* 0x040f76000000003c */
[----:B------:R-:W-:Y:S05]  /*2290*/  @!UPT UIADD3 URZ, UPT, UPT, URZ, URZ, URZ ;  /* 0x000000fffffff290 */ /* 0x000fea000fffe0ff */
[----:B---3--:R3:W5:Y:S02]  /*22a0*/  DMMA.8x8x4 R64, R82, R72, R64 ;  /* 0x000000485240723f */ /* 0x0087640000000040 */
[----:B---3--:R3:W2:Y:S08]  /*22b0*/  LDS.128 R80, [R127+UR29+0x80] ;  /* 0x0000801d7f507984 */ /* 0x0086b00008000c00 */
[----:B------:R3:W2:Y:S01]  /*22c0*/  LDS.128 R72, [R126+UR6+0xc000] ;  /* 0x00c000067e487984 */ /* 0x0006a20008000c00 */
[----:B------:R-:W-:-:S05]  /*22d0*/  DEPBAR.LE SB5, 0xc ;  /* 0x0000d3000000791a */ /* 0x000fca0000000000 */
[C---:B-1----:R3:W5:Y:S11]  /*22e0*/  DMMA.8x8x4 R4, R84.reuse, R88, R4 ;  /* 0x000000585404723f */ /* 0x0427760000000004 */
[----:B------:R-:W-:Y:S05]  /*22f0*/  @!UPT UIADD3 URZ, UPT, UPT, URZ, URZ, URZ ;  /* 0x000000fffffff290 */ /* 0x000fea000fffe0ff */
[C---:B------:R3:W5:Y:S11]  /*2300*/  DMMA.8x8x4 R8, R84.reuse, R90, R8 ;  /* 0x0000005a5408723f */ /* 0x0407760000000008 */
[----:B------:R-:W-:Y:S05]  /*2310*/  @!UPT UIADD3 URZ, UPT, UPT, URZ, URZ, URZ ;  /* 0x000000fffffff290 */ /* 0x000fea000fffe0ff */
[C---:B------:R3:W5:Y:S11]  /*2320*/  DMMA.8x8x4 R12, R84.reuse, R92, R12 ;  /* 0x0000005c540c723f */ /* 0x040776000000000c */
[----:B------:R-:W-:Y:S05]  /*2330*/  @!UPT UIADD3 URZ, UPT, UPT, URZ, URZ, URZ ;  /* 0x000000fffffff290 */ /* 0x000fea000fffe0ff */
[-C--:B------:R3:W5:Y:S01]  /*2340*/  DMMA.8x8x4 R16, R84, R94.reuse, R16 ;  /* 0x0000005e5410723f */ /* 0x0807620000000010 */
[----:B------:R-:W-:Y:S11]  /*2350*/  DEPBAR.LE SB5, 0xc ;  /* 0x0000d3000000791a */ /* 0x000ff60000000000 */
[----:B------:R-:W-:Y:S04]  /*2360*/  @!UPT UIADD3 URZ, UPT, UPT, URZ, URZ, URZ ;  /* 0x000000fffffff290 */ /* 0x000fe8000fffe0ff */
[C---:B------:R3:W5:Y:S11]  /*2370*/  DMMA.8x8x4 R20, R86.reuse, R94, R20 ;  /* 0x0000005e5614723f */ /* 0x0407760000000014 */
        /* <DEDUP_REMOVED lines=8> */
[C---:B--2---:R3:W5:Y:S11]  /*2400*/  DMMA.8x8x4 R36, R96.reuse, R88, R36 ;  /* 0x000000586024723f */ /* 0x0447760000000024 */
        /* <DEDUP_REMOVED lines=14> */
[----:B------:R3:W5:Y:S01]  /*24f0*/  DMMA.8x8x4 R64, R98, R88, R64 ;  /* 0x000000586240723f */ /* 0x0007620000000040 */
[----:B------:R-:W-:Y:S03]  /*2500*/  @!UPT UIADD3 URZ, UPT, UPT, URZ, URZ, URZ ;  /* 0x000000fffffff290 */ /* 0x000fe6000fffe0ff */
[----:B------:R-:W-:Y:S11]  /*2510*/  BRA.U UP0, `(.L_x_2) ;  /* 0xfffffff100807547 */ /* 0x000ff6000b83ffff */
.L_x_1:
[----:B------:R-:W1:Y:S01]  /*2520*/  S2R R0, SR_TID.X ;  /* 0x0000000000007919 */ /* 0x000e620000002100 */
[----:B------:R-:W2:Y:S01]  /*2530*/  S2UR UR14, SR_CTAID.X ;  /* 0x00000000000e79c3 */ /* 0x000ea20000002500 */
[----:B------:R-:W2:Y:S01]  /*2540*/  LDCU UR6, c[0x0][0x398] ;  /* 0x00007300ff0677ac */ /* 0x000ea20008000800 */
[----:B------:R-:W-:Y:S01]  /*2550*/  ISETP.NE.U32.AND P4, PT, R122, RZ, PT ;  /* 0x000000ff7a00720c */ /* 0x000fe20003f85070 */
[----:B------:R-:W0:Y:S01]  /*2560*/  LDGDEPBAR ;  /* 0x00000000000079af */ /* 0x000e220000000000 */
[----:B------:R-:W-:Y:S01]  /*2570*/  ISETP.NE.U32.AND P2, PT, R121, RZ, PT ;  /* 0x000000ff7900720c */ /* 0x000fe20003f45070 */
[----:B------:R-:W4:Y:S01]  /*2580*/  LDCU.64 UR20, c[0x0][0x3e0] ;  /* 0x00007c00ff1477ac */ /* 0x000f220008000a00 */
[----:B------:R-:W-:Y:S01]  /*2590*/  ISETP.NE.U32.AND P0, PT, R120, RZ, PT ;  /* 0x000000ff7800720c */ /* 0x000fe20003f05070 */
[----:B------:R-:W0:Y:S01]  /*25a0*/  LDGDEPBAR ;  /* 0x00000000000079af */ /* 0x000e220000000000 */
[----:B------:R-:W-:Y:S01]  /*25b0*/  S2UR UR26, SR_CTAID.Y ;  /* 0x00000000001a79c3 */ /* 0x000fe20000002600 */
[----:B------:R-:W3:Y:S01]  /*25c0*/  LDCU.64 UR18, c[0x0][0x400] ;  /* 0x00008000ff1277ac */ /* 0x000ee20008000a00 */
[----:B------:R-:W-:-:S02]  /*25d0*/  ISETP.NE.U32.AND P1, PT, R119, RZ, PT ;  /* 0x000000ff7700720c */ /* 0x000fc40003f25070 */
[----:B------:R-:W-:Y:S01]  /*25e0*/  ISETP.NE.U32.AND P6, PT, R118, RZ, PT ;  /* 0x000000ff7600720c */ /* 0x000fe20003fc5070 */
[----:B------:R-:W3:Y:S01]  /*25f0*/  LDCU.128 UR8, c[0x0][0x3f0] ;  /* 0x00007e00ff0877ac */ /* 0x000ee20008000c00 */
[----:B------:R-:W-:Y:S02]  /*2600*/  ISETP.NE.U32.AND P3, PT, R117, RZ, PT ;  /* 0x000000ff7500720c */ /* 0x000fe40003f65070 */
[----:B------:R-:W3:Y:S01]  /*2610*/  S2UR UR29, SR_CgaCtaId ;  /* 0x00000000001d79c3 */ /* 0x000ee20000008800 */
[----:B------:R-:W-:Y:S01]  /*2620*/  UMOV UR7, 0x400 ;  /* 0x0000040000077882 */ /* 0x000fe20000000000 */
[----:B----4-:R-:W-:Y:S02]  /*2630*/  UIMAD.WIDE.U32 UR30, UR23, UR20, URZ ;  /* 0x00000014171e72a5 */ /* 0x010fe4000f8e00ff */
[----:B--2---:R-:W-:Y:S01]  /*2640*/  USHF.R.U32.HI UR4, URZ, UR6, UR14 ;  /* 0x00000006ff047299 */ /* 0x004fe2000801160e */
[----:B-1----:R-:W-:-:S05]  /*2650*/  SHF.R.U32.HI R69, RZ, 0x4, R0 ;  /* 0x00000004ff457819 */ /* 0x002fca0000011600 */
[----:B------:R-:W-:Y:S01]  /*2660*/  IMAD.U32 R73, RZ, RZ, UR4 ;  /* 0x00000004ff497e24 */ /* 0x000fe2000f8e00ff */
[C---:B------:R-:W-:Y:S01]  /*2670*/  LOP3.LUT R70, R0.reuse, 0xf, RZ, 0xc0, !PT ;  /* 0x0000000f00467812 */ /* 0x040fe200078ec0ff */
[----:B------:R-:W-:Y:S01]  /*2680*/  IMAD.SHL.U32 R71, R0, 0x4, RZ ;  /* 0x0000000400477824 */ /* 0x000fe200078e00ff */
[----:B------:R-:W-:Y:S01]  /*2690*/  SHF.R.U32.HI R68, RZ, 0x1, R0 ;  /* 0x00000001ff447819 */ /* 0x000fe20000011600 */
[----:B------:R-:W-:Y:S01]  /*26a0*/  VIADD R75, R69, UR16 ;  /* 0x00000010454b7c36 */ /* 0x000fe20008000000 */
[----:B------:R-:W1:Y:S01]  /*26b0*/  LDCU.64 UR4, c[0x0][0x4e8] ;  /* 0x00009d00ff0477ac */ /* 0x000e620008000a00 */
[----:B------:R-:W-:Y:S01]  /*26c0*/  IMAD R80, R73, 0x80, R70 ;  /* 0x0000008049507824 */ /* 0x000fe200078e0246 */
[----:B------:R-:W-:Y:S01]  /*26d0*/  LOP3.LUT R71, R71, 0x4, RZ, 0xc0, !PT ;  /* 0x0000000447477812 */ /* 0x000fe200078ec0ff */
[----:B------:R-:W-:-:S04]  /*26e0*/  DEPBAR.LE SB0, 0x0 ;  /* 0x000080000000791a */ /* 0x000fc80000000000 */
[----:B------:R-:W-:Y:S01]  /*26f0*/  SHF.R.S32.HI R74, RZ, 0x1f, R75 ;  /* 0x0000001fff4a7819 */ /* 0x000fe2000001144b */
[----:B------:R-:W2:Y:S01]  /*2700*/  LDCU.64 UR16, c[0x0][0x4e0] ;  /* 0x00009c00ff1077ac */ /* 0x000ea20008000a00 */
[----:B------:R-:W-:Y:S02]  /*2710*/  SHF.R.S32.HI R81, RZ, 0x1f, R80 ;  /* 0x0000001fff517819 */ /* 0x000fe40000011450 */
[----:B------:R-:W-:Y:S01]  /*2720*/  LOP3.LUT R2, R71, 0x3, R68, 0xf8, !PT ;  /* 0x0000000347027812 */ /* 0x000fe200078ef844 */
[----:B------:R-:W-:Y:S01]  /*2730*/  IMAD R72, R74, UR20, RZ ;  /* 0x000000144a487c24 */ /* 0x000fe2000f8e02ff */
[----:B------:R-:W-:Y:S01]  /*2740*/  SHF.R.U32.HI R76, RZ, 0x3, R70 ;  /* 0x00000003ff4c7819 */ /* 0x000fe20000011646 */
[----:B------:R-:W-:Y:S01]  /*2750*/  IMAD.WIDE.U32 R80, R75, UR20, R80 ;  /* 0x000000144b507c25 */ /* 0x000fe2000f8e0050 */
[----:B------:R-:W-:Y:S01]  /*2760*/  LOP3.LUT R71, R2, 0x1, R69, 0x78, !PT ;  /* 0x0000000102477812 */ /* 0x000fe200078e7845 */
[----:B---3--:R-:W-:Y:S01]  /*2770*/  ULEA UR29, UR29, UR7, 0x18 ;  /* 0x000000071d1d7291 */ /* 0x008fe2000f8ec0ff */
[----:B------:R-:W-:Y:S01]  /*2780*/  LOP3.LUT R69, R69, 0x3c, RZ, 0xc0, !PT ;  /* 0x0000003c45457812 */ /* 0x000fe200078ec0ff */
[----:B------:R-:W-:Y:S01]  /*2790*/  IMAD R72, R75, UR21, R72 ;  /* 0x000000154b487c24 */ /* 0x000fe2000f8e0248 */
[----:B------:R-:W-:Y:S01]  /*27a0*/  BAR.SYNC.DEFER_BLOCKING 0x0 ;  /* 0x0000000000007b1d */ /* 0x000fe20000010000 */
[----:B-1----:R-:W-:Y:S01]  /*27b0*/  LEA R78, P5, R80, UR4, 0x3 ;  /* 0x00000004504e7c11 */ /* 0x002fe2000f8a18ff */
[----:B------:R-:W-:Y:S01]  /*27c0*/  IMAD R73, R71, 0x2, R76 ;  /* 0x0000000247497824 */ /* 0x000fe200078e024c */
[----:B------:R-:W-:Y:S01]  /*27d0*/  SHF.R.U32.HI R2, RZ, 0x3, R0 ;  /* 0x00000003ff027819 */ /* 0x000fe20000011600 */
[----:B------:R-:W-:Y:S01]  /*27e0*/  IMAD.IADD R72, R81, 0x1, R72 ;  /* 0x0000000151487824 */ /* 0x000fe200078e0248 */
[----:B------:R-:W-:Y:S01]  /*27f0*/  UIADD3 UR8, UP0, UPT, UR8, -UR10, URZ ;  /* 0x8000000a08087290 */ /* 0x000fe2000ff1e0ff */
[----:B------:R-:W-:Y:S01]  /*2800*/  IMAD R74, R74, UR18, RZ ;  /* 0x000000124a4a7c24 */ /* 0x000fe2000f8e02ff */
[----:B------:R-:W-:-:S02]  /*2810*/  LOP3.LUT R73, R73, 0x4, R2, 0x78, !PT ;  /* 0x0000000449497812 */ /* 0x000fc400078e7802 */
[----:B------:R-:W-:Y:S01]  /*2820*/  LEA.HI.X R79, R80, UR5, R72, 0x3, P5 ;  /* 0x00000005504f7c11 */ /* 0x000fe2000a8f1c48 */
[----:B------:R-:W-:Y:S01]  /*2830*/  IMAD R74, R75, UR19, R74 ;  /* 0x000000134b4a7c24 */ /* 0x000fe2000f8e024a */
[----:B------:R-:W-:Y:S01]  /*2840*/  LOP3.LUT R72, R69, 0x3, R68, 0xf8, !PT ;  /* 0x0000000345487812 */ /* 0x000fe200078ef844 */
[----:B------:R-:W-:Y:S01]  /*2850*/  IMAD.MOV.U32 R69, RZ, RZ, -0x1 ;  /* 0xffffffffff457424 */ /* 0x000fe200078e00ff */
[----:B------:R-:W-:Y:S01]  /*2860*/  ISETP.NE.U32.AND P5, PT, R116, RZ, PT ;  /* 0x000000ff7400720c */ /* 0x000fe20003fa5070 */
[----:B------:R-:W-:Y:S02]  /*2870*/  UIADD3.X UR11, UPT, UPT, UR9, ~UR11, URZ, UP0, !UPT ;  /* 0x8000000b090b7290 */ /* 0x000fe400087fe4ff */
[----:B------:R-:W-:Y:S01]  /*2880*/  IMAD R73, R72, 0x80, R73 ;  /* 0x0000008048497824 */ /* 0x000fe200078e0249 */
[----:B------:R-:W-:Y:S01]  /*2890*/  SHF.L.U32 R69, R69, UR6, RZ ;  /* 0x0000000645457c19 */ /* 0x000fe200080006ff */
[----:B------:R-:W-:Y:S02]  /*28a0*/  USHF.L.U32 UR6, UR26, UR6, URZ ;  /* 0x000000061a067299 */ /* 0x000fe400080006ff */
[----:B------:R-:W-:Y:S01]  /*28b0*/  UIMAD UR9, UR15, UR20, URZ ;  /* 0x000000140f0972a4 */ /* 0x000fe2000f8e02ff */
[----:B------:R-:W-:Y:S01]  /*28c0*/  LOP3.LUT R69, R69, UR14, RZ, 0xc, !PT ;  /* 0x0000000e45457c12 */ /* 0x000fe2000f8e0cff */
[----:B------:R-:W-:Y:S01]  /*28d0*/  ULEA UR8, UP0, UR30, UR8, 0x3 ;  /* 0x000000081e087291 */ /* 0x000fe2000f8018ff */
[----:B------:R-:W-:Y:S01]  /*28e0*/  LEA R73, R73, UR29, 0x3 ;  /* 0x0000001d49497c11 */ /* 0x000fe2000f8e18ff */
[----:B------:R-:W-:-:S02]  /*28f0*/  UIMAD UR9, UR23, UR21, UR9 ;  /* 0x00000015170972a4 */ /* 0x000fc4000f8e0209 */
[----:B------:R-:W-:Y:S01]  /*2900*/  VIADD R69, R69, UR6 ;  /* 0x0000000645457c36 */ /* 0x000fe20008000000 */
[----:B------:R-:W-:Y:S01]  /*2910*/  UIMAD UR15, UR15, UR18, URZ ;  /* 0x000000120f0f72a4 */ /* 0x000fe2000f8e02ff */
[----:B------:R-:W-:Y:S01]  /*2920*/  @!PT LDS RZ, [RZ] ;  /* 0x00000000fffff984 */ /* 0x000fe20000000800 */
[----:B------:R-:W-:Y:S01]  /*2930*/  @!PT LDS RZ, [RZ] ;  /* 0x00000000fffff984 */ /* 0x000fe20000000800 */
[----:B------:R-:W-:Y:S01]  /*2940*/  @!PT LDS RZ, [RZ] ;  /* 0x00000000fffff984 */ /* 0x000fe20000000800 */
[----:B------:R1:W-:Y:S01]  /*2950*/  LDGSTS.E.LTC128B.64 [R73], desc[UR12][R78.64], P4 ;  /* 0x000000004e497fae */ /* 0x0003e2000a1a160c */
[----:B------:R-:W-:Y:S01]  /*2960*/  ISETP.NE.U32.AND P4, PT, R115, RZ, PT ;  /* 0x000000ff7300720c */ /* 0x000fe20003f85070 */
[----:B------:R-:W-:Y:S01]  /*2970*/  IMAD R76, R69, 0x40, R70 ;  /* 0x00000040454c7824 */ /* 0x000fe200078e0246 */
[----:B------:R-:W3:Y:S01]  /*2980*/  LDCU.128 UR4, c[0x0][0x410] ;  /* 0x00008200ff0477ac */ /* 0x000ee20008000c00 */
[----:B------:R1:W-:Y:S01]  /*2990*/  LDGSTS.E.LTC128B.64 [R73+0x80], desc[UR12][R78.64+0x80], P2 ;  /* 0x000800804e497fae */ /* 0x0003e200091a160c */
[----:B------:R-:W-:Y:S02]  /*29a0*/  ISETP.NE.U32.AND P2, PT, R114, RZ, PT ;  /* 0x000000ff7200720c */ /* 0x000fe40003f45070 */
[--C-:B------:R-:W-:Y:S01]  /*29b0*/  SHF.R.S32.HI R77, RZ, 0x1f, R76.reuse ;  /* 0x0000001fff4d7819 */ /* 0x100fe2000001144c */
[----:B------:R1:W-:Y:S01]  /*29c0*/  LDGSTS.E.LTC128B.64 [R73+0x100], desc[UR12][R78.64+0x100], P0 ;  /* 0x001001004e497fae */ /* 0x0003e200081a160c */
[----:B------:R-:W-:Y:S01]  /*29d0*/  ISETP.NE.U32.AND P0, PT, R113, RZ, PT ;  /* 0x000000ff7100720c */ /* 0x000fe20003f05070 */
[----:B------:R-:W-:Y:S01]  /*29e0*/  UIADD3 UR9, UPT, UPT, UR31, UR9, URZ ;  /* 0x000000091f097290 */ /* 0x000fe2000fffe0ff */
[----:B------:R-:W-:Y:S01]  /*29f0*/  IMAD.WIDE.U32 R76, R75, UR18, R76 ;  /* 0x000000124b4c7c25 */ /* 0x000fe2000f8e004c */
[----:B------:R1:W-:Y:S01]  /*2a00*/  LDGSTS.E.LTC128B.64 [R73+0x180], desc[UR12][R78.64+0x180], P1 ;  /* 0x001801804e497fae */ /* 0x0003e200089a160c */
[----:B------:R-:W-:Y:S01]  /*2a10*/  ISETP.NE.U32.AND P1, PT, R112, RZ, PT ;  /* 0x000000ff7000720c */ /* 0x000fe20003f25070 */
[----:B------:R-:W-:Y:S01]  /*2a20*/  ULEA.HI.X UR9, UR30, UR11, UR9, 0x3, UP0 ;  /* 0x0000000b1e097291 */ /* 0x000fe200080f1c09 */
[----:B------:R-:W-:Y:S01]  /*2a30*/  IMAD.IADD R74, R77, 0x1, R74 ;  /* 0x000000014d4a7824 */ /* 0x000fe200078e024a */
[----:B------:R1:W-:Y:S01]  /*2a40*/  LDGSTS.E.LTC128B.64 [R73+0x200], desc[UR12][R78.64+0x200], P6 ;  /* 0x002002004e497fae */ /* 0x0003e2000b1a160c */
[----:B------:R-:W-:Y:S01]  /*2a50*/  ISETP.NE.U32.AND P6, PT, R111, RZ, PT ;  /* 0x000000ff6f00720c */ /* 0x000fe20003fc5070 */
[----:B------:R-:W-:-:S02]  /*2a60*/  UIMAD UR15, UR23, UR19, UR15 ;  /* 0x00000013170f72a4 */ /* 0x000fc4000f8e020f */
[----:B------:R1:W-:Y:S01]  /*2a70*/  LDGSTS.E.LTC128B.64 [R73+0x280], desc[UR12][R78.64+0x280], P3 ;  /* 0x002802804e497fae */ /* 0x0003e200099a160c */
[C---:B--2---:R-:W-:Y:S01]  /*2a80*/  LEA R80, P3, R76.reuse, UR16, 0x3 ;  /* 0x000000104c507c11 */ /* 0x044fe2000f8618ff */
[----:B---3--:R-:W-:Y:S02]  /*2a90*/  UIADD3 UR4, UP1, UPT, UR4, -UR6, URZ ;  /* 0x8000000604047290 */ /* 0x008fe4000ff3e0ff */
[----:B------:R1:W-:Y:S01]  /*2aa0*/  LDGSTS.E.LTC128B.64 [R73+0x300], desc[UR12][R78.64+0x300], P5 ;  /* 0x003003004e497fae */ /* 0x0003e2000a9a160c */
[----:B------:R-:W-:Y:S01]  /*2ab0*/  LEA.HI.X R81, R76, UR17, R74, 0x3, P3 ;  /* 0x000000114c517c11 */ /* 0x000fe200098f1c4a */
[----:B------:R-:W-:Y:S01]  /*2ac0*/  UIADD3.X UR5, UPT, UPT, UR5, ~UR7, URZ, UP1, !UPT ;  /* 0x8000000705057290 */ /* 0x000fe20008ffe4ff */
[----:B------:R-:W-:Y:S01]  /*2ad0*/  ISETP.NE.U32.AND P5, PT, R110, RZ, PT ;  /* 0x000000ff6e00720c */ /* 0x000fe20003fa5070 */
[----:B------:R1:W-:Y:S01]  /*2ae0*/  LDGSTS.E.LTC128B.64 [R73+0x380], desc[UR12][R78.64+0x380], P4 ;  /* 0x003803804e497fae */ /* 0x0003e2000a1a160c */
[----:B------:R-:W-:Y:S01]  /*2af0*/  ISETP.NE.U32.AND P4, PT, R109, RZ, PT ;  /* 0x000000ff6d00720c */ /* 0x000fe20003f85070 */
[----:B------:R-:W-:Y:S01]  /*2b00*/  UIMAD.WIDE.U32 UR6, UR23, UR18, URZ ;  /* 0x00000012170672a5 */ /* 0x000fe2000f8e00ff */
[----:B------:R-:W-:Y:S01]  /*2b10*/  ISETP.NE.U32.AND P3, PT, R108, RZ, PT ;  /* 0x000000ff6c00720c */ /* 0x000fe20003f65070 */
[----:B------:R1:W-:Y:S01]  /*2b20*/  LDGSTS.E.LTC128B.64 [R125], desc[UR12][R80.64], P2 ;  /* 0x00000000507d7fae */ /* 0x0003e200091a160c */
[----:B------:R-:W-:Y:S01]  /*2b30*/  ISETP.NE.U32.AND P2, PT, R107, RZ, PT ;  /* 0x000000ff6b00720c */ /* 0x000fe20003f45070 */
[----:B------:R-:W-:-:S02]  /*2b40*/  ULEA UR4, UP0, UR6, UR4, 0x3 ;  /* 0x0000000406047291 */ /* 0x000fc4000f8018ff */
[----:B------:R1:W-:Y:S01]  /*2b50*/  LDGSTS.E.LTC128B.64 [R125+0x80], desc[UR12][R80.64+0x80], P0 ;  /* 0x00080080507d7fae */ /* 0x0003e200081a160c */
[----:B------:R-:W-:Y:S01]  /*2b60*/  IADD3 R112, P0, PT, R78, UR8, RZ ;  /* 0x000000084e707c10 */ /* 0x000fe2000ff1e0ff */
[----:B------:R-:W-:Y:S02]  /*2b70*/  UIADD3 UR15, UPT, UPT, UR7, UR15, URZ ;  /* 0x0000000f070f7290 */ /* 0x000fe4000fffe0ff */
[----:B------:R1:W-:Y:S01]  /*2b80*/  LDGSTS.E.LTC128B.64 [R125+0x100], desc[UR12][R80.64+0x100], P1 ;  /* 0x00100100507d7fae */ /* 0x0003e200089a160c */
[----:B------:R-:W-:Y:S01]  /*2b90*/  ISETP.NE.U32.AND P1, PT, R106, RZ, PT ;  /* 0x000000ff6a00720c */ /* 0x000fe20003f25070 */
[----:B------:R-:W-:Y:S01]  /*2ba0*/  ULEA.HI.X UR5, UR6, UR5, UR15, 0x3, UP0 ;  /* 0x0000000506057291 */ /* 0x000fe200080f1c0f */
[----:B------:R-:W-:Y:S01]  /*2bb0*/  IADD3.X R113, PT, PT, R79, UR9, RZ, P0, !PT ;  /* 0x000000094f717c10 */ /* 0x000fe200087fe4ff */
[----:B------:R1:W-:Y:S01]  /*2bc0*/  LDGSTS.E.LTC128B.64 [R125+0x180], desc[UR12][R80.64+0x180], P6 ;  /* 0x00180180507d7fae */ /* 0x0003e2000b1a160c */
[----:B------:R-:W-:Y:S01]  /*2bd0*/  ISETP.NE.U32.AND P0, PT, R105, RZ, PT ;  /* 0x000000ff6900720c */ /* 0x000fe20003f05070 */
[----:B------:R-:W-:Y:S01]  /*2be0*/  UISETP.GE.AND UP0, UPT, UR22, 0x10, UPT ;  /* 0x000000101600788c */ /* 0x000fe2000bf06270 */
[----:B------:R-:W-:Y:S01]  /*2bf0*/  ISETP.NE.U32.AND P6, PT, R104, RZ, PT ;  /* 0x000000ff6800720c */ /* 0x000fe20003fc5070 */
[----:B------:R-:W0:Y:S04]  /*2c00*/  LDGDEPBAR ;  /* 0x00000000000079af */ /* 0x000e280000000000 */
[----:B------:R1:W-:Y:S01]  /*2c10*/  LDGSTS.E.LTC128B.64 [R73+0x4000], desc[UR12][R112.64], P5 ;  /* 0x0400000070497fae */ /* 0x0003e2000a9a160c */
[----:B------:R-:W-:-:S03]  /*2c20*/  ISETP.NE.U32.AND P5, PT, R103, RZ, PT ;  /* 0x000000ff6700720c */ /* 0x000fc60003fa5070 */
        /* <DEDUP_REMOVED lines=9> */
[----:B------:R-:W-:-:S03]  /*2cc0*/  IADD3 R86, P0, PT, R80, UR4, RZ ;  /* 0x0000000450567c10 */ /* 0x000fc6000ff1e0ff */
[----:B------:R1:W-:Y:S01]  /*2cd0*/  LDGSTS.E.LTC128B.64 [R73+0x4300], desc[UR12][R112.64+0x300], P6 ;  /* 0x0430030070497fae */ /* 0x0003e2000b1a160c */
[----:B------:R-:W-:-:S03]  /*2ce0*/  IADD3.X R87, PT, PT, R81, UR5, RZ, P0, !PT ;  /* 0x0000000551577c10 */ /* 0x000fc600087fe4ff */
[----:B------:R1:W-:Y:S04]  /*2cf0*/  LDGSTS.E.LTC128B.64 [R73+0x4380], desc[UR12][R112.64+0x380], P5 ;  /* 0x0438038070497fae */ /* 0x0003e8000a9a160c */
[----:B------:R1:W-:Y:S04]  /*2d00*/  LDGSTS.E.LTC128B.64 [R125+0x2000], desc[UR12][R86.64], P4 ;  /* 0x02000000567d7fae */ /* 0x0003e8000a1a160c */
[----:B------:R1:W-:Y:S04]  /*2d10*/  LDGSTS.E.LTC128B.64 [R125+0x2080], desc[UR12][R86.64+0x80], P3 ;  /* 0x02080080567d7fae */ /* 0x0003e800099a160c */
[----:B------:R1:W-:Y:S04]  /*2d20*/  LDGSTS.E.LTC128B.64 [R125+0x2100], desc[UR12][R86.64+0x100], P2 ;  /* 0x02100100567d7fae */ /* 0x0003e800091a160c */
[----:B------:R1:W-:Y:S04]  /*2d30*/  LDGSTS.E.LTC128B.64 [R125+0x2180], desc[UR12][R86.64+0x180], P1 ;  /* 0x02180180567d7fae */ /* 0x0003e800089a160c */
[----:B------:R-:W0:Y:S01]  /*2d40*/  LDGDEPBAR ;  /* 0x00000000000079af */ /* 0x000e220000000000 */
[----:B------:R-:W-:-:S04]  /*2d50*/  DEPBAR.LE SB0, 0x1 ;  /* 0x000080400000791a */ /* 0x000fc80000000000 */
[----:B------:R-:W-:Y:S06]  /*2d60*/  BAR.SYNC.DEFER_BLOCKING 0x0 ;  /* 0x0000000000007b1d */ /* 0x000fec0000010000 */
[----:B------:R-:W-:Y:S05]  /*2d70*/  BRA.U !UP0, `(.L_x_3) ;  /* 0x0000000d08ac7547 */ /* 0x000fea000b800000 */
[C---:B------:R-:W-:Y:S01]  /*2d80*/  LOP3.LUT R70, R0.reuse, 0x1f, RZ, 0xc0, !PT ;  /* 0x0000001f00467812 */ /* 0x040fe200078ec0ff */
[----:B------:R-:W-:Y:S01]  /*2d90*/  ULEA UR15, UR27, UR25, 0x6 ;  /* 0x000000191b0f7291 */ /* 0x000fe2000f8e30ff */
[----:B------:R-:W-:Y:S01]  /*2da0*/  LOP3.LUT R74, R0, 0x8, RZ, 0xc0, !PT ;  /* 0x00000008004a7812 */ /* 0x000fe200078ec0ff */
[----:B------:R-:W-:Y:S01]  /*2db0*/  ULEA UR16, UR27, UR24, 0x5 ;  /* 0x000000181b107291 */ /* 0x000fe2000f8e28ff */
[----:B------:R-:W-:Y:S01]  /*2dc0*/  SHF.R.U32.HI R70, RZ, 0x3, R70 ;  /* 0x00000003ff467819 */ /* 0x000fe20000011646 */
[----:B------:R-:W-:Y:S01]  /*2dd0*/  USHF.L.U32 UR15, UR15, 0x8, URZ ;  /* 0x000000080f0f7899 */ /* 0x000fe200080006ff */
[----:B------:R-:W-:Y:S01]  /*2de0*/  SHF.R.U32.HI R74, RZ, 0x3, R74 ;  /* 0x00000003ff4a7819 */ /* 0x000fe2000001164a */
[----:B------:R-:W-:Y:S01]  /*2df0*/  USHF.L.U32 UR16, UR16, 0x8, URZ ;  /* 0x0000000810107899 */ /* 0x000fe200080006ff */
[----:B------:R-:W-:Y:S01]  /*2e00*/  LOP3.LUT R69, R70, 0x7, R0, 0x78, !PT ;  /* 0x0000000746457812 */ /* 0x000fe200078e7800 */
[----:B------:R-:W2:Y:S02]  /*2e10*/  LDCU.64 UR6, c[0x0][0x410] ;  /* 0x00008200ff0677ac */ /* 0x000ea40008000a00 */
[----:B------:R-:W-:-:S02]  /*2e20*/  IMAD R3, R71, 0x2, R74 ;  /* 0x0000000247037824 */ /* 0x000fc400078e024a */
[C---:B------:R-:W-:Y:S01]  /*2e30*/  IMAD R69, R70.reuse, 0x40, R69 ;  /* 0x0000004046457824 */ /* 0x040fe200078e0245 */
[----:B------:R-:W3:Y:S02]  /*2e40*/  LDCU.64 UR4, c[0x0][0x3f0] ;  /* 0x00007e00ff0477ac */ /* 0x000ee40008000a00 */
[----:B------:R-:W-:Y:S01]  /*2e50*/  LOP3.LUT R3, R3, 0x4, R2, 0x78, !PT ;  /* 0x0000000403037812 */ /* 0x000fe200078e7802 */
[----:B------:R-:W-:Y:S01]  /*2e60*/  IMAD R70, R70, -0x20, R69 ;  /* 0xffffffe046467824 */ /* 0x000fe200078e0245 */
[----:B------:R-:W-:Y:S01]  /*2e70*/  LEA R69, R69, UR29, 0x4 ;  /* 0x0000001d45457c11 */ /* 0x000fe2000f8e20ff */
[----:B------:R-:W-:Y:S01]  /*2e80*/  UMOV UR11, URZ ;  /* 0x000000ff000b7c82 */ /* 0x000fe20008000000 */
[----:B------:R-:W-:Y:S01]  /*2e90*/  UMOV UR10, 0x2 ;  /* 0x00000002000a7882 */ /* 0x000fe20000000000 */
[----:B------:R-:W-:Y:S01]  /*2ea0*/  IMAD R3, R72, 0x80, R3 ;  /* 0x0000008048037824 */ /* 0x000fe200078e0203 */
[----:B------:R-:W-:Y:S01]  /*2eb0*/  LEA R70, R70, UR29, 0x4 ;  /* 0x0000001d46467c11 */ /* 0x000fe2000f8e20ff */
[----:B-1----:R1:W1:Y:S01]  /*2ec0*/  LDS.128 R80, [R69+UR15+0x80] ;  /* 0x0000800f45507984 */ /* 0x0022620008000c00 */
[----:B------:R-:W-:Y:S01]  /*2ed0*/  UMOV UR9, 0x4000 ;  /* 0x0000400000097882 */ /* 0x000fe20000000000 */
[----:B------:R-:W-:Y:S01]  /*2ee0*/  UMOV UR8, 0x8000 ;  /* 0x0000800000087882 */ /* 0x000fe20000000000 */
[----:B------:R-:W-:Y:S01]  /*2ef0*/  LEA R3, R3, UR29, 0x3 ;  /* 0x0000001d03037c11 */ /* 0x000fe2000f8e18ff */
[----:B------:R1:W1:Y:S01]  /*2f00*/  LDS.128 R96, [R69+UR15] ;  /* 0x0000000f45607984 */ /* 0x0002620008000c00 */
[----:B------:R-:W-:Y:S01]  /*2f10*/  UMOV UR18, 0xffffc000 ;  /* 0xffffc00000127882 */ /* 0x000fe20000000000 */
[----:B------:R-:W-:-:S02]  /*2f20*/  UMOV UR17, 0x4000 ;  /* 0x0000400000117882 */ /* 0x000fc40000000000 */
[----:B------:R1:W1:Y:S04]  /*2f30*/  LDS.128 R92, [R70+UR16+0xc080] ;  /* 0x00c08010465c7984 */ /* 0x0002680008000c00 */
[----:B--23--:R1:W1:Y:S02]  /*2f40*/  LDS.128 R88, [R70+UR16+0xc000] ;  /* 0x00c0001046587984 */ /* 0x00c2640008000c00 */
.L_x_4:
[----:B------:R-:W-:-:S04]  /*2f50*/  DEPBAR.LE SB5, 0xf ;  /* 0x0000d3c00000791a */ /* 0x000fc80000000000 */
[----:B-1----:R1:W-:Y:S01]  /*2f60*/  DMMA.8x8x4 R108, R96, R88, R4 ;  /* 0x00000058606c723f */ /* 0x0023e20000000004 */
[----:B------:R-:W-:Y:S01]  /*2f70*/  LDS.128 R72, [R70+UR16+0xc880] ;  /* 0x00c8801046487984 */ /* 0x000fe20008000c00 */
[----:B------:R-:W-:Y:S01]  /*2f80*/  LOP3.LUT P4, RZ, R124, 0x1, RZ, 0xc0, !PT ;  /* 0x000000017cff7812 */ /* 0x000fe2000788c0ff */
[----:B------:R-:W-:Y:S01]  /*2f90*/  VIADD R84, R3, UR8 ;  /* 0x0000000803547c36 */ /* 0x000fe20008000000 */
[----:B------:R-:W-:Y:S01]  /*2fa0*/  LOP3.LUT P2, RZ, R123, 0x1, RZ, 0xc0, !PT ;  /* 0x000000017bff7812 */ /* 0x000fe2000784c0ff */
[----:B-1----:R-:W-:Y:S01]  /*2fb0*/  LDS.128 R4, [R70+UR16+0xc800] ;  /* 0x00c8001046047984 */ /* 0x002fe20008000c00 */
[----:B------:R-:W-:Y:S01]  /*2fc0*/  IADD3 R112, P0, PT, R112, UR4, RZ ;  /* 0x0000000470707c10 */ /* 0x000fe2000ff1e0ff */
[----:B------:R-:W-:Y:S01]  /*2fd0*/  VIADD R71, R125, UR9 ;  /* 0x000000097d477c36 */ /* 0x000fe20008000000 */
[----:B------:R-:W-:Y:S01]  /*2fe0*/  IADD3 R86, P1, PT, R86, UR6, RZ ;  /* 0x0000000656567c10 */ /* 0x000fe2000ff3e0ff */
[----:B------:R-:W-:Y:S01]  /*2ff0*/  LDS.128 R76, [R69+UR15+0x1000] ;  /* 0x0010000f454c7984 */ /* 0x000fe20008000c00 */
[----:B------:R-:W-:Y:S01]  /*3000*/  IADD3.X R113, PT, PT, R113, UR5, RZ, P0, !PT ;  /* 0x0000000571717c10 */ /* 0x000fe200087fe4ff */
[----:B------:R-:W-:Y:S01]  /*3010*/  UIADD3 UR11, UPT, UPT, UR11, 0x1, URZ ;  /* 0x000000010b0b7890 */ /* 0x000fe2000fffe0ff */
[----:B------:R-:W-:Y:S01]  /*3020*/  IADD3.X R87, PT, PT, R87, UR7, RZ, P1, !PT ;  /* 0x0000000757577c10 */ /* 0x000fe20008ffe4ff */
[----:B------:R-:W-:Y:S01]  /*3030*/  UIADD3 UR10, UPT, UPT, UR10, 0x1, URZ ;  /* 0x000000010a0a7890 */ /* 0x000fe2000fffe0ff */
[----:B------:R-:W-:Y:S01]  /*3040*/  SHF.R.U32.HI R85, RZ, 0x9, R124 ;  /* 0x00000009ff557819 */ /* 0x000fe2000001167c */
[----:B------:R-:W-:Y:S01]  /*3050*/  UISETP.NE.AND UP0, UPT, UR11, 0x3, UPT ;  /* 0x000000030b00788c */ /* 0x000fe2000bf05270 */
[----:B------:R-:W-:-:S04]  /*3060*/  DEPBAR.LE SB5, 0xe ;  /* 0x0000d3800000791a */ /* 0x000fc80000000000 */
[----:B------:R1:W-:Y:S01]  /*3070*/  DMMA.8x8x4 R104, R96, R90, R8 ;  /* 0x0000005a6068723f */ /* 0x0003e20000000008 */
[----:B------:R-:W-:Y:S01]  /*3080*/  UISETP.NE.AND UP1, UPT, UR10, 0x3, UPT ;  /* 0x000000030a00788c */ /* 0x000fe2000bf25270 */
[----:B-1----:R-:W1:Y:S01]  /*3090*/  LDS.128 R8, [R69+UR15+0x1080] ;  /* 0x0010800f45087984 */ /* 0x002e620008000c00 */
[----:B------:R-:W-:Y:S02]  /*30a0*/  USEL UR21, UR17, 0xffff8000, UP0 ;  /* 0xffff800011157887 */ /* 0x000fe40008000000 */
[----:B------:R-:W-:Y:S01]  /*30b0*/  USEL UR19, UR18, 0x2000, !UP0 ;  /* 0x0000200012137887 */ /* 0x000fe2000c000000 */
[----:B------:R-:W-:Y:S01]  /*30c0*/  @!PT LDS RZ, [RZ] ;  /* 0x00000000fffff984 */ /* 0x000fe20000000800 */
[----:B------:R-:W-:Y:S01]  /*30d0*/  @!PT LDS RZ, [RZ] ;  /* 0x00000000fffff984 */ /* 0x000fe20000000800 */
[----:B------:R-:W-:Y:S01]  /*30e0*/  @!PT LDS RZ, [RZ] ;  /* 0x00000000fffff984 */ /* 0x000fe20000000800 */
[----:B------:R2:W-:Y:S01]  /*30f0*/  @P4 LDGSTS.E.LTC128B.64 [R84], desc[UR12][R112.64] ;  /* 0x0000000070544fae */ /* 0x0005e2000b9a160c */
[----:B------:R-:W-:Y:S01]  /*3100*/  LOP3.LUT P4, RZ, R85, 0x1, RZ, 0xc0, !PT ;  /* 0x0000000155ff7812 */ /* 0x000fe2000788c0ff */
[----:B------:R-:W-:Y:S01]  /*3110*/  USEL UR11, UR11, URZ, UP0 ;  /* 0x000000ff0b0b7287 */ /* 0x000fe20008000000 */
[----:B------:R-:W-:Y:S01]  /*3120*/  SHF.R.U32.HI R85, RZ, 0xa, R124 ;  /* 0x0000000aff557819 */ /* 0x000fe2000001167c */
[----:B------:R-:W-:-:S02]  /*3130*/  UISETP.GT.AND UP0, UPT, UR28, -0x1, UPT ;  /* 0xffffffff1c00788c */ /* 0x000fc4000bf04270 */
[----:B------:R-:W-:Y:S02]  /*3140*/  UIADD3 UR20, UPT, UPT, UR28, -0x1, URZ ;  /* 0xffffffff1c147890 */ /* 0x000fe4000fffe0ff */
[----:B------:R-:W-:Y:S01]  /*3150*/  UIADD3 UR23, UPT, UPT, UR9, -0x4000, URZ ;  /* 0xffffc00009177890 */ /* 0x000fe2000fffe0ff */
[----:B------:R-:W-:-:S04]  /*3160*/  DEPBAR.LE SB5, 0x7 ;  /* 0x0000d1c00000791a */ /* 0x000fc80000000000 */
[----:B------:R-:W5:Y:S01]  /*3170*/  DMMA.8x8x4 R36, R80, R88, R36 ;  /* 0x000000585024723f */ /* 0x000f620000000024 */
[----:B------:R-:W-:Y:S02]  /*3180*/  UIADD3 UR22, UPT, UPT, UR8, -0x8000, URZ ;  /* 0xffff800008167890 */ /* 0x000fe4000fffe0ff */
[----:B------:R-:W-:Y:S02]  /*3190*/  @UP1 UIADD3 UR23, UPT, UPT, UR9, 0x2000, URZ ;  /* 0x0000200009171890 */ /* 0x000fe4000fffe0ff */
[----:B------:R-:W-:Y:S02]  /*31a0*/  @UP1 UIADD3 UR22, UPT, UPT, UR8, 0x4000, URZ ;  /* 0x0000400008161890 */ /* 0x000fe4000fffe0ff */
[----:B------:R-:W-:Y:S01]  /*31b0*/  USEL UR10, UR10, URZ, UP1 ;  /* 0x000000ff0a0a7287 */ /* 0x000fe20008800000 */
[----:B------:R-:W-:Y:S02]  /*31c0*/  UMOV UR28, UR20 ;  /* 0x00000014001c7c82 */ /* 0x000fe40008000000 */
[----:B------:R-:W-:-:S02]  /*31d0*/  UMOV UR9, UR23 ;  /* 0x0000001700097c82 */ /* 0x000fc40008000000 */
[----:B------:R-:W-:Y:S01]  /*31e0*/  UMOV UR8, UR22 ;  /* 0x0000001600087c82 */ /* 0x000fe20008000000 */
[----:B------:R-:W-:-:S04]  /*31f0*/  DEPBAR.LE SB5, 0x7 ;  /* 0x0000d1c00000791a */ /* 0x000fc80000000000 */
[----:B------:R-:W5:Y:S01]  /*3200*/  DMMA.8x8x4 R40, R80, R90, R40 ;  /* 0x0000005a5028723f */ /* 0x000f620000000028 */
[----:B------:R-:W-:-:S15]  /*3210*/  DEPBAR.LE SB5, 0x7 ;  /* 0x0000d1c00000791a */ /* 0x000fde0000000000 */
[----:B------:R-:W5:Y:S01]  /*3220*/  DMMA.8x8x4 R44, R80, R92, R44 ;  /* 0x0000005c502c723f */ /* 0x000f62000000002c */
[----:B------:R-:W-:-:S15]  /*3230*/  DEPBAR.LE SB5, 0x7 ;  /* 0x0000d1c00000791a */ /* 0x000fde0000000000 */
[----:B------:R-:W5:Y:S01]  /*3240*/  DMMA.8x8x4 R48, R80, R94, R48 ;  /* 0x0000005e5030723f */ /* 0x000f620000000030 */
[----:B------:R-:W-:-:S15]  /*3250*/  DEPBAR.LE SB5, 0x3 ;  /* 0x0000d0c00000791a */ /* 0x000fde0000000000 */
[----:B-1----:R-:W-:Y:S01]  /*3260*/  DMMA.8x8x4 R36, R8, R4, R36 ;  /* 0x000000040824723f */ /* 0x002fe20000000024 */
[----:B------:R-:W-:-:S15]  /*3270*/  DEPBAR.LE SB5, 0x2 ;  /* 0x0000d0800000791a */ /* 0x000fde0000000000 */
[----:B------:R-:W-:-:S15]  /*3280*/  DMMA.8x8x4 R40, R8, R6, R40 ;  /* 0x000000060828723f */ /* 0x000fde0000000028 */
[----:B------:R-:W-:-:S01]  /*3290*/  NOP ;  /* 0x0000000000007918 */ /* 0x000fc20000000000 */
[----:B-----5:R-:W-:-:S15]  /*32a0*/  DMMA.8x8x4 R44, R8, R72, R44 ;  /* 0x00000048082c723f */ /* 0x020fde000000002c */
[----:B------:R-:W-:-:S01]  /*32b0*/  NOP ;  /* 0x0000000000007918 */ /* 0x000fc20000000000 */
[----:B------:R1:W-:Y:S02]  /*32c0*/  DMMA.8x8x4 R48, R8, R74, R48 ;  /* 0x0000004a0830723f */ /* 0x0003e40000000030 */
[--C-:B-1----:R-:W-:Y:S02]  /*32d0*/  SHF.R.U32.HI R8, RZ, 0x1, R124.reuse ;  /* 0x00000001ff087819 */ /* 0x102fe4000001167c */
[--C-:B------:R-:W-:Y:S02]  /*32e0*/  SHF.R.U32.HI R9, RZ, 0x2, R124.reuse ;  /* 0x00000002ff097819 */ /* 0x100fe4000001167c */
[----:B------:R-:W-:Y:S02]  /*32f0*/  LOP3.LUT P3, RZ, R8, 0x1, RZ, 0xc0, !PT ;  /* 0x0000000108ff7812 */ /* 0x000fe4000786c0ff */
[----:B------:R-:W-:Y:S02]  /*3300*/  SHF.R.U32.HI R8, RZ, 0x3, R124 ;  /* 0x00000003ff087819 */ /* 0x000fe4000001167c */
[----:B------:R-:W-:-:S02]  /*3310*/  LOP3.LUT P1, RZ, R9, 0x1, RZ, 0xc0, !PT ;  /* 0x0000000109ff7812 */ /* 0x000fc4000782c0ff */
[----:B------:R-:W-:Y:S02]  /*3320*/  LOP3.LUT P0, RZ, R8, 0x1, RZ, 0xc0, !PT ;  /* 0x0000000108ff7812 */ /* 0x000fe4000780c0ff */
[----:B------:R-:W-:Y:S02]  /*3330*/  SHF.R.U32.HI R8, RZ, 0x1, R123 ;  /* 0x00000001ff087819 */ /* 0x000fe4000001167b */
[----:B------:R-:W5:Y:S03]  /*3340*/  DMMA.8x8x4 R12, R96, R92, R12 ;  /* 0x0000005c600c723f */ /* 0x000f66000000000c */
[----:B------:R2:W-:Y:S04]  /*3350*/  @P3 LDGSTS.E.LTC128B.64 [R84+0x80], desc[UR12][R112.64+0x80] ;  /* 0x0008008070543fae */ /* 0x0005e8000b9a160c */
[----:B------:R2:W-:Y:S01]  /*3360*/  @P2 LDGSTS.E.LTC128B.64 [R71], desc[UR12][R86.64] ;  /* 0x0000000056472fae */ /* 0x0005e2000b9a160c */
[----:B------:R-:W-:-:S03]  /*3370*/  LOP3.LUT P2, RZ, R8, 0x1, RZ, 0xc0, !PT ;  /* 0x0000000108ff7812 */ /* 0x000fc6000784c0ff */
[----:B------:R-:W-:Y:S04]  /*3380*/  LDS.128 R116, [R69+UR15+0x2000] ;  /* 0x0020000f45747984 */ /* 0x000fe80008000c00 */
[----:B------:R-:W-:Y:S01]  /*3390*/  LDS.128 R100, [R70+UR16+0xd080] ;  /* 0x00d0801046647984 */ /* 0x000fe20008000c00 */
[----:B------:R-:W5:-:S15]  /*33a0*/  DMMA.8x8x4 R16, R96, R94, R16 ;  /* 0x0000005e6010723f */ /* 0x000f5e0000000010 */
[----:B------:R-:W-:-:S01]  /*33b0*/  NOP ;  /* 0x0000000000007918 */ /* 0x000fc20000000000 */
[----:B------:R-:W5:-:S15]  /*33c0*/  DMMA.8x8x4 R20, R98, R94, R20 ;  /* 0x0000005e6214723f */ /* 0x000f5e0000000014 */
[----:B------:R-:W-:-:S01]  /*33d0*/  NOP ;  /* 0x0000000000007918 */ /* 0x000fc20000000000 */
[----:B------:R-:W5:-:S15]  /*33e0*/  DMMA.8x8x4 R24, R98, R92, R24 ;  /* 0x0000005c6218723f */ /* 0x000f5e0000000018 */
[----:B------:R-:W-:-:S01]  /*33f0*/  NOP ;  /* 0x0000000000007918 */ /* 0x000fc20000000000 */
[----:B------:R-:W5:-:S15]  /*3400*/  DMMA.8x8x4 R52, R82, R94, R52 ;  /* 0x0000005e5234723f */ /* 0x000f5e0000000034 */
[----:B------:R-:W-:-:S01]  /*3410*/  NOP ;  /* 0x0000000000007918 */ /* 0x000fc20000000000 */
[----:B------:R1:W5:Y:S02]  /*3420*/  DMMA.8x8x4 R56, R82, R92, R56 ;  /* 0x0000005c5238723f */ /* 0x0003640000000038 */
[----:B-1----:R-:W1:-:S14]  /*3430*/  LDS.128 R92, [R70+UR16+0xd000] ;  /* 0x00d00010465c7984 */ /* 0x002e5c0008000c00 */
[----:B------:R-:W5:-:S15]  /*3440*/  DMMA.8x8x4 R28, R98, R90, R28 ;  /* 0x0000005a621c723f */ /* 0x000f5e000000001c */
[----:B------:R-:W-:-:S01]  /*3450*/  NOP ;  /* 0x0000000000007918 */ /* 0x000fc20000000000 */
[----:B------:R3:W5:Y:S02]  /*3460*/  DMMA.8x8x4 R32, R98, R88, R32 ;  /* 0x000000586220723f */ /* 0x0007640000000020 */
[----:B---3--:R-:W3:Y:S04]  /*3470*/  LDS.128 R96, [R69+UR15+0x2080] ;  /* 0x0020800f45607984 */ /* 0x008ee80008000c00 */
[----:B------:R-:W-:Y:S01]  /*3480*/  @!PT LDS RZ, [RZ] ;  /* 0x00000000fffff984 */ /* 0x000fe20000000800 */
[----:B------:R-:W-:Y:S01]  /*3490*/  @!PT LDS RZ, [RZ] ;  /* 0x00000000fffff984 */ /* 0x000fe20000000800 */
[----:B------:R-:W-:Y:S01]  /*34a0*/  @!PT LDS RZ, [RZ] ;  /* 0x00000000fffff984 */ /* 0x000fe20000000800 */
[----:B------:R2:W-:Y:S04]  /*34b0*/  @P1 LDGSTS.E.LTC128B.64 [R84+0x100], desc[UR12][R112.64+0x100] ;  /* 0x0010010070541fae */ /* 0x0005e8000b9a160c */
[----:B------:R2:W-:Y:S04]  /*34c0*/  @P0 LDGSTS.E.LTC128B.64 [R84+0x180], desc[UR12][R112.64+0x180] ;  /* 0x0018018070540fae */ /* 0x0005e8000b9a160c */
[----:B------:R2:W-:Y:S01]  /*34d0*/  @P2 LDGSTS.E.LTC128B.64 [R71+0x80], desc[UR12][R86.64+0x80] ;  /* 0x0008008056472fae */ /* 0x0005e2000b9a160c */
[----:B------:R-:W-:Y:S01]  /*34e0*/  LOP3.LUT P2, RZ, R85, 0x1, RZ, 0xc0, !PT ;  /* 0x0000000155ff7812 */ /* 0x000fe2000784c0ff */
[----:B------:R-:W5:-:S15]  /*34f0*/  DMMA.8x8x4 R60, R82, R90, R60 ;  /* 0x0000005a523c723f */ /* 0x000f5e000000003c */
[----:B------:R-:W-:-:S01]  /*3500*/  NOP ;  /* 0x0000000000007918 */ /* 0x000fc20000000000 */
[----:B------:R4:W5:Y:S02]  /*3510*/  DMMA.8x8x4 R64, R82, R88, R64 ;  /* 0x000000585240723f */ /* 0x0009640000000040 */
[----:B----4-:R-:W-:Y:S04]  /*3520*/  LDS.128 R88, [R69+UR15+0x3000] ;  /* 0x0030000f45587984 */ /* 0x010fe80008000c00 */
[----:B------:R-:W-:Y:S10]  /*3530*/  LDS.128 R80, [R70+UR16+0xd880] ;  /* 0x00d8801046507984 */ /* 0x000ff40008000c00 */
[----:B-----5:R-:W-:-:S15]  /*3540*/  DMMA.8x8x4 R12, R76, R72, R12 ;  /* 0x000000484c0c723f */ /* 0x020fde000000000c */
[----:B------:R-:W-:-:S01]  /*3550*/  NOP ;  /* 0x0000000000007918 */ /* 0x000fc20000000000 */
[----:B------:R-:W-:-:S15]  /*3560*/  DMMA.8x8x4 R16, R76, R74, R16 ;  /* 0x0000004a4c10723f */ /* 0x000fde0000000010 */
[----:B------:R-:W-:-:S01]  /*3570*/  NOP ;  /* 0x0000000000007918 */ /* 0x000fc20000000000 */
[----:B------:R-:W-:-:S15]  /*3580*/  DMMA.8x8x4 R20, R78, R74, R20 ;  /* 0x0000004a4e14723f */ /* 0x000fde0000000014 */
[----:B------:R-:W-:-:S01]  /*3590*/  NOP ;  /* 0x0000000000007918 */ /* 0x000fc20000000000 */
[----:B------:R-:W-:-:S15]  /*35a0*/  DMMA.8x8x4 R24, R78, R72, R24 ;  /* 0x000000484e18723f */ /* 0x000fde0000000018 */
[----:B------:R-:W-:-:S01]  /*35b0*/  NOP ;  /* 0x0000000000007918 */ /* 0x000fc20000000000 */
[----:B------:R-:W-:-:S15]  /*35c0*/  DMMA.8x8x4 R52, R10, R74, R52 ;  /* 0x0000004a0a34723f */ /* 0x000fde0000000034 */
[----:B------:R-:W-:-:S01]  /*35d0*/  NOP ;  /* 0x0000000000007918 */ /* 0x000fc20000000000 */
[----:B------:R4:W-:Y:S02]  /*35e0*/  DMMA.8x8x4 R56, R10, R72, R56 ;  /* 0x000000480a38723f */ /* 0x0009e40000000038 */
[----:B----4-:R-:W4:-:S14]  /*35f0*/  LDS.128 R72, [R70+UR16+0xd800] ;  /* 0x00d8001046487984 */ /* 0x010f1c0008000c00 */
[----:B------:R-:W5:-:S15]  /*3600*/  DMMA.8x8x4 R108, R76, R4, R108 ;  /* 0x000000044c6c723f */ /* 0x000f5e000000006c */
[----:B------:R-:W-:-:S01]  /*3610*/  NOP ;  /* 0x0000000000007918 */ /* 0x000fc20000000000 */
[----:B------:R-:W5:-:S15]  /*3620*/  DMMA.8x8x4 R104, R76, R6, R104 ;  /* 0x000000064c68723f */ /* 0x000f5e0000000068 */
[----:B------:R-:W-:-:S01]  /*3630*/  NOP ;  /* 0x0000000000007918 */ /* 0x000fc20000000000 */
[----:B------:R-:W-:-:S15]  /*3640*/  DMMA.8x8x4 R28, R78, R6, R28 ;  /* 0x000000064e1c723f */ /* 0x000fde000000001c */
[----:B------:R-:W-:-:S01]  /*3650*/  NOP ;  /* 0x0000000000007918 */ /* 0x000fc20000000000 */
[----:B------:R1:W-:Y:S02]  /*3660*/  DMMA.8x8x4 R32, R78, R4, R32 ;  /* 0x000000044e20723f */ /* 0x0003e40000000020 */
[----:B-1----:R-:W1:-:S14]  /*3670*/  LDS.128 R76, [R69+UR15+0x3080] ;  /* 0x0030800f454c7984 */ /* 0x002e5c0008000c00 */
[----:B------:R-:W-:-:S15]  /*3680*/  DMMA.8x8x4 R60, R10, R6, R60 ;  /* 0x000000060a3c723f */ /* 0x000fde000000003c */
[----:B------:R-:W-:-:S01]  /*3690*/  NOP ;  /* 0x0000000000007918 */ /* 0x000fc20000000000 */
[----:B------:R-:W-:-:S15]  /*36a0*/  DMMA.8x8x4 R64, R10, R4, R64 ;  /* 0x000000040a40723f */ /* 0x000fde0000000040 */
[----:B------:R-:W-:-:S01]  /*36b0*/  NOP ;  /* 0x0000000000007918 */ /* 0x000fc20000000000 */
[----:B-----5:R-:W5:-:S15]  /*36c0*/  DMMA.8x8x4 R4, R116, R92, R108 ;  /* 0x0000005c7404723f */ /* 0x020f5e000000006c */
[----:B------:R-:W-:-:S01]  /*36d0*/  NOP ;  /* 0x0000000000007918 */ /* 0x000fc20000000000 */
[----:B------:R-:W5:-:S15]  /*36e0*/  DMMA.8x8x4 R8, R116, R94, R104 ;  /* 0x0000005e7408723f */ /* 0x000f5e0000000068 */
[----:B------:R-:W-:-:S01]  /*36f0*/  NOP ;  /* 0x0000000000007918 */ /* 0x000fc20000000000 */
[----:B------:R-:W5:-:S15]  /*3700*/  DMMA.8x8x4 R12, R116, R100, R12 ;  /* 0x00000064740c723f */ /* 0x000f5e000000000c */
[----:B------:R-:W-:-:S01]  /*3710*/  NOP ;  /* 0x0000000000007918 */ /* 0x000fc20000000000 */
[----:B------:R-:W5:-:S15]  /*3720*/  DMMA.8x8x4 R16, R116, R102, R16 ;  /* 0x000000667410723f */ /* 0x000f5e0000000010 */
[----:B------:R-:W-:-:S01]  /*3730*/  NOP ;  /* 0x0000000000007918 */ /* 0x000fc20000000000 */
[----:B---3--:R-:W5:-:S15]  /*3740*/  DMMA.8x8x4 R36, R96, R92, R36 ;  /* 0x0000005c6024723f */ /* 0x008f5e0000000024 */
[----:B------:R-:W-:-:S01]  /*3750*/  NOP ;  /* 0x0000000000007918 */ /* 0x000fc20000000000 */
[----:B------:R-:W5:-:S15]  /*3760*/  DMMA.8x8x4 R40, R96, R94, R40 ;  /* 0x0000005e6028723f */ /* 0x000f5e0000000028 */
[----:B------:R-:W-:-:S01]  /*3770*/  NOP ;  /* 0x0000000000007918 */ /* 0x000fc20000000000 */
[----:B------:R-:W5:-:S15]  /*3780*/  DMMA.8x8x4 R44, R96, R100, R44 ;  /* 0x00000064602c723f */ /* 0x000f5e000000002c */
[----:B------:R-:W-:-:S01]  /*3790*/  NOP ;  /* 0x0000000000007918 */ /* 0x000fc20000000000 */
[----:B------:R-:W5:-:S15]  /*37a0*/  DMMA.8x8x4 R48, R96, R102, R48 ;  /* 0x000000666030723f */ /* 0x000f5e0000000030 */
[----:B------:R-:W-:-:S01]  /*37b0*/  NOP ;  /* 0x0000000000007918 */ /* 0x000fc20000000000 */
[----:B----45:R-:W-:-:S15]  /*37c0*/  DMMA.8x8x4 R4, R88, R72, R4 ;  /* 0x000000485804723f */ /* 0x030fde0000000004 */
[----:B------:R-:W-:-:S01]  /*37d0*/  NOP ;  /* 0x0000000000007918 */ /* 0x000fc20000000000 */
[----:B------:R-:W-:-:S15]  /*37e0*/  DMMA.8x8x4 R8, R88, R74, R8 ;  /* 0x0000004a5808723f */ /* 0x000fde0000000008 */
[----:B------:R-:W-:-:S01]  /*37f0*/  NOP ;  /* 0x0000000000007918 */ /* 0x000fc20000000000 */
[----:B------:R-:W-:-:S15]  /*3800*/  DMMA.8x8x4 R12, R88, R80, R12 ;  /* 0x00000050580c723f */ /* 0x000fde000000000c */
[----:B------:R-:W-:-:S01]  /*3810*/  NOP ;  /* 0x0000000000007918 */ /* 0x000fc20000000000 */
[----:B------:R3:W-:Y:S02]  /*3820*/  DMMA.8x8x4 R16, R88, R82, R16 ;  /* 0x000000525810723f */ /* 0x0007e40000000010 */
[----:B---3--:R-:W-:-:S04]  /*3830*/  SHF.R.U32.HI R88, RZ, 0x8, R124 ;  /* 0x00000008ff587819 */ /* 0x008fc8000001167c */
[----:B------:R-:W-:Y:S02]  /*3840*/  LOP3.LUT P5, RZ, R88, 0x1, RZ, 0xc0, !PT ;  /* 0x0000000158ff7812 */ /* 0x000fe400078ac0ff */
[----:B------:R-:W-:-:S04]  /*3850*/  SHF.R.U32.HI R88, RZ, 0x2, R123 ;  /* 0x00000002ff587819 */ /* 0x000fc8000001167b */
[----:B------:R-:W-:-:S04]  /*3860*/  LOP3.LUT P3, RZ, R88, 0x1, RZ, 0xc0, !PT ;  /* 0x0000000158ff7812 */ /* 0x000fc8000786c0ff */
[C---:B-1----:R-:W-:Y:S03]  /*3870*/  DMMA.8x8x4 R36, R76.reuse, R72, R36 ;  /* 0x000000484c24723f */ /* 0x042fe60000000024 */
[----:B------:R-:W-:Y:S01]  /*3880*/  @!PT LDS RZ, [RZ] ;  /* 0x00000000fffff984 */ /* 0x000fe20000000800 */
[----:B------:R-:W-:Y:S01]  /*3890*/  @!PT LDS RZ, [RZ] ;  /* 0x00000000fffff984 */ /* 0x000fe20000000800 */
[----:B------:R-:W-:Y:S01]  /*38a0*/  @!PT LDS RZ, [RZ] ;  /* 0x00000000fffff984 */ /* 0x000fe20000000800 */
[----:B------:R2:W-:Y:S04]  /*38b0*/  @P5 LDGSTS.E.LTC128B.64 [R84+0x200], desc[UR12][R112.64+0x200] ;  /* 0x0020020070545fae */ /* 0x0005e8000b9a160c */
[----:B------:R2:W-:Y:S04]  /*38c0*/  @P4 LDGSTS.E.LTC128B.64 [R84+0x280], desc[UR12][R112.64+0x280] ;  /* 0x0028028070544fae */ /* 0x0005e8000b9a160c */
[----:B------:R2:W-:Y:S04]  /*38d0*/  @P3 LDGSTS.E.LTC128B.64 [R71+0x100], desc[UR12][R86.64+0x100] ;  /* 0x0010010056473fae */ /* 0x0005e8000b9a160c */
[----:B------:R2:W-:Y:S01]  /*38e0*/  @P2 LDGSTS.E.LTC128B.64 [R84+0x300], desc[UR12][R112.64+0x300] ;  /* 0x0030030070542fae */ /* 0x0005e2000b9a160c */
[----:B------:R-:W-:-:S15]  /*38f0*/  DMMA.8x8x4 R40, R76, R74, R40 ;  /* 0x0000004a4c28723f */ /* 0x000fde0000000028 */
[----:B------:R-:W-:-:S01]  /*3900*/  NOP ;  /* 0x0000000000007918 */ /* 0x000fc20000000000 */
[----:B------:R-:W-:-:S15]  /*3910*/  DMMA.8x8x4 R44, R76, R80, R44 ;  /* 0x000000504c2c723f */ /* 0x000fde000000002c */
[----:B------:R-:W-:-:S01]  /*3920*/  NOP ;  /* 0x0000000000007918 */ /* 0x000fc20000000000 */
[----:B------:R1:W-:Y:S02]  /*3930*/  DMMA.8x8x4 R48, R76, R82, R48 ;  /* 0x000000524c30723f */ /* 0x0003e40000000030 */
[----:B-1----:R-:W-:Y:S02]  /*3940*/  SHF.R.U32.HI R77, RZ, 0xb, R124 ;  /* 0x0000000bff4d7819 */ /* 0x002fe4000001167c */
[----:B------:R-:W-:Y:S02]  /*3950*/  SHF.R.U32.HI R76, RZ, 0x3, R123 ;  /* 0x00000003ff4c7819 */ /* 0x000fe4000001167b */
[----:B------:R-:W-:Y:S01]  /*3960*/  LOP3.LUT P1, RZ, R77, 0x1, RZ, 0xc0, !PT ;  /* 0x000000014dff7812 */ /* 0x000fe2000782c0ff */
[----:B------:R-:W-:Y:S01]  /*3970*/  VIADD R77, R69, UR15 ;  /* 0x0000000f454d7c36 */ /* 0x000fe20008000000 */
[----:B------:R-:W-:Y:S01]  /*3980*/  LOP3.LUT P0, RZ, R76, 0x1, RZ, 0xc0, !PT ;  /* 0x000000014cff7812 */ /* 0x000fe2000780c0ff */
[----:B------:R-:W-:Y:S01]  /*3990*/  VIADD R76, R70, UR16 ;  /* 0x00000010464c7c36 */ /* 0x000fe20008000000 */
[----:B------:R-:W-:-:S02]  /*39a0*/  UIADD3 UR16, UPT, UPT, UR19, UR16, URZ ;  /* 0x0000001013107290 */ /* 0x000fc4000fffe0ff */
[----:B------:R-:W-:-:S04]  /*39b0*/  UIADD3 UR15, UPT, UPT, UR21, UR15, URZ ;  /* 0x0000000f150f7290 */ /* 0x000fc8000fffe0ff */
[----:B------:R-:W5:Y:S03]  /*39c0*/  DMMA.8x8x4 R28, R118, R94, R28 ;  /* 0x0000005e761c723f */ /* 0x000f66000000001c */
[----:B------:R2:W-:Y:S04]  /*39d0*/  @P1 LDGSTS.E.LTC128B.64 [R84+0x380], desc[UR12][R112.64+0x380] ;  /* 0x0038038070541fae */ /* 0x0005e8000b9a160c */
[----:B------:R2:W-:Y:S01]  /*39e0*/  @P0 LDGSTS.E.LTC128B.64 [R71+0x180], desc[UR12][R86.64+0x180] ;  /* 0x0018018056470fae */ /* 0x0005e2000b9a160c */
[----:B------:R-:W-:-:S03]  /*39f0*/  ISETP.NE.AND P0, PT, RZ, UR20, PT ;  /* 0x00000014ff007c0c */ /* 0x000fc6000bf05270 */
[----:B------:R-:W0:Y:S01]  /*3a00*/  LDGDEPBAR ;  /* 0x00000000000079af */ /* 0x000e220000000000 */
[----:B------:R-:W-:Y:S02]  /*3a10*/  SEL R124, R124, RZ, P0 ;  /* 0x000000ff7c7c7207 */ /* 0x000fe40000000000 */
[----:B------:R-:W-:Y:S02]  /*3a20*/  SEL R123, R123, RZ, P0 ;  /* 0x000000ff7b7b7207 */ /* 0x000fe40000000000 */
[----:B------:R-:W5:-:S15]  /*3a30*/  DMMA.8x8x4 R32, R118, R92, R32 ;  /* 0x0000005c7620723f */ /* 0x000f5e0000000020 */
[----:B------:R-:W-:-:S01]  /*3a40*/  NOP ;  /* 0x0000000000007918 */ /* 0x000fc20000000000 */
[----:B------:R-:W5:Y:S01]  /*3a50*/  DMMA.8x8x4 R20, R118, R102, R20 ;  /* 0x000000667614723f */ /* 0x000f620000000014 */
[----:B------:R-:W-:-:S15]  /*3a60*/  DEPBAR.LE SB0, 0x1 ;  /* 0x000080400000791a */ /* 0x000fde0000000000 */
        /* <DEDUP_REMOVED lines=8> */
[----:B------:R1:W5:Y:S01]  /*3af0*/  DMMA.8x8x4 R64, R98, R92, R64 ;  /* 0x0000005c6240723f */ /* 0x0003620000000040 */
[----:B------:R-:W-:Y:S06]  /*3b00*/  BAR.SYNC.DEFER_BLOCKING 0x0 ;  /* 0x0000000000007b1d */ /* 0x000fec0000010000 */
[----:B------:R-:W-:-:S09]  /*3b10*/  DEPBAR.LE SB5, 0x1 ;  /* 0x0000d0400000791a */ /* 0x000fd20000000000 */
[C---:B------:R-:W5:Y:S01]  /*3b20*/  DMMA.8x8x4 R28, R90.reuse, R74, R28 ;  /* 0x0000004a5a1c723f */ /* 0x040f62000000001c */
[----:B-1----:R2:W3:Y:S04]  /*3b30*/  LDS.128 R96, [R77+UR21] ;  /* 0x000000154d607984 */ /* 0x0024e80008000c00 */
[----:B------:R2:W1:Y:S11]  /*3b40*/  LDS.128 R92, [R76+UR19+0xc080] ;  /* 0x00c080134c5c7984 */ /* 0x0004760008000c00 */
[----:B------:R-:W5:-:S15]  /*3b50*/  DMMA.8x8x4 R32, R90, R72, R32 ;  /* 0x000000485a20723f */ /* 0x000f5e0000000020 */
[----:B------:R-:W-:-:S01]  /*3b60*/  NOP ;  /* 0x0000000000007918 */ /* 0x000fc20000000000 */
[----:B------:R-:W5:-:S15]  /*3b70*/  DMMA.8x8x4 R20, R90, R82, R20 ;  /* 0x000000525a14723f */ /* 0x000f5e0000000014 */
[----:B------:R-:W-:-:S01]  /*3b80*/  NOP ;  /* 0x0000000000007918 */ /* 0x000fc20000000000 */
[----:B------:R4:W5:Y:S02]  /*3b90*/  DMMA.8x8x4 R24, R90, R80, R24 ;  /* 0x000000505a18723f */ /* 0x0009640000000018 */
[----:B----4-:R2:W1:-:S14]  /*3ba0*/  LDS.128 R88, [R76+UR19+0xc000] ;  /* 0x00c000134c587984 */ /* 0x01045c0008000c00 */
[----:B------:R-:W5:-:S15]  /*3bb0*/  DMMA.8x8x4 R52, R78, R82, R52 ;  /* 0x000000524e34723f */ /* 0x000f5e0000000034 */
[----:B------:R-:W-:-:S01]  /*3bc0*/  NOP ;  /* 0x0000000000007918 */ /* 0x000fc20000000000 */
[----:B------:R4:W5:Y:S02]  /*3bd0*/  DMMA.8x8x4 R56, R78, R80, R56 ;  /* 0x000000504e38723f */ /* 0x0009640000000038 */
[----:B----4-:R2:W1:-:S14]  /*3be0*/  LDS.128 R80, [R77+UR21+0x80] ;  /* 0x000080154d507984 */ /* 0x01045c0008000c00 */
[----:B------:R2:W5:Y:S01]  /*3bf0*/  DMMA.8x8x4 R60, R78, R74, R60 ;  /* 0x0000004a4e3c723f */ /* 0x000562000000003c */
[----:B------:R-:W-:-:S15]  /*3c00*/  DEPBAR.LE SB5, 0x7 ;  /* 0x0000d1c00000791a */ /* 0x000fde0000000000 */
[----:B------:R2:W5:Y:S02]  /*3c10*/  DMMA.8x8x4 R64, R78, R72, R64 ;  /* 0x000000484e40723f */ /* 0x0005640000000040 */
[----:B--23--:R-:W-:Y:S05]  /*3c20*/  BRA.U UP0, `(.L_x_4) ;  /* 0xfffffff100c87547 */ /* 0x00cfea000b83ffff */
.L_x_3:
[----:B------:R-:W0:Y:S01]  /*3c30*/  LDGDEPBAR ;  /* 0x00000000000079af */ /* 0x000e220000000000 */
[----:B------:R-:W2:Y:S03]  /*3c40*/  LDCU.64 UR4, c[0x0][0x4c0] ;  /* 0x00009800ff0477ac */ /* 0x000ea60008000a00 */
[----:B------:R-:W0:Y:S01]  /*3c50*/  LDGDEPBAR ;  /* 0x00000000000079af */ /* 0x000e220000000000 */
[----:B--2---:R-:W-:-:S04]  /*3c60*/  UISETP.NE.U32.AND UP0, UPT, UR4, URZ, UPT ;  /* 0x000000ff0400728c */ /* 0x004fc8000bf05070 */
[----:B------:R-:W-:Y:S01]  /*3c70*/  UISETP.NE.AND.EX UP0, UPT, UR5, URZ, UPT, UP0 ;  /* 0x000000ff0500728c */ /* 0x000fe2000bf05300 */
[----:B------:R-:W-:-:S04]  /*3c80*/  DEPBAR.LE SB0, 0x0 ;  /* 0x000080000000791a */ /* 0x000fc80000000000 */
[----:B------:R-:W-:Y:S06]  /*3c90*/  BAR.SYNC.DEFER_BLOCKING 0x0 ;  /* 0x0000000000007b1d */ /* 0x000fec0000010000 */
[----:B------:R-:W-:Y:S05]  /*3ca0*/  BRA.U !UP0, `(.L_x_5) ;  /* 0x00000001081c7547 */ /* 0x000fea000b800000 */
[----:B------:R-:W2:Y:S02]  /*3cb0*/  LDC.64 R100, c[0x0][0x4c0] ;  /* 0x00013000ff647b82 */ /* 0x000ea40000000a00 */
[----:B--2---:R-:W2:Y:S02]  /*3cc0*/  LDG.E.64 R100, desc[UR12][R100.64] ;  /* 0x0000000c64647981 */ /* 0x004ea4000c1e1b00 */
[----:B--2---:R-:W-:-:S04]  /*3cd0*/  ISETP.NE.U32.AND P0, PT, R100, RZ, PT ;  /* 0x000000ff6400720c */ /* 0x004fc80003f05070 */
[----:B------:R-:W-:-:S13]  /*3ce0*/  ISETP.NE.AND.EX P0, PT, R101, RZ, PT, P0 ;  /* 0x000000ff6500720c */ /* 0x000fda0003f05300 */
[----:B------:R-:W-:Y:S05]  /*3cf0*/  @!P0 BRA `(.L_x_5) ;  /* 0x0000000000088947 */ /* 0x000fea0003800000 */
[----:B------:R-:W4:Y:S01]  /*3d00*/  LD.E.64 R100, desc[UR12][R100.64] ;  /* 0x0000000c64647980 */ /* 0x000f22000c101b00 */
[----:B------:R-:W-:Y:S05]  /*3d10*/  BRA `(.L_x_6) ;  /* 0x00000000001c7947 */ /* 0x000fea0003800000 */
.L_x_5:
[----:B------:R-:W2:Y:S01]  /*3d20*/  LDCU.64 UR4, c[0x0][0x4b0] ;  /* 0x00009600ff0477ac */ /* 0x000ea20008000a00 */
[----:B------:R-:W3:Y:S01]  /*3d30*/  LDC.64 R100, c[0x0][0x4a0] ;  /* 0x00012800ff647b82 */ /* 0x000ee20000000a00 */
[----:B--2---:R-:W-:-:S04]  /*3d40*/  UISETP.NE.U32.AND UP0, UPT, UR4, URZ, UPT ;  /* 0x000000ff0400728c */ /* 0x004fc8000bf05070 */
[----:B------:R-:W-:-:S09]  /*3d50*/  UISETP.NE.AND.EX UP0, UPT, UR5, URZ, UPT, UP0 ;  /* 0x000000ff0500728c */ /* 0x000fd2000bf05300 */
[----:B------:R-:W-:Y:S05]  /*3d60*/  BRA.U !UP0, `(.L_x_6) ;  /* 0x0000000108087547 */ /* 0x000fea000b800000 */
[----:B---3--:R-:W2:Y:S02]  /*3d70*/  LDC.64 R100, c[0x0][0x4b0] ;  /* 0x00012c00ff647b82 */ /* 0x008ea40000000a00 */
[----:B--2---:R-:W4:Y:S02]  /*3d80*/  LDG.E.64 R100, desc[UR12][R100.64] ;  /* 0x0000000c64647981 */ /* 0x004f24000c1e1b00 */
.L_x_6:
[----:B------:R-:W2:Y:S02]  /*3d90*/  LDCU.64 UR4, c[0x0][0x4c8] ;  /* 0x00009900ff0477ac */ /* 0x000ea40008000a00 */
[----:B--2---:R-:W-:-:S04]  /*3da0*/  UISETP.NE.U32.AND UP0, UPT, UR4, URZ, UPT ;  /* 0x000000ff0400728c */ /* 0x004fc8000bf05070 */
[----:B------:R-:W-:-:S09]  /*3db0*/  UISETP.NE.AND.EX UP0, UPT, UR5, URZ, UPT, UP0 ;  /* 0x000000ff0500728c */ /* 0x000fd2000bf05300 */
        /* <DEDUP_REMOVED lines=8> */
.L_x_7:
[----:B------:R-:W2:Y:S01]  /*3e40*/  LDCU.64 UR4, c[0x0][0x4b8] ;  /* 0x00009700ff0477ac */ /* 0x000ea20008000a00 */
[----:B------:R-:W1:Y:S01]  /*3e50*/  LDC.64 R98, c[0x0][0x4a8] ;  /* 0x00012a00ff627b82 */ /* 0x000e620000000a00 */
[----:B--2---:R-:W-:-:S04]  /*3e60*/  UISETP.NE.U32.AND UP0, UPT, UR4, URZ, UPT ;  /* 0x000000ff0400728c */ /* 0x004fc8000bf05070 */
[----:B------:R-:W-:-:S09]  /*3e70*/  UISETP.NE.AND.EX UP0, UPT, UR5, URZ, UPT, UP0 ;  /* 0x000000ff0500728c */ /* 0x000fd2000bf05300 */
[----:B------:R-:W-:Y:S05]  /*3e80*/  BRA.U !UP0, `(.L_x_8) ;  /* 0x0000000108087547 */ /* 0x000fea000b800000 */
[----:B-1----:R-:W1:Y:S02]  /*3e90*/  LDC.64 R98, c[0x0][0x4b8] ;  /* 0x00012e00ff627b82 */ /* 0x002e640000000a00 */
[----:B-1----:R-:W4:Y:S02]  /*3ea0*/  LDG.E.64 R98, desc[UR12][R98.64] ;  /* 0x0000000c62627981 */ /* 0x002f24000c1e1b00 */
.L_x_8:
[----:B------:R-:W2:Y:S01]  /*3eb0*/  LDCU UR16, c[0x0][0x398] ;  /* 0x00007300ff1077ac */ /* 0x000ea20008000800 */
[----:B------:R-:W1:Y:S01]  /*3ec0*/  S2UR UR15, SR_CTAID.Z ;  /* 0x00000000000f79c3 */ /* 0x000e620000002700 */
[----:B------:R-:W3:Y:S01]  /*3ed0*/  LDCU UR28, c[0x0][0x4d0] ;  /* 0x00009a00ff1c77ac */ /* 0x000ee20008000800 */
[----:B------:R-:W1:Y:S01]  /*3ee0*/  LDCU UR4, c[0x0][0x38c] ;  /* 0x00007180ff0477ac */ /* 0x000e620008000800 */
[----:B------:R-:W-:Y:S01]  /*3ef0*/  UMOV UR5, 0xffffffff ;  /* 0xffffffff00057882 */ /* 0x000fe20000000000 */
[----:B------:R-:W1:Y:S01]  /*3f00*/  LDCU.64 UR22, c[0x0][0x520] ;  /* 0x0000a400ff1677ac */ /* 0x000e620008000a00 */
[----:B------:R-:W1:Y:S01]  /*3f10*/  LDCU.64 UR8, c[0x0][0x4f0] ;  /* 0x00009e00ff0877ac */ /* 0x000e620008000a00 */
[----:B--2---:R-:W-:Y:S02]  /*3f20*/  USHF.L.U32 UR5, UR5, UR16, URZ ;  /* 0x0000001005057299 */ /* 0x004fe400080006ff */
[----:B---3--:R-:W-:Y:S02]  /*3f30*/  UISETP.NE.AND UP0, UPT, UR28, URZ, UPT ;  /* 0x000000ff1c00728c */ /* 0x008fe4000bf05270 */
[----:B------:R-:W-:-:S02]  /*3f40*/  USHF.L.U32 UR17, UR26, UR16, URZ ;  /* 0x000000101a117299 */ /* 0x000fc400080006ff */
[----:B------:R-:W-:Y:S02]  /*3f50*/  ULOP3.LUT UR5, UR14, UR5, URZ, 0x30, !UPT ;  /* 0x000000050e057292 */ /* 0x000fe4000f8e30ff */
[----:B------:R-:W-:Y:S02]  /*3f60*/  USHF.R.U32.HI UR16, URZ, UR16, UR14 ;  /* 0x00000010ff107299 */ /* 0x000fe4000801160e */
[----:B------:R-:W-:Y:S01]  /*3f70*/  UIADD3 UR17, UPT, UPT, UR17, UR5, URZ ;  /* 0x0000000511117290 */ /* 0x000fe2000fffe0ff */
[----:B------:R-:W2:Y:S03]  /*3f80*/  LDCU.64 UR10, c[0x0][0x4f8] ;  /* 0x00009f00ff0a77ac */ /* 0x000ea60008000a00 */
[----:B-1----:R-:W-:-:S04]  /*3f90*/  UIMAD UR4, UR17, UR4, UR16 ;  /* 0x00000004110472a4 */ /* 0x002fc8000f8e0210 */
[----:B------:R-:W-:Y:S01]  /*3fa0*/  UIMAD.WIDE UR22, UR4, 0x4, UR22 ;  /* 0x00000004041678a5 */ /* 0x000fe2000f8e0216 */
[----:B------:R-:W-:Y:S11]  /*3fb0*/  BRA.U UP0, `(.L_x_9) ;  /* 0x0000000100387547 */ /* 0x000ff6000b800000 */
[----:B------:R-:W1:Y:S01]  /*3fc0*/  LDCU UR4, c[0x0][0x394] ;  /* 0x00007280ff0477ac */ /* 0x000e620008000800 */
[----:B------:R-:W-:Y:S01]  /*3fd0*/  MOV R3, 0xffffffff ;  /* 0xffffffff00037802 */ /* 0x000fe20000000f00 */
[----:B-1----:R-:W-:-:S09]  /*3fe0*/  UISETP.GE.AND UP0, UPT, UR4, 0x2, UPT ;  /* 0x000000020400788c */ /* 0x002fd2000bf06270 */
[----:B------:R-:W-:Y:S05]  /*3ff0*/  BRA.U !UP0, `(.L_x_10) ;  /* 0x0000000108c07547 */ /* 0x000fea000b800000 */
[----:B------:R-:W-:Y:S01]  /*4000*/  ISETP.NE.AND P0, PT, R0, RZ, PT ;  /* 0x000000ff0000720c */ /* 0x000fe20003f05270 */
[----:B------:R-:W-:Y:S02]  /*4010*/  IMAD.MOV.U32 R3, RZ, RZ, -0x1 ;  /* 0xffffffffff037424 */ /* 0x000fe400078e00ff */
[----:B------:R-:W-:Y:S02]  /*4020*/  IMAD.U32 R70, RZ, RZ, UR22 ;  /* 0x00000016ff467e24 */ /* 0x000fe4000f8e00ff */
[----:B------:R-:W-:-:S08]  /*4030*/  IMAD.U32 R71, RZ, RZ, UR23 ;  /* 0x00000017ff477e24 */ /* 0x000fd0000f8e00ff */
[----:B------:R1:W3:Y:S04]  /*4040*/  @!P0 LDG.E.STRONG.GPU R3, desc[UR12][R70.64] ;  /* 0x0000000c46038981 */ /* 0x0002e8000c1ef900 */
[----:B---3--:R-:W-:Y:S01]  /*4050*/  @!P0 CCTL.IVALL ;  /* 0x00000000ff00898f */ /* 0x008fe20002000000 */
[----:B------:R-:W-:-:S04]  /*4060*/  ISETP.NE.AND P0, PT, RZ, UR15, PT ;  /* 0x0000000fff007c0c */ /* 0x000fc8000bf05270 */
[----:B----4-:R-:W-:Y:S02]  /*4070*/  FSEL R98, R98, RZ, !P0 ;  /* 0x000000ff62627208 */ /* 0x010fe40004000000 */
[----:B------:R-:W-:Y:S01]  /*4080*/  FSEL R99, R99, 1.875, !P0 ;  /* 0x3ff0000063637808 */ /* 0x000fe20004000000 */
[----:B------:R-:W-:Y:S06]  /*4090*/  BRA `(.L_x_10) ;  /* 0x0000000000987947 */ /* 0x000fec0003800000 */
.L_x_9:
[----:B------:R-:W-:Y:S01]  /*40a0*/  UISETP.NE.AND UP0, UPT, UR28, 0x3, UPT ;  /* 0x000000031c00788c */ /* 0x000fe2000bf05270 */
[----:B------:R-:W-:-:S08]  /*40b0*/  MOV R3, 0xffffffff ;  /* 0xffffffff00037802 */ /* 0x000fd00000000f00 */
[----:B------:R-:W-:Y:S05]  /*40c0*/  BRA.U !UP0, `(.L_x_11) ;  /* 0x0000000108587547 */ /* 0x000fea000b800000 */
[----:B------:R-:W-:-:S09]  /*40d0*/  UISETP.NE.AND UP0, UPT, UR28, 0x2, UPT ;  /* 0x000000021c00788c */ /* 0x000fd2000bf05270 */
[----:B------:R-:W-:Y:S05]  /*40e0*/  BRA.U !UP0, `(.L_x_12) ;  /* 0x0000000108247547 */ /* 0x000fea000b800000 */
[----:B------:R-:W-:-:S09]  /*40f0*/  UISETP.NE.AND UP0, UPT, UR28, 0x1, UPT ;  /* 0x000000011c00788c */ /* 0x000fd2000bf05270 */
[----:B------:R-:W-:Y:S05]  /*4100*/  BRA.U UP0, `(.L_x_10) ;  /* 0x00000001007c7547 */ /* 0x000fea000b800000 */
[----:B------:R-:W1:Y:S01]  /*4110*/  LDCU.64 UR4, c[0x0][0x518] ;  /* 0x0000a300ff0477ac */ /* 0x000e620008000a00 */
[----:B--2---:R-:W2:Y:S01]  /*4120*/  LDCU.64 UR10, c[0x0][0x4f8] ;  /* 0x00009f00ff0a77ac */ /* 0x004ea20008000a00 */
[----:B-1----:R-:W-:-:S04]  /*4130*/  UIMAD.WIDE.U32 UR6, UR15, UR4, URZ ;  /* 0x000000040f0672a5 */ /* 0x002fc8000f8e00ff */
[----:B------:R-:W-:Y:S02]  /*4140*/  UIMAD UR5, UR15, UR5, UR7 ;  /* 0x000000050f0572a4 */ /* 0x000fe4000f8e0207 */
[----:B--2---:R-:W-:-:S04]  /*4150*/  ULEA UR10, UP0, UR6, UR10, 0x3 ;  /* 0x0000000a060a7291 */ /* 0x004fc8000f8018ff */
[----:B------:R-:W-:Y:S01]  /*4160*/  ULEA.HI.X UR11, UR6, UR11, UR5, 0x3, UP0 ;  /* 0x0000000b060b7291 */ /* 0x000fe200080f1c05 */
[----:B------:R-:W-:Y:S11]  /*4170*/  BRA `(.L_x_10) ;  /* 0x0000000000607947 */ /* 0x000ff60003800000 */
.L_x_12:
[----:B--2---:R-:W1:Y:S01]  /*4180*/  LDCU.128 UR8, c[0x0][0x510] ;  /* 0x0000a200ff0877ac */ /* 0x004e620008000c00 */
[----:B------:R-:W2:Y:S01]  /*4190*/  LDCU.128 UR4, c[0x0][0x4f0] ;  /* 0x00009e00ff0477ac */ /* 0x000ea20008000c00 */
[----:B-1----:R-:W-:Y:S02]  /*41a0*/  UIMAD.WIDE.U32 UR20, UR15, UR8, URZ ;  /* 0x000000080f1472a5 */ /* 0x002fe4000f8e00ff */
[----:B------:R-:W-:Y:S02]  /*41b0*/  UIMAD.WIDE.U32 UR18, UR15, UR10, URZ ;  /* 0x0000000a0f1272a5 */ /* 0x000fe4000f8e00ff */
[----:B------:R-:W-:Y:S02]  /*41c0*/  UIMAD UR9, UR15, UR9, UR21 ;  /* 0x000000090f0972a4 */ /* 0x000fe4000f8e0215 */
[----:B------:R-:W-:Y:S02]  /*41d0*/  UIMAD UR11, UR15, UR11, UR19 ;  /* 0x0000000b0f0b72a4 */ /* 0x000fe4000f8e0213 */
[----:B--2---:R-:W-:-:S02]  /*41e0*/  ULEA UR8, UP1, UR20, UR4, 0x3 ;  /* 0x0000000414087291 */ /* 0x004fc4000f8218ff */
[----:B------:R-:W-:Y:S02]  /*41f0*/  ULEA UR10, UP0, UR18, UR6, 0x3 ;  /* 0x00000006120a7291 */ /* 0x000fe4000f8018ff */
[----:B------:R-:W-:Y:S02]  /*4200*/  ULEA.HI.X UR9, UR20, UR5, UR9, 0x3, UP1 ;  /* 0x0000000514097291 */ /* 0x000fe400088f1c09 */
[----:B------:R-:W-:Y:S01]  /*4210*/  ULEA.HI.X UR11, UR18, UR7, UR11, 0x3, UP0 ;  /* 0x00000007120b7291 */ /* 0x000fe200080f1c0b */
[----:B------:R-:W-:Y:S11]  /*4220*/  BRA `(.L_x_10) ;  /* 0x0000000000347947 */ /* 0x000ff60003800000 */
.L_x_11:
[----:B------:R-:W1:Y:S02]  /*4230*/  LDCU.128 UR4, c[0x0][0x4f0] ;  /* 0x00009e00ff0477ac */ /* 0x000e640008000c00 */
[----:B-1----:R-:W-:Y:S02]  /*4240*/  UIMAD.WIDE.U32 UR4, UR15, 0x8, UR4 ;  /* 0x000000080f0478a5 */ /* 0x002fe4000f8e0004 */
[----:B------:R-:W-:-:S04]  /*4250*/  UIMAD.WIDE.U32 UR6, UR15, 0x8, UR6 ;  /* 0x000000080f0678a5 */ /* 0x000fc8000f8e0006 */
[----:B------:R-:W-:Y:S02]  /*4260*/  IMAD.U32 R72, RZ, RZ, UR4 ;  /* 0x00000004ff487e24 */ /* 0x000fe4000f8e00ff */
[----:B------:R-:W-:Y:S02]  /*4270*/  IMAD.U32 R73, RZ, RZ, UR5 ;  /* 0x00000005ff497e24 */ /* 0x000fe4000f8e00ff */
[----:B------:R-:W-:Y:S02]  /*4280*/  IMAD.U32 R70, RZ, RZ, UR6 ;  /* 0x00000006ff467e24 */ /* 0x000fe4000f8e00ff */
[----:B------:R-:W-:Y:S02]  /*4290*/  IMAD.U32 R71, RZ, RZ, UR7 ;  /* 0x00000007ff477e24 */ /* 0x000fe4000f8e00ff */
[----:B------:R-:W3:Y:S04]  /*42a0*/  LDG.E.64 R72, desc[UR12][R72.64] ;  /* 0x0000000c48487981 */ /* 0x000ee8000c1e1b00 */
[----:B------:R-:W2:Y:S01]  /*42b0*/  LDG.E.64 R70, desc[UR12][R70.64] ;  /* 0x0000000c46467981 */ /* 0x000ea2000c1e1b00 */
[----:B---3--:R-:W-:-:S02]  /*42c0*/  R2UR UR8, R72 ;  /* 0x00000000480872ca */ /* 0x008fc400000e0000 */
[----:B------:R-:W-:Y:S02]  /*42d0*/  R2UR UR9, R73 ;  /* 0x00000000490972ca */ /* 0x000fe400000e0000 */
[----:B--2---:R-:W-:Y:S02]  /*42e0*/  R2UR UR10, R70 ;  /* 0x00000000460a72ca */ /* 0x004fe400000e0000 */
[----:B------:R-:W-:-:S15]  /*42f0*/  R2UR UR11, R71 ;  /* 0x00000000470b72ca */ /* 0x000fde00000e0000 */
.L_x_10:
[----:B------:R-:W-:Y:S01]  /*4300*/  USHF.L.U32 UR29, UR17, 0x6, URZ ;  /* 0x00000006111d7899 */ /* 0x000fe200080006ff */
[----:B------:R-:W-:Y:S01]  /*4310*/  LOP3.LUT R95, R68, 0x1e0, RZ, 0xc0, !PT ;  /* 0x000001e0445f7812 */ /* 0x000fe200078ec0ff */
[----:B------:R-:W-:Y:S01]  /*4320*/  USHF.L.U32 UR17, UR24, 0x4, URZ ;  /* 0x0000000418117899 */ /* 0x000fe200080006ff */
[----:B------:R-:W-:Y:S01]  /*4330*/  LOP3.LUT R69, R2, 0x7c, RZ, 0xc0, !PT ;  /* 0x0000007c02457812 */ /* 0x000fe200078ec0ff */
[----:B------:R-:W3:Y:S01]  /*4340*/  LDCU UR24, c[0x0][0x394] ;  /* 0x00007280ff1877ac */ /* 0x000ee20008000800 */
[----:B------:R-:W-:Y:S01]  /*4350*/  LOP3.LUT R95, R95, 0x4, R2, 0xf8, !PT ;  /* 0x000000045f5f7812 */ /* 0x000fe200078ef802 */
[----:B------:R-:W-:Y:S01]  /*4360*/  IMAD.U32 R93, RZ, RZ, UR29 ;  /* 0x0000001dff5d7e24 */ /* 0x000fe2000f8e00ff */
[C---:B------:R-:W-:Y:S01]  /*4370*/  LOP3.LUT R68, R0.reuse, 0x1f, RZ, 0xc0, !PT ;  /* 0x0000001f00447812 */ /* 0x040fe200078ec0ff */
[----:B------:R-:W2:Y:S01]  /*4380*/  LDCU.64 UR4, c[0x0][0x460] ;  /* 0x00008c00ff0477ac */ /* 0x000ea20008000a00 */
[C---:B------:R-:W-:Y:S01]  /*4390*/  IMAD.SHL.U32 R2, R0.reuse, 0x8, RZ ;  /* 0x0000000800027824 */ /* 0x040fe200078e00ff */
[----:B------:R-:W-:Y:S01]  /*43a0*/  LOP3.LUT R91, R0, 0x3, RZ, 0xc0, !PT ;  /* 0x00000003005b7812 */ /* 0x000fe200078ec0ff */
[----:B-1----:R-:W-:Y:S01]  /*43b0*/  IMAD.U32 R70, RZ, RZ, UR16 ;  /* 0x00000010ff467e24 */ /* 0x002fe2000f8e00ff */
[----:B------:R-:W-:Y:S01]  /*43c0*/  ULEA UR18, UR27, UR25, 0x2 ;  /* 0x000000191b127291 */ /* 0x000fe2000f8e10ff */
[----:B------:R-:W1:Y:S01]  /*43d0*/  S2UR UR27, SR_CgaCtaId ;  /* 0x00000000001b79c3 */ /* 0x000e620000008800 */
[----:B------:R-:W1:Y:S01]  /*43e0*/  LDCU.64 UR6, c[0x0][0x420] ;  /* 0x00008400ff0677ac */ /* 0x000e620008000a00 */
[----:B------:R-:W-:Y:S01]  /*43f0*/  LOP3.LUT R93, R93, 0x1f, R0, 0xf8, !PT ;  /* 0x0000001f5d5d7812 */ /* 0x000fe200078ef800 */
[----:B------:R-:W-:Y:S01]  /*4400*/  IMAD R95, R70, 0x80, R95 ;  /* 0x00000080465f7824 */ /* 0x000fe200078e025f */
[----:B------:R-:W-:Y:S01]  /*4410*/  LOP3.LUT R2, R2, 0xf8, RZ, 0xc0, !PT ;  /* 0x000000f802027812 */ /* 0x000fe200078ec0ff */
[----:B------:R-:W-:Y:S01]  /*4420*/  USHF.L.U32 UR16, UR18, 0x3, URZ ;  /* 0x0000000312107899 */ /* 0x000fe200080006ff */
[----:B------:R-:W-:Y:S01]  /*4430*/  SHF.R.U32.HI R68, RZ, 0x2, R68 ;  /* 0x00000002ff447819 */ /* 0x000fe20000011644 */
[----:B------:R-:W-:Y:S01]  /*4440*/  IMAD.WIDE R104, R93, 0x8, RZ ;  /* 0x000000085d687825 */ /* 0x000fe200078e02ff */
[----:B------:R-:W-:Y:S01]  /*4450*/  UMOV UR25, 0x400 ;  /* 0x0000040000197882 */ /* 0x000fe20000000000 */
[----:B---3--:R-:W-:-:S02]  /*4460*/  UISETP.GT.AND UP1, UPT, UR24, 0x1, UPT ;  /* 0x000000011800788c */ /* 0x008fc4000bf24270 */
[----:B------:R-:W-:Y:S01]  /*4470*/  IMAD R2, R69, 0x220, R2 ;  /* 0x0000022045027824 */ /* 0x000fe200078e0202 */
[----:B------:R-:W3:Y:S01]  /*4480*/  LDCU.64 UR20, c[0x0][0x420] ;  /* 0x00008400ff1477ac */ /* 0x000ee20008000a00 */
[----:B--2---:R-:W-:Y:S01]  /*4490*/  MOV R69, UR4 ;  /* 0x0000000400457c02 */ /* 0x004fe20008000f00 */
[----:B------:R-:W-:Y:S01]  /*44a0*/  IMAD.U32 R80, RZ, RZ, UR5 ;  /* 0x00000005ff507e24 */ /* 0x000fe2000f8e00ff */
[----:B------:R-:W-:Y:S01]  /*44b0*/  UIMAD UR4, UR16, 0x22, UR17 ;  /* 0x00000022100478a4 */ /* 0x000fe2000f8e0211 */
[----:B------:R-:W-:Y:S01]  /*44c0*/  IMAD R91, R68, 0x22, R91 ;  /* 0x00000022445b7824 */ /* 0x000fe200078e025b */
[----:B------:R-:W-:Y:S01]  /*44d0*/  UISETP.EQ.AND UP1, UPT, UR28, URZ, UP1 ;  /* 0x000000ff1c00728c */ /* 0x000fe20008f22270 */
[--C-:B-1----:R-:W-:Y:S01]  /*44e0*/  IMAD.WIDE.U32 R102, R95, UR6, R104.reuse ;  /* 0x000000065f667c25 */ /* 0x102fe2000f8e0068 */
[----:B------:R-:W-:Y:S01]  /*44f0*/  LOP3.LUT R68, R93, 0x20, RZ, 0xfc, !PT ;  /* 0x000000205d447812 */ /* 0x000fe200078efcff */
[----:B------:R-:W1:Y:S02]  /*4500*/  LDCU.64 UR18, c[0x0][0x428] ;  /* 0x00008500ff1277ac */ /* 0x000e640008000a00 */
[----:B------:R-:W-:Y:S01]  /*4510*/  IMAD.WIDE.U32 R76, R95, R69, R104 ;  /* 0x000000455f4c7225 */ /* 0x000fe200078e0068 */
[----:B------:R-:W-:Y:S01]  /*4520*/  IADD3 R102, P1, PT, R102, UR8, RZ ;  /* 0x0000000866667c10 */ /* 0x000fe2000ff3e0ff */
[----:B------:R-:W-:-:S02]  /*4530*/  ULEA UR27, UR27, UR25, 0x18 ;  /* 0x000000191b1b7291 */ /* 0x000fc4000f8ec0ff */
[C---:B------:R-:W-:Y:S01]  /*4540*/  IMAD R75, R95.reuse, R80, RZ ;  /* 0x000000505f4b7224 */ /* 0x040fe200078e02ff */
[----:B------:R-:W-:Y:S01]  /*4550*/  IADD3 R70, P0, PT, R76, UR10, RZ ;  /* 0x0000000a4c467c10 */ /* 0x000fe2000ff1e0ff */
[----:B------:R-:W-:Y:S01]  /*4560*/  IMAD R103, R95, UR7, R103 ;  /* 0x000000075f677c24 */ /* 0x000fe2000f8e0267 */
[----:B------:R-:W2:Y:S01]  /*4570*/  LDCU.64 UR16, c[0x0][0x440] ;  /* 0x00008800ff1077ac */ /* 0x000ea20008000a00 */
[----:B------:R-:W-:Y:S01]  /*4580*/  VIADD R91, R91, UR4 ;  /* 0x000000045b5b7c36 */ /* 0x000fe20008000000 */
[----:B------:R-:W-:Y:S02]  /*4590*/  IADD3 R75, PT, PT, R77, R75, RZ ;  /* 0x0000004b4d4b7210 */ /* 0x000fe40007ffe0ff */
[----:B------:R-:W-:Y:S02]  /*45a0*/  IADD3.X R103, PT, PT, R103, UR9, RZ, P1, !PT ;  /* 0x0000000967677c10 */ /* 0x000fe40008ffe4ff */
[----:B------:R-:W-:Y:S02]  /*45b0*/  LEA R91, R91, UR27, 0x4 ;  /* 0x0000001b5b5b7c11 */ /* 0x000fe4000f8e20ff */
[----:B------:R-:W-:Y:S01]  /*45c0*/  IADD3.X R71, PT, PT, R75, UR11, RZ, P0, !PT ;  /* 0x0000000b4b477c10 */ /* 0x000fe200087fe4ff */
[----:B-1-3--:R-:W-:Y:S06]  /*45d0*/  BRA.U !UP1, `(.L_x_13) ;  /* 0x0000000109bc7547 */ /* 0x00afec000b800000 */
[----:B------:R-:W-:-:S13]  /*45e0*/  ISETP.NE.AND P0, PT, R3, UR15, PT ;  /* 0x0000000f03007c0c */ /* 0x000fda000bf05270 */
[----:B------:R-:W-:Y:S06]  /*45f0*/  BAR.RED.AND.DEFER_BLOCKING 0x0, P0 ;  /* 0x0000000000007b1d */ /* 0x000fec0000014400 */
[----:B------:R-:W1:Y:S02]  /*4600*/  B2R.RESULT RZ, P0 ;  /* 0x0000000000ff731c */ /* 0x000e640000004000 */
[----:B-1----:R-:W-:Y:S05]  /*4610*/  @!P0 BRA `(.L_x_14) ;  /* 0x0000000000308947 */ /* 0x002fea0003800000 */
[----:B------:R-:W-:-:S13]  /*4620*/  ISETP.NE.AND P1, PT, R0, RZ, PT ;  /* 0x000000ff0000720c */ /* 0x000fda0003f25270 */
.L_x_16:
[----:B------:R-:W-:Y:S05]  /*4630*/  YIELD ;  /* 0x0000000000007946 */ /* 0x000fea0003800000 */
[----:B-1---5:R-:W-:Y:S05]  /*4640*/  @P1 BRA `(.L_x_15) ;  /* 0x0000000000101947 */ /* 0x022fea0003800000 */
[----:B------:R-:W-:Y:S02]  /*4650*/  MOV R72, UR22 ;  /* 0x0000001600487c02 */ /* 0x000fe40008000f00 */
[----:B------:R-:W-:-:S05]  /*4660*/  MOV R73, UR23 ;  /* 0x0000001700497c02 */ /* 0x000fca0008000f00 */
[----:B------:R1:W3:Y:S04]  /*4670*/  LDG.E.STRONG.GPU R3, desc[UR12][R72.64] ;  /* 0x0000000c48037981 */ /* 0x0002e8000c1ef900 */
[----:B---3--:R-:W-:Y:S01]  /*4680*/  CCTL.IVALL ;  /* 0x00000000ff00798f */ /* 0x008fe20002000000 */
.L_x_15:
[----:B------:R-:W-:Y:S01]  /*4690*/  ISETP.NE.AND P0, PT, R3, UR15, PT ;  /* 0x0000000f03007c0c */ /* 0x000fe2000bf05270 */
[----:B------:R-:W-:-:S12]  /*46a0*/  WARPSYNC.ALL ;  /* 0x0000000000007948 */ /* 0x000fd80003800000 */
[----:B------:R-:W-:Y:S06]  /*46b0*/  BAR.RED.AND.DEFER_BLOCKING 0x0, P0 ;  /* 0x0000000000007b1d */ /* 0x000fec0000014400 */
[----:B------:R-:W3:Y:S02]  /*46c0*/  B2R.RESULT RZ, P0 ;  /* 0x0000000000ff731c */ /* 0x000ee40000004000 */
[----:B---3--:R-:W-:Y:S05]  /*46d0*/  @P0 BRA `(.L_x_16) ;  /* 0xfffffffc00d40947 */ /* 0x008fea000383ffff */
.L_x_14:
[----:B------:R-:W-:Y:S05]  /*46e0*/  WARPSYNC.ALL ;  /* 0x0000000000007948 */ /* 0x000fea0003800000 */
[----:B------:R-:W-:Y:S01]  /*46f0*/  ISETP.NE.AND P0, PT, RZ, UR15, PT ;  /* 0x0000000fff007c0c */ /* 0x000fe2000bf05270 */
[----:B------:R-:W-:Y:S03]  /*4700*/  BAR.SYNC.DEFER_BLOCKING 0x0 ;  /* 0x0000000000007b1d */ /* 0x000fe60000010000 */
[----:B------:R-:W-:Y:S02]  /*4710*/  SEL R102, R102, R70, !P0 ;  /* 0x0000004666667207 */ /* 0x000fe40004000000 */
[----:B------:R-:W-:Y:S01]  /*4720*/  SEL R103, R103, R71, !P0 ;  /* 0x0000004767677207 */ /* 0x000fe20004000000 */
[----:B------:R-:W3:Y:S01]  /*4730*/  LDCU.64 UR18, c[0x0][0x460] ;  /* 0x00008c00ff1277ac */ /* 0x000ee20008000a00 */
[----:B------:R-:W1:Y:S05]  /*4740*/  LDCU.128 UR4, c[0x0][0x420] ;  /* 0x00008400ff0477ac */ /* 0x000e6a0008000c00 */
[----:B------:R-:W-:Y:S01]  /*4750*/  VOTEU.ANY UP0, P0 ;  /* 0x0000000000ff7886 */ /* 0x000fe20000000100 */
[----:B--2---:R-:W2:Y:S04]  /*4760*/  LDCU.64 UR16, c[0x0][0x440] ;  /* 0x00008800ff1077ac */ /* 0x004ea80008000a00 */
[----:B--2---:R-:W2:Y:S01]  /*4770*/  @UP0 LDCU UR16, c[0x0][0x480] ;  /* 0x00009000ff1007ac */ /* 0x004ea20008000800 */
[----:B------:R-:W2:Y:S01]  /*4780*/  @UP0 LDCU UR17, c[0x0][0x484] ;  /* 0x00009080ff1107ac */ /* 0x000ea20008000800 */
[----:B---3--:R-:W-:-:S02]  /*4790*/  IMAD.U32 R69, RZ, RZ, UR18 ;  /* 0x00000012ff457e24 */ /* 0x008fc4000f8e00ff */
[----:B------:R-:W-:Y:S01]  /*47a0*/  IMAD.U32 R80, RZ, RZ, UR19 ;  /* 0x00000013ff507e24 */ /* 0x000fe2000f8e00ff */
[----:B------:R-:W-:Y:S02]  /*47b0*/  USEL UR8, UR8, UR10, !UP0 ;  /* 0x0000000a08087287 */ /* 0x000fe4000c000000 */
[----:B------:R-:W-:Y:S01]  /*47c0*/  R2UR UR20, R69 ;  /* 0x00000000451472ca */ /* 0x000fe200000e0000 */
[----:B-1----:R-:W-:Y:S01]  /*47d0*/  UMOV UR19, UR7 ;  /* 0x0000000700137c82 */ /* 0x002fe20008000000 */
[----:B------:R-:W-:Y:S01]  /*47e0*/  R2UR UR21, R80 ;  /* 0x00000000501572ca */ /* 0x000fe200000e0000 */
[----:B------:R-:W-:Y:S01]  /*47f0*/  UMOV UR18, UR6 ;  /* 0x0000000600127c82 */ /* 0x000fe20008000000 */
[----:B------:R-:W-:Y:S01]  /*4800*/  USEL UR9, UR9, UR11, !UP0 ;  /* 0x0000000b09097287 */ /* 0x000fe2000c000000 */
[----:B------:R-:W1:Y:S02]  /*4810*/  @UP0 LDCU UR19, c[0x0][0x46c] ;  /* 0x00008d80ff1307ac */ /* 0x000e640008000800 */
[----:B------:R-:W3:Y:S06]  /*4820*/  @UP0 LDCU UR18, c[0x0][0x468] ;  /* 0x00008d00ff1207ac */ /* 0x000eec0008000800 */
[----:B------:R-:W-:-:S02]  /*4830*/  USEL UR20, UR4, UR20, !UP0 ;  /* 0x0000001404147287 */ /* 0x000fc4000c000000 */
[----:B------:R-:W-:Y:S01]  /*4840*/  USEL UR21, UR5, UR21, !UP0 ;  /* 0x0000001505157287 */ /* 0x000fe2000c000000 */
[----:B------:R-:W-:Y:S01]  /*4850*/  @!PT LDS RZ, [RZ] ;  /* 0x00000000fffff984 */ /* 0x000fe20000000800 */
[----:B------:R-:W-:Y:S01]  /*4860*/  @!PT LDS RZ, [RZ] ;  /* 0x00000000fffff984 */ /* 0x000fe20000000800 */
[----:B------:R-:W-:Y:S01]  /*4870*/  @!PT LDS RZ, [RZ] ;  /* 0x00000000fffff984 */ /* 0x000fe20000000800 */
[----:B------:R-:W-:Y:S01]  /*4880*/  @!PT LDS RZ, [RZ] ;  /* 0x00000000fffff984 */ /* 0x000fe20000000800 */
[----:B------:R-:W-:Y:S06]  /*4890*/  MEMBAR.SC.GPU ;  /* 0x0000000000007992 */ /* 0x000fec0000002000 */
[----:B------:R-:W-:-:S00]  /*48a0*/  ERRBAR ;  /* 0x00000000000079ab */ /* 0x000fc00000000000 */
[----:B------:R-:W-:Y:S06]  /*48b0*/  CGAERRBAR ;  /* 0x00000000000075ab */ /* 0x000fec0000000000 */
[----:B--2---:R-:W-:Y:S01]  /*48c0*/  CCTL.IVALL ;  /* 0x00000000ff00798f */ /* 0x004fe20002000000 */
.L_x_13:
[----:B------:R-:W1:Y:S01]  /*48d0*/  LDCU UR24, c[0x0][0x398] ;  /* 0x00007300ff1877ac */ /* 0x000e620008000800 */
[----:B----4-:R-:W-:Y:S01]  /*48e0*/  DSETP.NEU.AND P0, PT, R98, RZ, PT ;  /* 0x000000ff6200722a */ /* 0x010fe20003f0d000 */
[----:B------:R-:W-:Y:S01]  /*48f0*/  BSSY.RECONVERGENT B2, `(.L_x_17) ;  /* 0x0001630000027945 */ /* 0x000fe20003800200 */
[----:B-1----:R-:W-:-:S04]  /*4900*/  USHF.R.U32.HI UR24, URZ, UR24, UR14 ;  /* 0x00000018ff187299 */ /* 0x002fc8000801160e */
[----:B------:R-:W-:-:S08]  /*4910*/  ULEA UR24, UR24, 0x80, 0x7 ;  /* 0x0000008018187891 */ /* 0x000fd0000f8e38ff */
[----:B------:R-:W-:Y:S05]  /*4920*/  @!P0 BRA `(.L_x_18) ;  /* 0x000000ec00008947 */ /* 0x000fea0003800000 */
[----:B------:R-:W-:Y:S01]  /*4930*/  UISETP.GT.AND UP0, UPT, UR24, UR29, UPT ;  /* 0x0000001d1800728c */ /* 0x000fe2000bf04270 */
[----:B------:R-:W-:Y:S08]  /*4940*/  BSSY.RECONVERGENT B1, `(.L_x_19) ;  /* 0x00001b3000017945 */ /* 0x000ff00003800200 */
[----:B------:R-:W-:Y:S05]  /*4950*/  BRA.U UP0, `(.L_x_20) ;  /* 0x0000000100987547 */ /* 0x000fea000b800000 */
[----:B------:R-:W1:Y:S01]  /*4960*/  LDCU.64 UR24, c[0x0][0x380] ;  /* 0x00007000ff1877ac */ /* 0x000e620008000a00 */
[----:B------:R-:W-:Y:S01]  /*4970*/  VIADD R0, R95, 0x1 ;  /* 0x000000015f007836 */ /* 0x000fe20000000000 */
[----:B------:R-:W-:Y:S02]  /*4980*/  CS2R R78, SRZ ;  /* 0x00000000004e7805 */ /* 0x000fe4000001ff00 */
[----:B------:R-:W-:Y:S02]  /*4990*/  CS2R R80, SRZ ;  /* 0x0000000000507805 */ /* 0x000fe4000001ff00 */
[----:B-1----:R-:W-:Y:S02]  /*49a0*/  ISETP.GE.AND P1, PT, R68, UR25, PT ;  /* 0x0000001944007c0c */ /* 0x002fe4000bf26270 */
[----:B------:R-:W-:Y:S02]  /*49b0*/  ISETP.GE.AND P0, PT, R93, UR25, PT ;  /* 0x000000195d007c0c */ /* 0x000fe4000bf06270 */
[----:B------:R-:W-:-:S02]  /*49c0*/  ISETP.LT.AND P2, PT, R95, UR24, !P1 ;  /* 0x000000185f007c0c */ /* 0x000fc4000cf41270 */
[C---:B------:R-:W-:Y:S02]  /*49d0*/  ISETP.LT.AND P3, PT, R95.reuse, UR24, !P0 ;  /* 0x000000185f007c0c */ /* 0x040fe4000c761270 */
[C---:B------:R-:W-:Y:S02]  /*49e0*/  ISETP.LT.AND P4, PT, R0.reuse, UR24, !P1 ;  /* 0x0000001800007c0c */ /* 0x040fe4000cf81270 */
[----:B------:R-:W-:Y:S01]  /*49f0*/  ISETP.LT.AND P5, PT, R0, UR24, !P0 ;  /* 0x0000001800007c0c */ /* 0x000fe2000c7a1270 */
[----:B------:R-:W-:Y:S01]  /*4a00*/  VIADD R0, R95, 0x2 ;  /* 0x000000025f007836 */ /* 0x000fe20000000000 */
[----:B------:R-:W-:-:S05]  /*4a10*/  CS2R R74, SRZ ;  /* 0x00000000004a7805 */ /* 0x000fca000001ff00 */
[----:B------:R-:W4:Y:S01]  /*4a20*/  @P2 LDG.E.LTC128B.64 R78, desc[UR12][R102.64+0x100] ;  /* 0x0001000c664e2981 */ /* 0x000f22000c1e1b20 */
[----:B---3--:R-:W-:-:S03]  /*4a30*/  IADD3 R2, P2, PT, R102, UR18, RZ ;  /* 0x0000001266027c10 */ /* 0x008fc6000ff5e0ff */
[----:B------:R-:W4:Y:S01]  /*4a40*/  @P3 LDG.E.LTC128B.64 R80, desc[UR12][R102.64] ;  /* 0x0000000c66503981 */ /* 0x000f22000c1e1b20 */
[----:B------:R-:W-:Y:S02]  /*4a50*/  IADD3.X R3, PT, PT, R103, UR19, RZ, P2, !PT ;  /* 0x0000001367037c10 */ /* 0x000fe400097fe4ff */
[C---:B------:R-:W-:Y:S02]  /*4a60*/  ISETP.LT.AND P3, PT, R0.reuse, UR24, !P0 ;  /* 0x0000001800007c0c */ /* 0x040fe4000c761270 */
[----:B------:R-:W-:Y:S01]  /*4a70*/  ISETP.LT.AND P2, PT, R0, UR24, !P1 ;  /* 0x0000001800007c0c */ /* 0x000fe2000cf41270 */
[----:B------:R-:W-:Y:S01]  /*4a80*/  VIADD R0, R95, 0x3 ;  /* 0x000000035f007836 */ /* 0x000fe20000000000 */
[----:B------:R-:W4:Y:S01]  /*4a90*/  @P4 LDG.E.LTC128B.64 R74, desc[UR12][R2.64+0x100] ;  /* 0x0001000c024a4981 */ /* 0x000f22000c1e1b20 */
[----:B------:R-:W-:-:S03]  /*4aa0*/  IADD3 R84, P4, PT, R2, UR18, RZ ;  /* 0x0000001202547c10 */ /* 0x000fc6000ff9e0ff */
[----:B------:R-:W-:Y:S02]  /*4ab0*/  ISETP.LT.AND P0, PT, R0, UR24, !P0 ;  /* 0x0000001800007c0c */ /* 0x000fe4000c701270 */
[----:B------:R-:W-:Y:S02]  /*4ac0*/  IADD3.X R85, PT, PT, R3, UR19, RZ, P4, !PT ;  /* 0x0000001303557c10 */ /* 0x000fe4000a7fe4ff */
[----:B------:R-:W-:Y:S02]  /*4ad0*/  IADD3 R82, P4, PT, R84, UR18, RZ ;  /* 0x0000001254527c10 */ /* 0x000fe4000ff9e0ff */
[----:B------:R-:W-:Y:S02]  /*4ae0*/  CS2R R72, SRZ ;  /* 0x0000000000487805 */ /* 0x000fe4000001ff00 */
[----:B------:R-:W-:Y:S02]  /*4af0*/  CS2R R70, SRZ ;  /* 0x0000000000467805 */ /* 0x000fe4000001ff00 */
[----:B------:R-:W-:-:S02]  /*4b00*/  CS2R R68, SRZ ;  /* 0x0000000000447805 */ /* 0x000fc4000001ff00 */
[----:B------:R-:W-:Y:S01]  /*4b10*/  IADD3.X R83, PT, PT, R85, UR19, RZ, P4, !PT ;  /* 0x0000001355537c10 */ /* 0x000fe2000a7fe4ff */
[----:B------:R-:W4:Y:S04]  /*4b20*/  @P3 LDG.E.LTC128B.64 R72, desc[UR12][R84.64] ;  /* 0x0000000c54483981 */ /* 0x000f28000c1e1b20 */
[----:B------:R-:W4:Y:S04]  /*4b30*/  @P2 LDG.E.LTC128B.64 R70, desc[UR12][R84.64+0x100] ;  /* 0x0001000c54462981 */ /* 0x000f28000c1e1b20 */
[----:B------:R-:W4:Y:S01]  /*4b40*/  @P0 LDG.E.LTC128B.64 R68, desc[UR12][R82.64] ;  /* 0x0000000c52440981 */ /* 0x000f22000c1e1b20 */
[----:B------:R-:W-:-:S02]  /*4b50*/  ISETP.LT.AND P1, PT, R0, UR24, !P1 ;  /* 0x0000001800007c0c */ /* 0x000fc4000cf21270 */
[----:B------:R-:W-:-:S06]  /*4b60*/  CS2R R76, SRZ ;  /* 0x00000000004c7805 */ /* 0x000fcc000001ff00 */
[----:B------:R1:W4:Y:S02]  /*4b70*/  @P5 LDG.E.LTC128B.64 R76, desc[UR12][R2.64] ;  /* 0x0000000c024c5981 */ /* 0x000324000c1e1b20 */
[----:B-1----:R-:W-:-:S03]  /*4b80*/  CS2R R2, SRZ ;  /* 0x0000000000027805 */ /* 0x002fc6000001ff00 */
[----:B------:R-:W-:Y:S05]  /*4b90*/  @!P1 BRA `(.L_x_21) ;  /* 0x0000001800349947 */ /* 0x000fea0003800000 */
[----:B------:R1:W4:Y:S01]  /*4ba0*/  LDG.E.LTC128B.64 R2, desc[UR12][R82.64+0x100] ;  /* 0x0001000c52027981 */ /* 0x000322000c1e1b20 */
[----:B------:R-:W-:Y:S05]  /*4bb0*/  BRA `(.L_x_21) ;  /* 0x00000018002c7947 */ /* 0x000fea0003800000 */
.L_x_20:
[----:B------:R-:W-:Y:S01]  /*4bc0*/  IADD3 R72, P0, PT, R102, -UR8, RZ ;  /* 0x8000000866487c10 */ /* 0x000fe2000ff1e0ff */
[----:B------:R-:W-:Y:S03]  /*4bd0*/  BSSY.RECONVERGENT B0, `(.L_x_22) ;  /* 0x0000029000007945 */ /* 0x000fe60003800200 */
[----:B------:R-:W-:-:S04]  /*4be0*/  IADD3.X R73, PT, PT, R103, ~UR9, RZ, P0, !PT ;  /* 0x8000000967497c10 */ /* 0x000fc800087fe4ff */
[----:B------:R-:W-:-:S04]  /*4bf0*/  LOP3.LUT R0, R73, UR21, RZ, 0xfc, !PT ;  /* 0x0000001549007c12 */ /* 0x000fc8000f8efcff */
[----:B------:R-:W-:-:S13]  /*4c00*/  ISETP.NE.U32.AND P0, PT, R0, RZ, PT ;  /* 0x000000ff0000720c */ /* 0x000fda0003f05070 */
[----:B------:R-:W-:Y:S05]  /*4c10*/  @P0 BRA `(.L_x_23) ;  /* 0x0000000000580947 */ /* 0x000fea0003800000 */
[----:B------:R-:W1:Y:S01]  /*4c20*/  I2F.U32.RP R69, UR20 ;  /* 0x0000001400457d06 */ /* 0x000e620008209000 */
[----:B------:R-:W-:-:S07]  /*4c30*/  ISETP.NE.U32.AND P0, PT, RZ, UR20, PT ;  /* 0x00000014ff007c0c */ /* 0x000fce000bf05070 */
[----:B-1----:R-:W1:Y:S02]  /*4c40*/  MUFU.RCP R2, R69 ;  /* 0x0000004500027308 */ /* 0x002e640000001000 */
[----:B-1----:R-:W-:-:S06]  /*4c50*/  IADD3 R2, PT, PT, R2, 0xffffffe, RZ ;  /* 0x0ffffffe02027810 */ /* 0x002fcc0007ffe0ff */
[----:B------:R-:W1:Y:S02]  /*4c60*/  F2I.FTZ.U32.TRUNC.NTZ R3, R2 ;  /* 0x0000000200037305 */ /* 0x000e64000021f000 */
[----:B-1----:R-:W-:Y:S01]  /*4c70*/  IADD3 R0, PT, PT, RZ, -R3, RZ ;  /* 0x80000003ff007210 */ /* 0x002fe20007ffe0ff */
[----:B------:R-:W-:-:S04]  /*4c80*/  IMAD.MOV.U32 R2, RZ, RZ, RZ ;  /* 0x000000ffff027224 */ /* 0x000fc800078e00ff */
[----:B------:R-:W-:-:S04]  /*4c90*/  IMAD R0, R0, UR20, RZ ;  /* 0x0000001400007c24 */ /* 0x000fc8000f8e02ff */
[----:B------:R-:W-:-:S06]  /*4ca0*/  IMAD.HI.U32 R3, R3, R0, R2 ;  /* 0x0000000003037227 */ /* 0x000fcc00078e0002 */
[----:B------:R-:W-:-:S05]  /*4cb0*/  IMAD.HI.U32 R70, R3, R72, RZ ;  /* 0x0000004803467227 */ /* 0x000fca00078e00ff */
[----:B------:R-:W-:-:S05]  /*4cc0*/  IADD3 R3, PT, PT, -R70, RZ, RZ ;  /* 0x000000ff46037210 */ /* 0x000fca0007ffe1ff */
[----:B------:R-:W-:-:S05]  /*4cd0*/  IMAD R3, R3, UR20, R72 ;  /* 0x0000001403037c24 */ /* 0x000fca000f8e0248 */
[----:B------:R-:W-:-:S13]  /*4ce0*/  ISETP.GE.U32.AND P2, PT, R3, UR20, PT ;  /* 0x0000001403007c0c */ /* 0x000fda000bf46070 */
[----:B------:R-:W-:Y:S01]  /*4cf0*/  @P2 VIADD R3, R3, -UR20 ;  /* 0x8000001403032c36 */ /* 0x000fe20008000000 */
[----:B------:R-:W-:-:S04]  /*4d00*/  @P2 IADD3 R70, PT, PT, R70, 0x1, RZ ;  /* 0x0000000146462810 */ /* 0x000fc80007ffe0ff */
[----:B------:R-:W-:Y:S01]  /*4d10*/  ISETP.GE.U32.AND P1, PT, R3, UR20, PT ;  /* 0x0000001403007c0c */ /* 0x000fe2000bf26070 */
[----:B------:R-:W-:-:S12]  /*4d20*/  IMAD.MOV.U32 R3, RZ, RZ, RZ ;  /* 0x000000ffff037224 */ /* 0x000fd800078e00ff */
[----:B------:R-:W-:Y:S01]  /*4d30*/  @P1 VIADD R70, R70, 0x1 ;  /* 0x0000000146461836 */ /* 0x000fe20000000000 */
[----:B------:R-:W-:-:S04]  /*4d40*/  @!P0 LOP3.LUT R70, RZ, UR20, RZ, 0x33, !PT ;  /* 0x00000014ff468c12 */ /* 0x000fc8000f8e33ff */
[----:B------:R-:W-:-:S05]  /*4d50*/  IADD3 R69, PT, PT, -R70, RZ, RZ ;  /* 0x000000ff46457210 */ /* 0x000fca0007ffe1ff */
[----:B------:R-:W-:Y:S01]  /*4d60*/  IMAD R2, R69, UR20, R72 ;  /* 0x0000001445027c24 */ /* 0x000fe2000f8e0248 */
[----:B------:R-:W-:Y:S05]  /*4d70*/  BRA `(.L_x_24) ;  /* 0x0000000000387947 */ /* 0x000fea0003800000 */
.L_x_23:
[----:B------:R-:W-:Y:S01]  /*4d80*/  IMAD.MOV.U32 R0, RZ, RZ, R72 ;  /* 0x000000ffff007224 */ /* 0x000fe200078e0048 */
[----:B------:R-:W-:Y:S01]  /*4d90*/  MOV R89, UR20 ;  /* 0x0000001400597c02 */ /* 0x000fe20008000f00 */
[----:B------:R-:W-:Y:S01]  /*4da0*/  IMAD.MOV.U32 R83, RZ, RZ, R73 ;  /* 0x000000ffff537224 */ /* 0x000fe200078e0049 */
[----:B------:R-:W-:Y:S02]  /*4db0*/  MOV R87, UR21 ;  /* 0x0000001500577c02 */ /* 0x000fe40008000f00 */
[----:B------:R-:W-:Y:S02]  /*4dc0*/  MOV R88, 0x4de0 ;  /* 0x00004de000587802 */ /* 0x000fe40000000f00 */
[----:B--23-5:R-:W-:Y:S05]  /*4dd0*/  CALL.REL.NOINC `($__internal_0_$__cuda_sm20_div_u64) ;  /* 0x0000015c00e07944 */ /* 0x02cfea0003c00000 */
[-C--:B------:R-:W-:Y:S02]  /*4de0*/  IADD3 R3, P0, PT, RZ, -R83.reuse, RZ ;  /* 0x80000053ff037210 */ /* 0x080fe40007f1e0ff */
[----:B------:R-:W-:Y:S02]  /*4df0*/  MOV R70, R83 ;  /* 0x0000005300467202 */ /* 0x000fe40000000f00 */
[----:B------:R-:W-:Y:S01]  /*4e00*/  IADD3.X R85, PT, PT, RZ, ~R85, RZ, P0, !PT ;  /* 0x80000055ff557210 */ /* 0x000fe200007fe4ff */
[----:B------:R-:W-:-:S04]  /*4e10*/  IMAD.WIDE.U32 R74, R3, UR20, R72 ;  /* 0x00000014034a7c25 */ /* 0x000fc8000f8e0048 */
[----:B------:R-:W-:Y:S01]  /*4e20*/  IMAD R0, R85, UR20, RZ ;  /* 0x0000001455007c24 */ /* 0x000fe2000f8e02ff */
[----:B------:R-:W-:-:S03]  /*4e30*/  MOV R2, R74 ;  /* 0x0000004a00027202 */ /* 0x000fc60000000f00 */
[----:B------:R-:W-:-:S05]  /*4e40*/  IMAD R0, R3, UR21, R0 ;  /* 0x0000001503007c24 */ /* 0x000fca000f8e0200 */
[----:B------:R-:W-:Y:S02]  /*4e50*/  IADD3 R3, PT, PT, R75, R0, RZ ;  /* 0x000000004b037210 */ /* 0x000fe40007ffe0ff */
.L_x_24:
[----:B--23--:R-:W-:Y:S05]  /*4e60*/  BSYNC.RECONVERGENT B0 ;  /* 0x0000000000007941 */ /* 0x00cfea0003800200 */
.L_x_22:
[----:B------:R-:W1:Y:S01]  /*4e70*/  LDCU.64 UR4, c[0x0][0x380] ;  /* 0x00007000ff0477ac */ /* 0x000e620008000a00 */
[--C-:B------:R-:W-:Y:S02]  /*4e80*/  SHF.R.U64 R69, R2, 0x3, R3.reuse ;  /* 0x0000000302457819 */ /* 0x100fe40000001203 */
[----:B------:R-:W-:Y:S02]  /*4e90*/  CS2R R80, SRZ ;  /* 0x0000000000507805 */ /* 0x000fe4000001ff00 */
[----:B------:R-:W-:Y:S02]  /*4ea0*/  SHF.R.U32.HI R0, RZ, 0x3, R3 ;  /* 0x00000003ff007819 */ /* 0x000fe40000011603 */
[----:B------:R-:W-:Y:S02]  /*4eb0*/  ISETP.LE.U32.AND P2, PT, R70, R69, PT ;  /* 0x000000454600720c */ /* 0x000fe40003f43070 */
[----:B------:R-:W-:Y:S02]  /*4ec0*/  SHF.R.S32.HI R69, RZ, 0x1f, R70 ;  /* 0x0000001fff457819 */ /* 0x000fe40000011446 */
[----:B-1----:R-:W-:-:S04]  /*4ed0*/  ISETP.GE.AND P1, PT, R93, UR5, PT ;  /* 0x000000055d007c0c */ /* 0x002fc8000bf26270 */
[----:B------:R-:W-:-:S04]  /*4ee0*/  ISETP.LT.AND P0, PT, R95, UR4, !P1 ;  /* 0x000000045f007c0c */ /* 0x000fc8000cf01270 */
[----:B------:R-:W-:-:S13]  /*4ef0*/  ISETP.LE.U32.AND.EX P0, PT, R69, R0, P0, P2 ;  /* 0x000000004500720c */ /* 0x000fda0000703120 */
[----:B------:R1:W4:Y:S01]  /*4f00*/  @P0 LDG.E.LTC128B.64 R80, desc[UR12][R102.64] ;  /* 0x0000000c66500981 */ /* 0x000322000c1e1b20 */
[----:B------:R-:W-:Y:S01]  /*4f10*/  IADD3 R3, P0, PT, R72, 0x100, RZ ;  /* 0x0000010048037810 */ /* 0x000fe20007f1e0ff */
[----:B------:R-:W-:Y:S04]  /*4f20*/  BSSY.RECONVERGENT B0, `(.L_x_25) ;  /* 0x000001f000007945 */ /* 0x000fe80003800200 */
[----:B------:R-:W-:-:S05]  /*4f30*/  IMAD.X R2, RZ, RZ, R73, P0 ;  /* 0x000000ffff027224 */ /* 0x000fca00000e0649 */
[----:B------:R-:W-:-:S04]  /*4f40*/  LOP3.LUT R0, R2, UR21, RZ, 0xfc, !PT ;  /* 0x0000001502007c12 */ /* 0x000fc8000f8efcff */
[----:B------:R-:W-:-:S13]  /*4f50*/  ISETP.NE.U32.AND P0, PT, R0, RZ, PT ;  /* 0x000000ff0000720c */ /* 0x000fda0003f05070 */
[----:B-1----:R-:W-:Y:S05]  /*4f60*/  @P0 BRA `(.L_x_26) ;  /* 0x0000000000500947 */ /* 0x002fea0003800000 */
[----:B------:R-:W1:Y:S01]  /*4f70*/  I2F.U32.RP R72, UR20 ;  /* 0x0000001400487d06 */ /* 0x000e620008209000 */
[----:B------:R-:W-:Y:S02]  /*4f80*/  MOV R74, RZ ;  /* 0x000000ff004a7202 */ /* 0x000fe40000000f00 */
[----:B------:R-:W-:-:S05]  /*4f90*/  MOV R83, RZ ;  /* 0x000000ff00537202 */ /* 0x000fca0000000f00 */
[----:B-1----:R-:W1:Y:S02]  /*4fa0*/  MUFU.RCP R71, R72 ;  /* 0x0000004800477308 */ /* 0x002e640000001000 */
[----:B-1----:R-:W-:-:S06]  /*4fb0*/  VIADD R71, R71, 0xffffffe ;  /* 0x0ffffffe47477836 */ /* 0x002fcc0000000000 */
[----:B------:R-:W1:Y:S02]  /*4fc0*/  F2I.FTZ.U32.TRUNC.NTZ R75, R71 ;  /* 0x00000047004b7305 */ /* 0x000e64000021f000 */
[----:B-1----:R-:W-:-:S04]  /*4fd0*/  IMAD.MOV R0, RZ, RZ, -R75 ;  /* 0x000000ffff007224 */ /* 0x002fc800078e0a4b */
[----:B------:R-:W-:-:S04]  /*4fe0*/  IMAD R0, R0, UR20, RZ ;  /* 0x0000001400007c24 */ /* 0x000fc8000f8e02ff */
[----:B------:R-:W-:-:S06]  /*4ff0*/  IMAD.HI.U32 R0, R75, R0, R74 ;  /* 0x000000004b007227 */ /* 0x000fcc00078e004a */
[----:B------:R-:W-:-:S04]  /*5000*/  IMAD.HI.U32 R0, R0, R3, RZ ;  /* 0x0000000300007227 */ /* 0x000fc800078e00ff */
[----:B------:R-:W-:-:S04]  /*5010*/  IMAD.MOV R0, RZ, RZ, -R0 ;  /* 0x000000ffff007224 */ /* 0x000fc800078e0a00 */
[----:B------:R-:W-:-:S05]  /*5020*/  IMAD R0, R0, UR20, R3 ;  /* 0x0000001400007c24 */ /* 0x000fca000f8e0203 */
[----:B------:R-:W-:-:S13]  /*5030*/  ISETP.GE.U32.AND P0, PT, R0, UR20, PT ;  /* 0x0000001400007c0c */ /* 0x000fda000bf06070 */
[----:B------:R-:W-:Y:S02]  /*5040*/  @P0 IADD3 R0, PT, PT, R0, -UR20, RZ ;  /* 0x8000001400000c10 */ /* 0x000fe4000fffe0ff */
[----:B------:R-:W-:Y:S02]  /*5050*/  ISETP.NE.U32.AND P0, PT, RZ, UR20, PT ;  /* 0x00000014ff007c0c */ /* 0x000fe4000bf05070 */
[----:B------:R-:W-:-:S13]  /*5060*/  ISETP.GE.U32.AND P2, PT, R0, UR20, PT ;  /* 0x0000001400007c0c */ /* 0x000fda000bf46070 */
[----:B------:R-:W-:Y:S01]  /*5070*/  @P2 VIADD R0, R0, -UR20 ;  /* 0x8000001400002c36 */ /* 0x000fe20008000000 */
[----:B------:R-:W-:-:S04]  /*5080*/  @!P0 LOP3.LUT R0, RZ, UR20, RZ, 0x33, !PT ;  /* 0x00000014ff008c12 */ /* 0x000fc8000f8e33ff */
[----:B------:R-:W-:Y:S01]  /*5090*/  MOV R82, R0 ;  /* 0x0000000000527202 */ /* 0x000fe20000000f00 */
[----:B------:R-:W-:Y:S05]  /*50a0*/  BRA `(.L_x_27) ;  /* 0x0000000000187947 */ /* 0x000fea0003800000 */
.L_x_26:
[----:B------:R-:W-:Y:S01]  /*50b0*/  IMAD.MOV.U32 R87, RZ, RZ, R3 ;  /* 0x000000ffff577224 */ /* 0x000fe200078e0003 */
[----:B------:R-:W-:Y:S01]  /*50c0*/  MOV R86, UR20 ;  /* 0x0000001400567c02 */ /* 0x000fe20008000f00 */
[----:B------:R-:W-:Y:S01]  /*50d0*/  IMAD.MOV.U32 R85, RZ, RZ, R2 ;  /* 0x000000ffff557224 */ /* 0x000fe200078e0002 */
[----:B------:R-:W-:Y:S02]  /*50e0*/  MOV R83, UR21 ;  /* 0x0000001500537c02 */ /* 0x000fe40008000f00 */
[----:B------:R-:W-:Y:S02]  /*50f0*/  MOV R84, 0x5110 ;  /* 0x0000511000547802 */ /* 0x000fe40000000f00 */
[----:B----45:R-:W-:Y:S05]  /*5100*/  CALL.REL.NOINC `($__internal_1_$__cuda_sm20_rem_u64) ;  /* 0x0000016000287944 */ /* 0x030fea0003c00000 */
.L_x_27:
[----:B------:R-:W-:Y:S05]  /*5110*/  BSYNC.RECONVERGENT B0 ;  /* 0x0000000000007941 */ /* 0x000fea0003800200 */
.L_x_25:
[----:B------:R-:W1:Y:S01]  /*5120*/  LDCU.64 UR4, c[0x0][0x380] ;  /* 0x00007000ff0477ac */ /* 0x000e620008000a00 */
[--C-:B------:R-:W-:Y:S02]  /*5130*/  SHF.R.U64 R71, R82, 0x3, R83.reuse ;  /* 0x0000000352477819 */ /* 0x100fe40000001253 */
[----:B------:R-:W-:Y:S02]  /*5140*/  CS2R R78, SRZ ;  /* 0x00000000004e7805 */ /* 0x000fe4000001ff00 */
[----:B------:R-:W-:Y:S02]  /*5150*/  SHF.R.U32.HI R0, RZ, 0x3, R83 ;  /* 0x00000003ff007819 */ /* 0x000fe40000011653 */
[----:B------:R-:W-:Y:S02]  /*5160*/  ISETP.LE.U32.AND P3, PT, R70, R71, PT ;  /* 0x000000474600720c */ /* 0x000fe40003f63070 */
[----:B-1----:R-:W-:-:S04]  /*5170*/  ISETP.GE.AND P0, PT, R68, UR5, PT ;  /* 0x0000000544007c0c */ /* 0x002fc8000bf06270 */
[----:B------:R-:W-:-:S04]  /*5180*/  ISETP.LT.AND P2, PT, R95, UR4, !P0 ;  /* 0x000000045f007c0c */ /* 0x000fc8000c741270 */
[----:B------:R-:W-:-:S13]  /*5190*/  ISETP.LE.U32.AND.EX P2, PT, R69, R0, P2, P3 ;  /* 0x000000004500720c */ /* 0x000fda0001743130 */
[----:B------:R1:W4:Y:S01]  /*51a0*/  @P2 LDG.E.LTC128B.64 R78, desc[UR12][R102.64+0x100] ;  /* 0x0001000c664e2981 */ /* 0x000322000c1e1b20 */
[----:B------:R-:W-:Y:S01]  /*51b0*/  IADD3 R68, P2, PT, R102, UR18, RZ ;  /* 0x0000001266447c10 */ /* 0x000fe2000ff5e0ff */
[----:B------:R-:W-:Y:S03]  /*51c0*/  BSSY.RECONVERGENT B0, `(.L_x_28) ;  /* 0x000002b000007945 */ /* 0x000fe60003800200 */
[----:B------:R-:W-:Y:S02]  /*51d0*/  IADD3.X R69, PT, PT, R103, UR19, RZ, P2, !PT ;  /* 0x0000001367457c10 */ /* 0x000fe400097fe4ff */
[----:B------:R-:W-:-:S04]  /*51e0*/  IADD3 R70, P2, PT, R68, -UR8, RZ ;  /* 0x8000000844467c10 */ /* 0x000fc8000ff5e0ff */
[----:B------:R-:W-:-:S04]  /*51f0*/  IADD3.X R71, PT, PT, R69, ~UR9, RZ, P2, !PT ;  /* 0x8000000945477c10 */ /* 0x000fc800097fe4ff */
[----:B------:R-:W-:-:S04]  /*5200*/  LOP3.LUT R0, R71, UR21, RZ, 0xfc, !PT ;  /* 0x0000001547007c12 */ /* 0x000fc8000f8efcff */
[----:B------:R-:W-:-:S13]  /*5210*/  ISETP.NE.U32.AND P2, PT, R0, RZ, PT ;  /* 0x000000ff0000720c */ /* 0x000fda0003f45070 */
[----:B-1----:R-:W-:Y:S05]  /*5220*/  @P2 BRA `(.L_x_29) ;  /* 0x0000000000582947 */ /* 0x002fea0003800000 */
[----:B------:R-:W1:Y:S01]  /*5230*/  I2F.U32.RP R74, UR20 ;  /* 0x00000014004a7d06 */ /* 0x000e620008209000 */
[----:B------:R-:W-:Y:S01]  /*5240*/  IMAD.MOV.U32 R72, RZ, RZ, RZ ;  /* 0x000000ffff487224 */ /* 0x000fe200078e00ff */
[----:B------:R-:W-:-:S06]  /*5250*/  ISETP.NE.U32.AND P2, PT, RZ, UR20, PT ;  /* 0x00000014ff007c0c */ /* 0x000fcc000bf45070 */
[----:B-1----:R-:W1:Y:S02]  /*5260*/  MUFU.RCP R73, R74 ;  /* 0x0000004a00497308 */ /* 0x002e640000001000 */
[----:B-1----:R-:W-:-:S06]  /*5270*/  IADD3 R73, PT, PT, R73, 0xffffffe, RZ ;  /* 0x0ffffffe49497810 */ /* 0x002fcc0007ffe0ff */
[----:B------:R-:W1:Y:S02]  /*5280*/  F2I.FTZ.U32.TRUNC.NTZ R73, R73 ;  /* 0x0000004900497305 */ /* 0x000e64000021f000 */
[----:B-1----:R-:W-:-:S05]  /*5290*/  IADD3 R0, PT, PT, RZ, -R73, RZ ;  /* 0x80000049ff007210 */ /* 0x002fca0007ffe0ff */
[----:B------:R-:W-:-:S04]  /*52a0*/  IMAD R0, R0, UR20, RZ ;  /* 0x0000001400007c24 */ /* 0x000fc8000f8e02ff */
[----:B------:R-:W-:-:S04]  /*52b0*/  IMAD.HI.U32 R71, R73, R0, R72 ;  /* 0x0000000049477227 */ /* 0x000fc800078e0048 */
[----:B------:R-:W-:Y:S02]  /*52c0*/  IMAD.MOV.U32 R0, RZ, RZ, RZ ;  /* 0x000000ffff007224 */ /* 0x000fe400078e00ff */
[----:B------:R-:W-:-:S05]  /*52d0*/  IMAD.HI.U32 R72, R71, R70, RZ ;  /* 0x0000004647487227 */ /* 0x000fca00078e00ff */
[----:B------:R-:W-:-:S05]  /*52e0*/  IADD3 R71, PT, PT, -R72, RZ, RZ ;  /* 0x000000ff48477210 */ /* 0x000fca0007ffe1ff */
[----:B------:R-:W-:-:S05]  /*52f0*/  IMAD R71, R71, UR20, R70 ;  /* 0x0000001447477c24 */ /* 0x000fca000f8e0246 */
[----:B------:R-:W-:-:S13]  /*5300*/  ISETP.GE.U32.AND P4, PT, R71, UR20, PT ;  /* 0x0000001447007c0c */ /* 0x000fda000bf86070 */
[----:B------:R-:W-:Y:S01]  /*5310*/  @P4 VIADD R71, R71, -UR20 ;  /* 0x8000001447474c36 */ /* 0x000fe20008000000 */
[----:B------:R-:W-:-:S04]  /*5320*/  @P4 IADD3 R72, PT, PT, R72, 0x1, RZ ;  /* 0x0000000148484810 */ /* 0x000fc80007ffe0ff */
[----:B------:R-:W-:-:S13]  /*5330*/  ISETP.GE.U32.AND P3, PT, R71, UR20, PT ;  /* 0x0000001447007c0c */ /* 0x000fda000bf66070 */
[----:B------:R-:W-:Y:S01]  /*5340*/  @P3 VIADD R72, R72, 0x1 ;  /* 0x0000000148483836 */ /* 0x000fe20000000000 */
[----:B------:R-:W-:-:S04]  /*5350*/  @!P2 LOP3.LUT R72, RZ, UR20, RZ, 0x33, !PT ;  /* 0x00000014ff48ac12 */ /* 0x000fc8000f8e33ff */
[----:B------:R-:W-:-:S05]  /*5360*/  IADD3 R71, PT, PT, -R72, RZ, RZ ;  /* 0x000000ff48477210 */ /* 0x000fca0007ffe1ff */
[----:B------:R-:W-:Y:S01]  /*5370*/  IMAD R71, R71, UR20, R70 ;  /* 0x0000001447477c24 */ /* 0x000fe2000f8e0246 */
[----:B------:R-:W-:Y:S05]  /*5380*/  BRA `(.L_x_30) ;  /* 0x0000000000387947 */ /* 0x000fea0003800000 */
.L_x_29:
[----:B------:R-:W-:Y:S01]  /*5390*/  IMAD.MOV.U32 R0, RZ, RZ, R70 ;  /* 0x000000ffff007224 */ /* 0x000fe200078e0046 */
[----:B------:R-:W-:Y:S01]  /*53a0*/  MOV R89, UR20 ;  /* 0x0000001400597c02 */ /* 0x000fe20008000f00 */
[----:B------:R-:W-:Y:S01]  /*53b0*/  IMAD.MOV.U32 R83, RZ, RZ, R71 ;  /* 0x000000ffff537224 */ /* 0x000fe200078e0047 */
[----:B------:R-:W-:Y:S02]  /*53c0*/  MOV R87, UR21 ;  /* 0x0000001500577c02 */ /* 0x000fe40008000f00 */
[----:B------:R-:W-:Y:S02]  /*53d0*/  MOV R88, 0x53f0 ;  /* 0x000053f000587802 */ /* 0x000fe40000000f00 */
[----:B----45:R-:W-:Y:S05]  /*53e0*/  CALL.REL.NOINC `($__internal_0_$__cuda_sm20_div_u64) ;  /* 0x00000158005c7944 */ /* 0x030fea0003c00000 */
        /* <DEDUP_REMOVED lines=8> */
.L_x_30:
[----:B------:R-:W-:Y:S05]  /*5470*/  BSYNC.RECONVERGENT B0 ;  /* 0x0000000000007941 */ /* 0x000fea0003800200 */
.L_x_28:
[----:B------:R-:W1:Y:S01]  /*5480*/  LDCU UR4, c[0x0][0x380] ;  /* 0x00007000ff0477ac */ /* 0x000e620008000800 */
[--C-:B------:R-:W-:Y:S01]  /*5490*/  SHF.R.U64 R71, R71, 0x3, R0.reuse ;  /* 0x0000000347477819 */ /* 0x100fe20000001200 */
[----:B------:R-:W-:Y:S01]  /*54a0*/  VIADD R70, R95, 0x1 ;  /* 0x000000015f467836 */ /* 0x000fe20000000000 */
[----:B------:R-:W-:Y:S02]  /*54b0*/  SHF.R.U32.HI R0, RZ, 0x3, R0 ;  /* 0x00000003ff007819 */ /* 0x000fe40000011600 */
[----:B------:R-:W-:Y:S02]  /*54c0*/  CS2R R76, SRZ ;  /* 0x00000000004c7805 */ /* 0x000fe4000001ff00 */
[----:B------:R-:W-:Y:S02]  /*54d0*/  ISETP.LE.U32.AND P2, PT, R72, R71, PT ;  /* 0x000000474800720c */ /* 0x000fe40003f43070 */
[----:B------:R-:W-:Y:S02]  /*54e0*/  SHF.R.S32.HI R71, RZ, 0x1f, R72 ;  /* 0x0000001fff477819 */ /* 0x000fe40000011448 */
[----:B-1----:R-:W-:-:S04]  /*54f0*/  ISETP.LT.AND P1, PT, R70, UR4, !P1 ;  /* 0x0000000446007c0c */ /* 0x002fc8000cf21270 */
[----:B------:R-:W-:-:S13]  /*5500*/  ISETP.LE.U32.AND.EX P1, PT, R71, R0, P1, P2 ;  /* 0x000000004700720c */ /* 0x000fda0000f23120 */
[----:B------:R1:W4:Y:S01]  /*5510*/  @P1 LDG.E.LTC128B.64 R76, desc[UR12][R68.64] ;  /* 0x0000000c444c1981 */ /* 0x000322000c1e1b20 */
[----:B------:R-:W-:Y:S01]  /*5520*/  IADD3 R3, P1, PT, R3, UR18, RZ ;  /* 0x0000001203037c10 */ /* 0x000fe2000ff3e0ff */
[----:B------:R-:W-:Y:S03]  /*5530*/  BSSY.RECONVERGENT B0, `(.L_x_31) ;  /* 0x000001f000007945 */ /* 0x000fe60003800200 */
[----:B------:R-:W-:-:S04]  /*5540*/  IADD3.X R2, PT, PT, R2, UR19, RZ, P1, !PT ;  /* 0x0000001302027c10 */ /* 0x000fc80008ffe4ff */
[----:B------:R-:W-:-:S04]  /*5550*/  LOP3.LUT R0, R2, UR21, RZ, 0xfc, !PT ;  /* 0x0000001502007c12 */ /* 0x000fc8000f8efcff */
[----:B------:R-:W-:-:S13]  /*5560*/  ISETP.NE.U32.AND P1, PT, R0, RZ, PT ;  /* 0x000000ff0000720c */ /* 0x000fda0003f25070 */
[----:B-1----:R-:W-:Y:S05]  /*5570*/  @P1 BRA `(.L_x_32) ;  /* 0x0000000000501947 */ /* 0x002fea0003800000 */
[----:B------:R-:W1:Y:S01]  /*5580*/  I2F.U32.RP R74, UR20 ;  /* 0x00000014004a7d06 */ /* 0x000e620008209000 */
[----:B------:R-:W-:-:S07]  /*5590*/  MOV R82, RZ ;  /* 0x000000ff00527202 */ /* 0x000fce0000000f00 */
[----:B-1----:R-:W1:Y:S02]  /*55a0*/  MUFU.RCP R73, R74 ;  /* 0x0000004a00497308 */ /* 0x002e640000001000 */
[----:B-1----:R-:W-:-:S06]  /*55b0*/  VIADD R73, R73, 0xffffffe ;  /* 0x0ffffffe49497836 */ /* 0x002fcc0000000000 */
[----:B------:R-:W1:Y:S02]  /*55c0*/  F2I.FTZ.U32.TRUNC.NTZ R83, R73 ;  /* 0x0000004900537305 */ /* 0x000e64000021f000 */
[----:B-1----:R-:W-:-:S04]  /*55d0*/  IMAD.MOV R0, RZ, RZ, -R83 ;  /* 0x000000ffff007224 */ /* 0x002fc800078e0a53 */
[----:B------:R-:W-:-:S04]  /*55e0*/  IMAD R0, R0, UR20, RZ ;  /* 0x0000001400007c24 */ /* 0x000fc8000f8e02ff */
[----:B------:R-:W-:Y:S01]  /*55f0*/  IMAD.HI.U32 R0, R83, R0, R82 ;  /* 0x0000000053007227 */ /* 0x000fe200078e0052 */
[----:B------:R-:W-:-:S05]  /*5600*/  MOV R83, RZ ;  /* 0x000000ff00537202 */ /* 0x000fca0000000f00 */
        /* <DEDUP_REMOVED lines=11> */
.L_x_32:
[----:B------:R-:W-:Y:S01]  /*56c0*/  IMAD.MOV.U32 R87, RZ, RZ, R3 ;  /* 0x000000ffff577224 */ /* 0x000fe200078e0003 */
[----:B------:R-:W-:Y:S01]  /*56d0*/  MOV R86, UR20 ;  /* 0x0000001400567c02 */ /* 0x000fe20008000f00 */
[----:B------:R-:W-:Y:S01]  /*56e0*/  IMAD.MOV.U32 R85, RZ, RZ, R2 ;  /* 0x000000ffff557224 */ /* 0x000fe200078e0002 */
[----:B------:R-:W-:Y:S02]  /*56f0*/  MOV R83, UR21 ;  /* 0x0000001500537c02 */ /* 0x000fe40008000f00 */
[----:B------:R-:W-:Y:S02]  /*5700*/  MOV R84, 0x5720 ;  /* 0x0000572000547802 */ /* 0x000fe40000000f00 */
[----:B----45:R-:W-:Y:S05]  /*5710*/  CALL.REL.NOINC `($__internal_1_$__cuda_sm20_rem_u64) ;  /* 0x0000015800a47944 */ /* 0x030fea0003c00000 */
.L_x_33:
[----:B------:R-:W-:Y:S05]  /*5720*/  BSYNC.RECONVERGENT B0 ;  /* 0x0000000000007941 */ /* 0x000fea0003800200 */
.L_x_31:
[----:B------:R-:W1:Y:S01]  /*5730*/  LDCU UR4, c[0x0][0x380] ;  /* 0x00007000ff0477ac */ /* 0x000e620008000800 */
[--C-:B------:R-:W-:Y:S02]  /*5740*/  SHF.R.U64 R73, R82, 0x3, R83.reuse ;  /* 0x0000000352497819 */ /* 0x100fe40000001253 */
[----:B------:R-:W-:Y:S02]  /*5750*/  CS2R R74, SRZ ;  /* 0x00000000004a7805 */ /* 0x000fe4000001ff00 */
[----:B------:R-:W-:Y:S02]  /*5760*/  SHF.R.U32.HI R0, RZ, 0x3, R83 ;  /* 0x00000003ff007819 */ /* 0x000fe40000011653 */
[----:B------:R-:W-:Y:S02]  /*5770*/  ISETP.LE.U32.AND P1, PT, R72, R73, PT ;  /* 0x000000494800720c */ /* 0x000fe40003f23070 */
[----:B-1----:R-:W-:-:S04]  /*5780*/  ISETP.LT.AND P0, PT, R70, UR4, !P0 ;  /* 0x0000000446007c0c */ /* 0x002fc8000c701270 */
[----:B------:R-:W-:-:S13]  /*5790*/  ISETP.LE.U32.AND.EX P0, PT, R71, R0, P0, P1 ;  /* 0x000000004700720c */ /* 0x000fda0000703110 */
[----:B------:R-:W-:Y:S02]  /*57a0*/  @P0 IMAD.MOV.U32 R72, RZ, RZ, R68 ;  /* 0x000000ffff480224 */ /* 0x000fe400078e0044 */
[----:B------:R-:W-:-:S05]  /*57b0*/  @P0 IMAD.MOV.U32 R73, RZ, RZ, R69 ;  /* 0x000000ffff490224 */ /* 0x000fca00078e0045 */
        /* <DEDUP_REMOVED lines=31> */
.L_x_35:
        /* <DEDUP_REMOVED lines=14> */
.L_x_36:
[----:B------:R-:W-:Y:S05]  /*5a90*/  BSYNC.RECONVERGENT B0 ;  /* 0x0000000000007941 */ /* 0x000fea0003800200 */
.L_x_34:
[----:B------:R-:W1:Y:S01]  /*5aa0*/  LDCU.64 UR4, c[0x0][0x380] ;  /* 0x00007000ff0477ac */ /* 0x000e620008000a00 */
[--C-:B------:R-:W-:Y:S01]  /*5ab0*/  SHF.R.U64 R71, R71, 0x3, R0.reuse ;  /* 0x0000000347477819 */ /* 0x100fe20000001200 */
[----:B------:R-:W-:Y:S01]  /*5ac0*/  VIADD R70, R95, 0x2 ;  /* 0x000000025f467836 */ /* 0x000fe20000000000 */
[----:B------:R-:W-:Y:S02]  /*5ad0*/  SHF.R.U32.HI R0, RZ, 0x3, R0 ;  /* 0x00000003ff007819 */ /* 0x000fe40000011600 */
[----:B------:R-:W-:Y:S02]  /*5ae0*/  CS2R R72, SRZ ;  /* 0x0000000000487805 */ /* 0x000fe4000001ff00 */
[----:B------:R-:W-:Y:S02]  /*5af0*/  ISETP.LE.U32.AND P2, PT, R90, R71, PT ;  /* 0x000000475a00720c */ /* 0x000fe40003f43070 */
[----:B------:R-:W-:Y:S02]  /*5b00*/  SHF.R.S32.HI R71, RZ, 0x1f, R90 ;  /* 0x0000001fff477819 */ /* 0x000fe4000001145a */
[----:B-1----:R-:W-:-:S04]  /*5b10*/  ISETP.GE.AND P0, PT, R93, UR5, PT ;  /* 0x000000055d007c0c */ /* 0x002fc8000bf06270 */
[----:B------:R-:W-:-:S04]  /*5b20*/  ISETP.LT.AND P1, PT, R70, UR4, !P0 ;  /* 0x0000000446007c0c */ /* 0x000fc8000c721270 */
        /* <DEDUP_REMOVED lines=28> */
.L_x_38:
[----:B------:R-:W-:Y:S01]  /*5cf0*/  IMAD.MOV.U32 R87, RZ, RZ, R3 ;  /* 0x000000ffff577224 */ /* 0x000fe200078e0003 */
[----:B------:R-:W-:Y:S01]  /*5d00*/  MOV R86, UR20 ;  /* 0x0000001400567c02 */ /* 0x000fe20008000f00 */
[----:B------:R-:W-:Y:S01]  /*5d10*/  IMAD.MOV.U32 R85, RZ, RZ, R2 ;  /* 0x000000ffff557224 */ /* 0x000fe200078e0002 */
[----:B------:R-:W-:Y:S02]  /*5d20*/  MOV R83, UR21 ;  /* 0x0000001500537c02 */ /* 0x000fe40008000f00 */
[----:B------:R-:W-:Y:S02]  /*5d30*/  MOV R84, 0x5d50 ;  /* 0x00005d5000547802 */ /* 0x000fe40000000f00 */
[----:B----45:R-:W-:Y:S05]  /*5d40*/  CALL.REL.NOINC `($__internal_1_$__cuda_sm20_rem_u64) ;  /* 0x0000015400187944 */ /* 0x030fea0003c00000 */
[----:B------:R-:W-:Y:S02]  /*5d50*/  MOV R84, R82 ;  /* 0x0000005200547202 */ /* 0x000fe40000000f00 */
[----:B------:R-:W-:Y:S02]  /*5d60*/  MOV R85, R83 ;  /* 0x0000005300557202 */ /* 0x000fe40000000f00 */
.L_x_39:
[----:B------:R-:W-:Y:S05]  /*5d70*/  BSYNC.RECONVERGENT B0 ;  /* 0x0000000000007941 */ /* 0x000fea0003800200 */
.L_x_37:
[----:B------:R-:W1:Y:S01]  /*5d80*/  LDCU.64 UR4, c[0x0][0x380] ;  /* 0x00007000ff0477ac */ /* 0x000e620008000a00 */
[----:B------:R-:W-:Y:S01]  /*5d90*/  VIADD R0, R93, 0x20 ;  /* 0x000000205d007836 */ /* 0x000fe20000000000 */
[----:B------:R-:W-:-:S04]  /*5da0*/  SHF.R.U64 R83, R84, 0x3, R85 ;  /* 0x0000000354537819 */ /* 0x000fc80000001255 */
[----:B------:R-:W-:Y:S02]  /*5db0*/  ISETP.LE.U32.AND P2, PT, R90, R83, PT ;  /* 0x000000535a00720c */ /* 0x000fe40003f43070 */
[----:B-1----:R-:W-:Y:S02]  /*5dc0*/  ISETP.GE.AND P1, PT, R0, UR5, PT ;  /* 0x0000000500007c0c */ /* 0x002fe4000bf26270 */
[----:B------:R-:W-:Y:S02]  /*5dd0*/  SHF.R.U32.HI R0, RZ, 0x3, R85 ;  /* 0x00000003ff007819 */ /* 0x000fe40000011655 */
[----:B------:R-:W-:-:S04]  /*5de0*/  ISETP.LT.AND P3, PT, R70, UR4, !P1 ;  /* 0x0000000446007c0c */ /* 0x000fc8000cf61270 */
[----:B------:R-:W-:Y:S02]  /*5df0*/  ISETP.LE.U32.AND.EX P2, PT, R71, R0, P3, P2 ;  /* 0x000000004700720c */ /* 0x000fe40001f43120 */
[----:B------:R-:W-:-:S11]  /*5e00*/  CS2R R70, SRZ ;  /* 0x0000000000467805 */ /* 0x000fd6000001ff00 */
        /* <DEDUP_REMOVED lines=33> */
.L_x_41:
        /* <DEDUP_REMOVED lines=14> */
.L_x_42:
[----:B------:R-:W-:Y:S05]  /*6100*/  BSYNC.RECONVERGENT B0 ;  /* 0x0000000000007941 */ /* 0x000fea0003800200 */
.L_x_40:
[----:B------:R-:W1:Y:S01]  /*6110*/  LDCU UR4, c[0x0][0x380] ;  /* 0x00007000ff0477ac */ /* 0x000e620008000800 */
[----:B------:R-:W-:Y:S01]  /*6120*/  SHF.R.U64 R69, R69, 0x3, R0 ;  /* 0x0000000345457819 */ /* 0x000fe20000001200 */
[----:B------:R-:W-:Y:S01]  /*6130*/  VIADD R90, R95, 0x3 ;  /* 0x000000035f5a7836 */ /* 0x000fe20000000000 */
[----:B------:R-:W-:Y:S02]  /*6140*/  SHF.R.S32.HI R92, RZ, 0x1f, R94 ;  /* 0x0000001fff5c7819 */ /* 0x000fe4000001145e */
[----:B------:R-:W-:Y:S02]  /*6150*/  ISETP.LE.U32.AND P2, PT, R94, R69, PT ;  /* 0x000000455e00720c */ /* 0x000fe40003f43070 */
[----:B------:R-:W-:Y:S02]  /*6160*/  SHF.R.U32.HI R69, RZ, 0x3, R0 ;  /* 0x00000003ff457819 */ /* 0x000fe40000011600 */
[----:B-1----:R-:W-:-:S04]  /*6170*/  ISETP.LT.AND P0, PT, R90, UR4, !P0 ;  /* 0x000000045a007c0c */ /* 0x002fc8000c701270 */
[----:B------:R-:W-:Y:S02]  /*6180*/  ISETP.LE.U32.AND.EX P0, PT, R92, R69, P0, P2 ;  /* 0x000000455c00720c */ /* 0x000fe40000703120 */
[----:B------:R-:W-:-:S11]  /*6190*/  CS2R R68, SRZ ;  /* 0x0000000000447805 */ /* 0x000fd6000001ff00 */
        /* <DEDUP_REMOVED lines=10> */
[----:B-1----:R-:W-:Y:S01]  /*6240*/  VIADD R2, R2, 0xffffffe ;  /* 0x0ffffffe02027836 */ /* 0x002fe20000000000 */
[----:B------:R-:W-:-:S05]  /*6250*/  MOV R3, RZ ;  /* 0x000000ff00037202 */ /* 0x000fca0000000f00 */
        /* <DEDUP_REMOVED lines=15> */
.L_x_44:
[----:B------:R-:W-:Y:S01]  /*6350*/  IMAD.U32 R86, RZ, RZ, UR20 ;  /* 0x00000014ff567e24 */ /* 0x000fe2000f8e00ff */
[----:B------:R-:W-:Y:S02]  /*6360*/  MOV R83, UR21 ;  /* 0x0000001500537c02 */ /* 0x000fe40008000f00 */
[----:B------:R-:W-:Y:S02]  /*6370*/  MOV R84, 0x6390 ;  /* 0x0000639000547802 */ /* 0x000fe40000000f00 */
[----:B----45:R-:W-:Y:S05]  /*6380*/  CALL.REL.NOINC `($__internal_1_$__cuda_sm20_rem_u64) ;  /* 0x0000014c00887944 */ /* 0x030fea0003c00000 */
[----:B------:R-:W-:Y:S02]  /*6390*/  MOV R2, R82 ;  /* 0x0000005200027202 */ /* 0x000fe40000000f00 */
[----:B------:R-:W-:Y:S02]  /*63a0*/  MOV R3, R83 ;  /* 0x0000005300037202 */ /* 0x000fe40000000f00 */
.L_x_45:
[----:B------:R-:W-:Y:S05]  /*63b0*/  BSYNC.RECONVERGENT B0 ;  /* 0x0000000000007941 */ /* 0x000fea0003800200 */
.L_x_43:
[----:B------:R-:W1:Y:S01]  /*63c0*/  LDCU UR24, c[0x0][0x380] ;  /* 0x00007000ff1877ac */ /* 0x000e620008000800 */
[--C-:B------:R-:W-:Y:S02]  /*63d0*/  SHF.R.U64 R83, R2, 0x3, R3.reuse ;  /* 0x0000000302537819 */ /* 0x100fe40000001203 */
[----:B------:R-:W-:Y:S02]  /*63e0*/  SHF.R.U32.HI R3, RZ, 0x3, R3 ;  /* 0x00000003ff037819 */ /* 0x000fe40000011603 */
[----:B------:R-:W-:Y:S02]  /*63f0*/  ISETP.LE.U32.AND P0, PT, R94, R83, PT ;  /* 0x000000535e00720c */ /* 0x000fe40003f03070 */
[----:B-1----:R-:W-:-:S04]  /*6400*/  ISETP.LT.AND P1, PT, R90, UR24, !P1 ;  /* 0x000000185a007c0c */ /* 0x002fc8000cf21270 */
[----:B------:R-:W-:Y:S02]  /*6410*/  ISETP.LE.U32.AND.EX P0, PT, R92, R3, P1, P0 ;  /* 0x000000035c00720c */ /* 0x000fe40000f03100 */
[----:B------:R-:W-:-:S11]  /*6420*/  CS2R R2, SRZ ;  /* 0x0000000000027805 */ /* 0x000fd6000001ff00 */
[----:B------:R-:W-:Y:S05]  /*6430*/  @!P0 BRA `(.L_x_21) ;  /* 0x00000000000c8947 */ /* 0x000fea0003800000 */
[----:B------:R-:W-:Y:S02]  /*6440*/  MOV R2, R110 ;  /* 0x0000006e00027202 */ /* 0x000fe40000000f00 */
[----:B------:R-:W-:-:S06]  /*6450*/  MOV R3, R111 ;  /* 0x0000006f00037202 */ /* 0x000fcc0000000f00 */
[----:B------:R-:W4:Y:S02]  /*6460*/  LDG.E.LTC128B.64 R2, desc[UR12][R2.64+0x100] ;  /* 0x0001000c02027981 */ /* 0x000f24000c1e1b20 */
.L_x_21:
[----:B--2---:R-:W-:Y:S05]  /*6470*/  BSYNC.RECONVERGENT B1 ;  /* 0x0000000000017941 */ /* 0x004fea0003800200 */
.L_x_19:
[----:B------:R-:W-:Y:S06]  /*6480*/  BAR.SYNC.DEFER_BLOCKING 0x0 ;  /* 0x0000000000007b1d */ /* 0x000fec0000010000 */
[----:B------:R-:W2:Y:S01]  /*6490*/  LDCU UR5, c[0x0][0x398] ;  /* 0x00007300ff0577ac */ /* 0x000ea20008000800 */
[----:B------:R-:W-:Y:S01]  /*64a0*/  BSSY.RECONVERGENT B1, `(.L_x_46) ;  /* 0x000023b000017945 */ /* 0x000fe20003800200 */
[----:B------:R-:W1:Y:S01]  /*64b0*/  S2R R94, SR_TID.X ;  /* 0x00000000005e7919 */ /* 0x000e620000002100 */
[----:B------:R-:W-:Y:S01]  /*64c0*/  UMOV UR4, 0xffffffff ;  /* 0xffffffff00047882 */ /* 0x000fe20000000000 */
[----:B------:R-:W-:-:S04]  /*64d0*/  DEPBAR.LE SB5, 0xf ;  /* 0x0000d3c00000791a */ /* 0x000fc80000000000 */
[----:B------:R-:W-:Y:S01]  /*64e0*/  STS.128 [R91], R4 ;  /* 0x000000045b007388 */ /* 0x000fe20000000c00 */
[----:B--2---:R-:W-:Y:S02]  /*64f0*/  USHF.L.U32 UR4, UR4, UR5, URZ ;  /* 0x0000000504047299 */ /* 0x004fe400080006ff */
[----:B------:R-:W-:Y:S01]  /*6500*/  USHF.L.U32 UR26, UR26, UR5, URZ ;  /* 0x000000051a1a7299 */ /* 0x000fe200080006ff */
[----:B------:R-:W-:-:S04]  /*6510*/  DEPBAR.LE SB5, 0xe ;  /* 0x0000d3800000791a */ /* 0x000fc80000000000 */
[----:B------:R-:W-:Y:S01]  /*6520*/  STS.128 [R91+0x40], R8 ;  /* 0x000040085b007388 */ /* 0x000fe20000000c00 */
[----:B------:R-:W-:Y:S02]  /*6530*/  ULOP3.LUT UR4, UR14, UR4, URZ, 0x30, !UPT ;  /* 0x000000040e047292 */ /* 0x000fe4000f8e30ff */
[----:B------:R-:W-:Y:S01]  /*6540*/  USHF.R.U32.HI UR5, URZ, UR5, UR14 ;  /* 0x00000005ff057299 */ /* 0x000fe2000801160e */
[----:B------:R-:W-:-:S04]  /*6550*/  DEPBAR.LE SB5, 0xd ;  /* 0x0000d3400000791a */ /* 0x000fc80000000000 */
[----:B------:R-:W-:Y:S01]  /*6560*/  STS.128 [R91+0x80], R12 ;  /* 0x0000800c5b007388 */ /* 0x000fe20000000c00 */
[----:B------:R-:W-:Y:S02]  /*6570*/  UIADD3 UR4, UPT, UPT, UR26, UR4, URZ ;  /* 0x000000041a047290 */ /* 0x000fe4000fffe0ff */
[----:B------:R-:W-:Y:S01]  /*6580*/  ULEA UR5, UR5, 0x80, 0x7 ;  /* 0x0000008005057891 */ /* 0x000fe2000f8e38ff */
[----:B------:R-:W-:-:S04]  /*6590*/  DEPBAR.LE SB5, 0xc ;  /* 0x0000d3000000791a */ /* 0x000fc80000000000 */
[----:B------:R-:W-:Y:S01]  /*65a0*/  STS.128 [R91+0xc0], R16 ;  /* 0x0000c0105b007388 */ /* 0x000fe20000000c00 */
[----:B------:R-:W-:Y:S01]  /*65b0*/  USHF.L.U32 UR4, UR4, 0x6, URZ ;  /* 0x0000000604047899 */ /* 0x000fe200080006ff */
[----:B-1----:R-:W-:Y:S01]  /*65c0*/  IMAD.SHL.U32 R83, R94, 0x8, RZ ;  /* 0x000000085e537824 */ /* 0x002fe200078e00ff */
[----:B------:R-:W-:Y:S02]  /*65d0*/  SHF.R.U32.HI R94, RZ, 0x3, R94 ;  /* 0x00000003ff5e7819 */ /* 0x000fe4000001165e */
[----:B------:R-:W-:Y:S02]  /*65e0*/  UISETP.GT.AND UP0, UPT, UR5, UR4, UPT ;  /* 0x000000040500728c */ /* 0x000fe4000bf04270 */
[----:B------:R-:W-:Y:S02]  /*65f0*/  LOP3.LUT R83, R83, 0xf8, RZ, 0xc0, !PT ;  /* 0x000000f853537812 */ /* 0x000fe400078ec0ff */
[----:B------:R-:W-:-:S05]  /*6600*/  LOP3.LUT R94, R94, 0x7c, RZ, 0xc0, !PT ;  /* 0x0000007c5e5e7812 */ /* 0x000fca00078ec0ff */
[----:B------:R-:W-:Y:S01]  /*6610*/  IMAD R94, R94, 0x220, R83 ;  /* 0x000002205e5e7824 */ /* 0x000fe200078e0253 */
[----:B------:R-:W-:Y:S06]  /*6620*/  BAR.SYNC.DEFER_BLOCKING 0x0 ;  /* 0x0000000000007b1d */ /* 0x000fec0000010000 */
[----:B------:R-:W1:Y:S04]  /*6630*/  LDS.64 R112, [R94+UR27] ;  /* 0x0000001b5e707984 */ /* 0x000e680008000a00 */
[----:B------:R-:W2:Y:S04]  /*6640*/  LDS.64 R96, [R94+UR27+0x100] ;  /* 0x0001001b5e607984 */ /* 0x000ea80008000a00 */
[----:B------:R-:W3:Y:S04]  /*6650*/  LDS.64 R110, [R94+UR27+0x220] ;  /* 0x0002201b5e6e7984 */ /* 0x000ee80008000a00 */
[----:B------:R-:W3:Y:S04]  /*6660*/  LDS.64 R88, [R94+UR27+0x320] ;  /* 0x0003201b5e587984 */ /* 0x000ee80008000a00 */
[----:B------:R-:W3:Y:S04]  /*6670*/  LDS.64 R86, [R94+UR27+0x440] ;  /* 0x0004401b5e567984 */ /* 0x000ee80008000a00 */
[----:B------:R-:W3:Y:S04]  /*6680*/  LDS.64 R84, [R94+UR27+0x540] ;  /* 0x0005401b5e547984 */ /* 0x000ee80008000a00 */
[----:B------:R-:W3:Y:S04]  /*6690*/  LDS.64 R82, [R94+UR27+0x660] ;  /* 0x0006601b5e527984 */ /* 0x000ee80008000a00 */
[----:B------:R-:W3:Y:S01]  /*66a0*/  LDS.64 R6, [R94+UR27+0x760] ;  /* 0x0007601b5e067984 */ /* 0x000ee20008000a00 */
[----:B-1----:R-:W-:-:S02]  /*66b0*/  DMUL R112, R112, R100 ;  /* 0x0000006470707228 */ /* 0x002fc40000000000 */
[-C--:B--2---:R-:W-:Y:S02]  /*66c0*/  DMUL R4, R96, R100.reuse ;  /* 0x0000006460047228 */ /* 0x084fe40000000000 */
[----:B---3--:R-:W-:-:S04]  /*66d0*/  DMUL R110, R110, R100 ;  /* 0x000000646e6e7228 */ /* 0x008fc80000000000 */
[----:B----4-:R-:W-:Y:S02]  /*66e0*/  DFMA R112, R80, R98, R112 ;  /* 0x000000625070722b */ /* 0x010fe40000000070 */
[----:B------:R-:W-:Y:S02]  /*66f0*/  DMUL R10, R88, R100 ;  /* 0x00000064580a7228 */ /* 0x000fe40000000000 */
[----:B------:R-:W-:Y:S02]  /*6700*/  DFMA R4, R78, R98, R4 ;  /* 0x000000624e04722b */ /* 0x000fe40000000004 */
[----:B------:R-:W-:Y:S02]  /*6710*/  DMUL R8, R86, R100 ;  /* 0x0000006456087228 */ /* 0x000fe40000000000 */
[----:B------:R-:W-:Y:S02]  /*6720*/  DFMA R110, R76, R98, R110 ;  /* 0x000000624c6e722b */ /* 0x000fe4000000006e */
[----:B------:R-:W-:-:S02]  /*6730*/  DMUL R16, R84, R100 ;  /* 0x0000006454107228 */ /* 0x000fc40000000000 */
[----:B------:R-:W-:Y:S02]  /*6740*/  DFMA R10, R74, R98, R10 ;  /* 0x000000624a0a722b */ /* 0x000fe4000000000a */
[----:B------:R-:W-:Y:S02]  /*6750*/  DMUL R14, R82, R100 ;  /* 0x00000064520e7228 */ /* 0x000fe40000000000 */
[----:B------:R-:W-:Y:S02]  /*6760*/  DFMA R8, R72, R98, R8 ;  /* 0x000000624808722b */ /* 0x000fe40000000008 */
[----:B------:R-:W-:Y:S02]  /*6770*/  DMUL R12, R6, R100 ;  /* 0x00000064060c7228 */ /* 0x000fe40000000000 */
[-C--:B------:R-:W-:Y:S02]  /*6780*/  DFMA R16, R70, R98.reuse, R16 ;  /* 0x000000624610722b */ /* 0x080fe40000000010 */
[----:B------:R-:W-:-:S04]  /*6790*/  DFMA R14, R68, R98, R14 ;  /* 0x00000062440e722b */ /* 0x000fc8000000000e */
[----:B------:R-:W-:Y:S01]  /*67a0*/  DFMA R12, R2, R98, R12 ;  /* 0x00000062020c722b */ /* 0x000fe2000000000c */
[----:B------:R-:W-:Y:S10]  /*67b0*/  BRA.U UP0, `(.L_x_47) ;  /* 0x0000000100947547 */ /* 0x000ff4000b800000 */
[----:B------:R-:W1:Y:S01]  /*67c0*/  LDCU UR26, c[0x0][0x384] ;  /* 0x00007080ff1a77ac */ /* 0x000e620008000800 */
[C---:B------:R-:W-:Y:S01]  /*67d0*/  VIADD R0, R93.reuse, 0x20 ;  /* 0x000000205d007836 */ /* 0x040fe20000000000 */
[----:B------:R-:W2:Y:S01]  /*67e0*/  LDCU.64 UR6, c[0x0][0x460] ;  /* 0x00008c00ff0677ac */ /* 0x000ea20008000a00 */
[----:B------:R-:W3:Y:S01]  /*67f0*/  LDCU.64 UR4, c[0x0][0x468] ;  /* 0x00008d00ff0477ac */ /* 0x000ee20008000a00 */
[----:B-1----:R-:W-:Y:S02]  /*6800*/  ISETP.GE.AND P3, PT, R93, UR26, PT ;  /* 0x0000001a5d007c0c */ /* 0x002fe4000bf66270 */
[----:B------:R-:W-:Y:S01]  /*6810*/  ISETP.GE.AND P4, PT, R0, UR26, PT ;  /* 0x0000001a00007c0c */ /* 0x000fe2000bf86270 */
[C---:B------:R-:W-:Y:S01]  /*6820*/  VIADD R0, R95.reuse, 0x1 ;  /* 0x000000015f007836 */ /* 0x040fe20000000000 */
[C---:B------:R-:W-:Y:S01]  /*6830*/  ISETP.LT.AND P0, PT, R95.reuse, UR24, !P3 ;  /* 0x000000185f007c0c */ /* 0x040fe2000df01270 */
[C---:B--2---:R-:W-:Y:S01]  /*6840*/  IMAD.WIDE.U32 R18, R95.reuse, UR6, R104 ;  /* 0x000000065f127c25 */ /* 0x044fe2000f8e0068 */
[----:B------:R-:W-:-:S02]  /*6850*/  ISETP.LT.AND P1, PT, R95, UR24, !P4 ;  /* 0x000000185f007c0c */ /* 0x000fc4000e721270 */
[----:B------:R-:W-:Y:S01]  /*6860*/  ISETP.LT.AND P6, PT, R0, UR24, !P4 ;  /* 0x0000001800007c0c */ /* 0x000fe2000e7c1270 */
[----:B------:R-:W-:Y:S01]  /*6870*/  IMAD R6, R95, UR7, R19 ;  /* 0x000000075f067c24 */ /* 0x000fe2000f8e0213 */
[----:B------:R-:W-:-:S04]  /*6880*/  IADD3 R18, P2, PT, R18, UR10, RZ ;  /* 0x0000000a12127c10 */ /* 0x000fc8000ff5e0ff */
[----:B------:R-:W-:Y:S02]  /*6890*/  IADD3.X R19, PT, PT, R6, UR11, RZ, P2, !PT ;  /* 0x0000000b06137c10 */ /* 0x000fe400097fe4ff */
[----:B------:R-:W-:Y:S01]  /*68a0*/  ISETP.LT.AND P2, PT, R0, UR24, !P3 ;  /* 0x0000001800007c0c */ /* 0x000fe2000df41270 */
[----:B------:R-:W-:Y:S02]  /*68b0*/  VIADD R0, R95, 0x2 ;  /* 0x000000025f007836 */ /* 0x000fe40000000000 */
[----:B------:R1:W-:Y:S01]  /*68c0*/  @P0 STG.E.64 desc[UR12][R18.64], R112 ;  /* 0x0000007012000986 */ /* 0x0003e2000c101b0c */
[----:B---3--:R-:W-:-:S03]  /*68d0*/  IADD3 R6, P0, PT, R18, UR4, RZ ;  /* 0x0000000412067c10 */ /* 0x008fc6000ff1e0ff */
[----:B------:R1:W-:Y:S01]  /*68e0*/  @P1 STG.E.64 desc[UR12][R18.64+0x100], R4 ;  /* 0x0001000412001986 */ /* 0x0003e2000c101b0c */
[----:B------:R-:W-:Y:S02]  /*68f0*/  IADD3.X R7, PT, PT, R19, UR5, RZ, P0, !PT ;  /* 0x0000000513077c10 */ /* 0x000fe400087fe4ff */
[C---:B------:R-:W-:Y:S02]  /*6900*/  ISETP.LT.AND P1, PT, R0.reuse, UR24, !P3 ;  /* 0x0000001800007c0c */ /* 0x040fe4000df21270 */
[----:B------:R-:W-:Y:S01]  /*6910*/  ISETP.LT.AND P0, PT, R0, UR24, !P4 ;  /* 0x0000001800007c0c */ /* 0x000fe2000e701270 */
[----:B------:R-:W-:Y:S01]  /*6920*/  VIADD R0, R95, 0x3 ;  /* 0x000000035f007836 */ /* 0x000fe20000000000 */
[----:B------:R-:W-:Y:S01]  /*6930*/  IADD3 R82, P5, PT, R6, UR4, RZ ;  /* 0x0000000406527c10 */ /* 0x000fe2000ffbe0ff */
[----:B------:R1:W-:Y:S03]  /*6940*/  @P2 STG.E.64 desc[UR12][R6.64], R110 ;  /* 0x0000006e06002986 */ /* 0x0003e6000c101b0c */
[----:B------:R-:W-:Y:S01]  /*6950*/  ISETP.LT.AND P3, PT, R0, UR24, !P3 ;  /* 0x0000001800007c0c */ /* 0x000fe2000df61270 */
[----:B------:R1:W-:Y:S01]  /*6960*/  @P6 STG.E.64 desc[UR12][R6.64+0x100], R10 ;  /* 0x0001000a06006986 */ /* 0x0003e2000c101b0c */
[----:B------:R-:W-:-:S02]  /*6970*/  IADD3.X R83, PT, PT, R7, UR5, RZ, P5, !PT ;  /* 0x0000000507537c10 */ /* 0x000fc4000affe4ff */
[----:B------:R-:W-:Y:S02]  /*6980*/  IADD3 R84, P2, PT, R82, UR4, RZ ;  /* 0x0000000452547c10 */ /* 0x000fe4000ff5e0ff */
[----:B------:R-:W-:Y:S01]  /*6990*/  ISETP.LT.AND P4, PT, R0, UR24, !P4 ;  /* 0x0000001800007c0c */ /* 0x000fe2000e781270 */
[----:B------:R1:W-:Y:S01]  /*69a0*/  @P1 STG.E.64 desc[UR12][R82.64], R8 ;  /* 0x0000000852001986 */ /* 0x0003e2000c101b0c */
[----:B------:R-:W-:-:S03]  /*69b0*/  IADD3.X R85, PT, PT, R83, UR5, RZ, P2, !PT ;  /* 0x0000000553557c10 */ /* 0x000fc600097fe4ff */
[----:B------:R1:W-:Y:S04]  /*69c0*/  @P0 STG.E.64 desc[UR12][R82.64+0x100], R16 ;  /* 0x0001001052000986 */ /* 0x0003e8000c101b0c */
[----:B------:R1:W-:Y:S04]  /*69d0*/  @P3 STG.E.64 desc[UR12][R84.64], R14 ;  /* 0x0000000e54003986 */ /* 0x0003e8000c101b0c */
[----:B------:R-:W-:Y:S05]  /*69e0*/  @!P4 BRA `(.L_x_48) ;  /* 0x0000001c0098c947 */ /* 0x000fea0003800000 */
[----:B------:R2:W-:Y:S01]  /*69f0*/  STG.E.64 desc[UR12][R84.64+0x100], R12 ;  /* 0x0001000c54007986 */ /* 0x0005e2000c101b0c */
[----:B------:R-:W-:Y:S05]  /*6a00*/  BRA `(.L_x_48) ;  /* 0x0000001c00907947 */ /* 0x000fea0003800000 */
.L_x_47:
[----:B------:R-:W1:Y:S01]  /*6a10*/  LDCU.64 UR4, c[0x0][0x460] ;  /* 0x00008c00ff0477ac */ /* 0x000e620008000a00 */
[----:B------:R-:W-:Y:S01]  /*6a20*/  IMAD.WIDE R18, R93, 0x8, RZ ;  /* 0x000000085d127825 */ /* 0x000fe200078e02ff */
[----:B------:R-:W-:Y:S01]  /*6a30*/  BSSY.RECONVERGENT B0, `(.L_x_49) ;  /* 0x0000034000007945 */ /* 0x000fe20003800200 */
[----:B-1----:R-:W-:Y:S02]  /*6a40*/  MOV R0, UR5 ;  /* 0x0000000500007c02 */ /* 0x002fe40008000f00 */
[----:B------:R-:W-:-:S03]  /*6a50*/  MOV R82, UR4 ;  /* 0x0000000400527c02 */ /* 0x000fc60008000f00 */
[C---:B------:R-:W-:Y:S02]  /*6a60*/  IMAD R105, R95.reuse, R0, RZ ;  /* 0x000000005f697224 */ /* 0x040fe400078e02ff */
[----:B------:R-:W-:-:S05]  /*6a70*/  IMAD.WIDE.U32 R6, R95, R82, R18 ;  /* 0x000000525f067225 */ /* 0x000fca00078e0012 */
[----:B------:R-:W-:-:S04]  /*6a80*/  IADD3 R105, PT, PT, R7, R105, RZ ;  /* 0x0000006907697210 */ /* 0x000fc80007ffe0ff */
[----:B------:R-:W-:-:S04]  /*6a90*/  LOP3.LUT R83, R105, R0, RZ, 0xfc, !PT ;  /* 0x0000000069537212 */ /* 0x000fc800078efcff */
[----:B------:R-:W-:-:S13]  /*6aa0*/  ISETP.NE.U32.AND P0, PT, R83, RZ, PT ;  /* 0x000000ff5300720c */ /* 0x000fda0003f05070 */
[----:B------:R-:W-:Y:S05]  /*6ab0*/  @P0 BRA `(.L_x_50) ;  /* 0x0000000000600947 */ /* 0x000fea0003800000 */
[----:B------:R-:W1:Y:S01]  /*6ac0*/  I2F.U32.RP R7, R82 ;  /* 0x0000005200077306 */ /* 0x000e620000209000 */
[----:B------:R-:W-:Y:S02]  /*6ad0*/  SHF.L.U32 R83, R93, 0x3, RZ ;  /* 0x000000035d537819 */ /* 0x000fe400000006ff */
[----:B------:R-:W-:-:S03]  /*6ae0*/  ISETP.NE.U32.AND P0, PT, R82, RZ, PT ;  /* 0x000000ff5200720c */ /* 0x000fc60003f05070 */
[----:B------:R-:W-:Y:S02]  /*6af0*/  IMAD R83, R95, R82, R83 ;  /* 0x000000525f537224 */ /* 0x000fe400078e0253 */
[----:B-1----:R-:W1:Y:S02]  /*6b00*/  MUFU.RCP R84, R7 ;  /* 0x0000000700547308 */ /* 0x002e640000001000 */
[----:B-1----:R-:W-:-:S06]  /*6b10*/  IADD3 R84, PT, PT, R84, 0xffffffe, RZ ;  /* 0x0ffffffe54547810 */ /* 0x002fcc0007ffe0ff */
[----:B------:R-:W1:Y:S02]  /*6b20*/  F2I.FTZ.U32.TRUNC.NTZ R85, R84 ;  /* 0x0000005400557305 */ /* 0x000e64000021f000 */
[----:B-1----:R-:W-:Y:S02]  /*6b30*/  IMAD.MOV R6, RZ, RZ, -R85 ;  /* 0x000000ffff067224 */ /* 0x002fe400078e0a55 */
[----:B------:R-:W-:Y:S02]  /*6b40*/  IMAD.MOV.U32 R84, RZ, RZ, RZ ;  /* 0x000000ffff547224 */ /* 0x000fe400078e00ff */
[----:B------:R-:W-:-:S04]  /*6b50*/  IMAD R90, R6, R82, RZ ;  /* 0x00000052065a7224 */ /* 0x000fc800078e02ff */
[----:B------:R-:W-:Y:S01]  /*6b60*/  IMAD.HI.U32 R90, R85, R90, R84 ;  /* 0x0000005a555a7227 */ /* 0x000fe200078e0054 */
[----:B------:R-:W-:-:S05]  /*6b70*/  MOV R85, RZ ;  /* 0x000000ff00557202 */ /* 0x000fca0000000f00 */
[----:B------:R-:W-:-:S05]  /*6b80*/  IMAD.HI.U32 R90, R90, R83, RZ ;  /* 0x000000535a5a7227 */ /* 0x000fca00078e00ff */
[----:B------:R-:W-:-:S05]  /*6b90*/  IADD3 R6, PT, PT, -R90, RZ, RZ ;  /* 0x000000ff5a067210 */ /* 0x000fca0007ffe1ff */
[----:B------:R-:W-:-:S05]  /*6ba0*/  IMAD R7, R82, R6, R83 ;  /* 0x0000000652077224 */ /* 0x000fca00078e0253 */
[----:B------:R-:W-:-:S13]  /*6bb0*/  ISETP.GE.U32.AND P2, PT, R7, R82, PT ;  /* 0x000000520700720c */ /* 0x000fda0003f46070 */
[----:B------:R-:W-:Y:S01]  /*6bc0*/  @P2 IMAD.IADD R7, R7, 0x1, -R82 ;  /* 0x0000000107072824 */ /* 0x000fe200078e0a52 */
[----:B------:R-:W-:-:S04]  /*6bd0*/  @P2 IADD3 R90, PT, PT, R90, 0x1, RZ ;  /* 0x000000015a5a2810 */ /* 0x000fc80007ffe0ff */
[----:B------:R-:W-:-:S13]  /*6be0*/  ISETP.GE.U32.AND P1, PT, R7, R82, PT ;  /* 0x000000520700720c */ /* 0x000fda0003f26070 */
[----:B------:R-:W-:Y:S01]  /*6bf0*/  @P1 VIADD R90, R90, 0x1 ;  /* 0x000000015a5a1836 */ /* 0x000fe20000000000 */
[----:B------:R-:W-:-:S04]  /*6c00*/  @!P0 LOP3.LUT R90, RZ, R82, RZ, 0x33, !PT ;  /* 0x00000052ff5a8212 */ /* 0x000fc800078e33ff */
[----:B------:R-:W-:-:S05]  /*6c10*/  IADD3 R7, PT, PT, -R90, RZ, RZ ;  /* 0x000000ff5a077210 */ /* 0x000fca0007ffe1ff */
[----:B------:R-:W-:Y:S01]  /*6c20*/  IMAD R6, R82, R7, R83 ;  /* 0x0000000752067224 */ /* 0x000fe200078e0253 */
[----:B------:R-:W-:Y:S05]  /*6c30*/  BRA `(.L_x_51) ;  /* 0x00000000004c7947 */ /* 0x000fea0003800000 */
.L_x_50:
[----:B------:R-:W1:Y:S01]  /*6c40*/  LDCU.64 UR4, c[0x0][0x460] ;  /* 0x00008c00ff0477ac */ /* 0x000e620008000a00 */
[----:B------:R-:W-:Y:S01]  /*6c50*/  IMAD.MOV.U32 R0, RZ, RZ, R6 ;  /* 0x000000ffff007224 */ /* 0x000fe200078e0006 */
[----:B------:R-:W-:Y:S02]  /*6c60*/  MOV R83, R105 ;  /* 0x0000006900537202 */ /* 0x000fe40000000f00 */
[----:B------:R-:W-:Y:S01]  /*6c70*/  MOV R88, 0x6cb0 ;  /* 0x00006cb000587802 */ /* 0x000fe20000000f00 */
[----:B-1----:R-:W-:Y:S01]  /*6c80*/  IMAD.U32 R89, RZ, RZ, UR4 ;  /* 0x00000004ff597e24 */ /* 0x002fe2000f8e00ff */
[----:B------:R-:W-:Y:S02]  /*6c90*/  MOV R87, UR5 ;  /* 0x0000000500577c02 */ /* 0x000fe40008000f00 */
[----:B-----5:R-:W-:Y:S05]  /*6ca0*/  CALL.REL.NOINC `($__internal_0_$__cuda_sm20_div_u64) ;  /* 0x00000140002c7944 */ /* 0x020fea0003c00000 */
[----:B------:R-:W1:Y:S01]  /*6cb0*/  LDCU.64 UR4, c[0x0][0x460] ;  /* 0x00008c00ff0477ac */ /* 0x000e620008000a00 */
[----:B------:R-:W-:Y:S01]  /*6cc0*/  IADD3 R7, P0, PT, RZ, -R83, RZ ;  /* 0x80000053ff077210 */ /* 0x000fe20007f1e0ff */
[----:B------:R-:W-:Y:S01]  /*6cd0*/  IMAD.MOV.U32 R90, RZ, RZ, R83 ;  /* 0x000000ffff5a7224 */ /* 0x000fe200078e0053 */
[----:B------:R-:W-:Y:S02]  /*6ce0*/  MOV R104, R6 ;  /* 0x0000000600687202 */ /* 0x000fe40000000f00 */
[----:B------:R-:W-:Y:S02]  /*6cf0*/  IADD3.X R85, PT, PT, RZ, ~R85, RZ, P0, !PT ;  /* 0x80000055ff557210 */ /* 0x000fe400007fe4ff */
[----:B-1----:R-:W-:Y:S01]  /*6d00*/  MOV R82, UR4 ;  /* 0x0000000400527c02 */ /* 0x002fe20008000f00 */
[----:B------:R-:W-:-:S04]  /*6d10*/  IMAD.U32 R0, RZ, RZ, UR5 ;  /* 0x00000005ff007e24 */ /* 0x000fc8000f8e00ff */
[-C--:B------:R-:W-:Y:S02]  /*6d20*/  IMAD R85, R85, R82.reuse, RZ ;  /* 0x0000005255557224 */ /* 0x080fe400078e02ff */
[----:B------:R-:W-:-:S04]  /*6d30*/  IMAD.WIDE.U32 R104, R7, R82, R104 ;  /* 0x0000005207687225 */ /* 0x000fc800078e0068 */
[----:B------:R-:W-:Y:S01]  /*6d40*/  IMAD R85, R7, R0, R85 ;  /* 0x0000000007557224 */ /* 0x000fe200078e0255 */
[----:B------:R-:W-:-:S04]  /*6d50*/  MOV R6, R104 ;  /* 0x0000006800067202 */ /* 0x000fc80000000f00 */
[----:B------:R-:W-:Y:S02]  /*6d60*/  IADD3 R85, PT, PT, R105, R85, RZ ;  /* 0x0000005569557210 */ /* 0x000fe40007ffe0ff */
.L_x_51:
[----:B------:R-:W-:Y:S05]  /*6d70*/  BSYNC.RECONVERGENT B0 ;  /* 0x0000000000007941 */ /* 0x000fea0003800200 */
.L_x_49:
[----:B------:R-:W1:Y:S01]  /*6d80*/  LDCU.64 UR4, c[0x0][0x380] ;  /* 0x00007000ff0477ac */ /* 0x000e620008000a00 */
[--C-:B------:R-:W-:Y:S01]  /*6d90*/  SHF.R.U64 R7, R6, 0x3, R85.reuse ;  /* 0x0000000306077819 */ /* 0x100fe20000001255 */
[----:B------:R-:W-:Y:S01]  /*6da0*/  BSSY.RECONVERGENT B0, `(.L_x_52) ;  /* 0x000002f000007945 */ /* 0x000fe20003800200 */
[----:B------:R-:W-:Y:S01]  /*6db0*/  SHF.R.U32.HI R6, RZ, 0x3, R85 ;  /* 0x00000003ff067819 */ /* 0x000fe20000011655 */
[C---:B------:R-:W-:Y:S01]  /*6dc0*/  IMAD.WIDE.U32 R84, R95.reuse, R82, R18 ;  /* 0x000000525f547225 */ /* 0x040fe200078e0012 */
[----:B------:R-:W-:Y:S02]  /*6dd0*/  ISETP.LE.U32.AND P2, PT, R90, R7, PT ;  /* 0x000000075a00720c */ /* 0x000fe40003f43070 */
[----:B------:R-:W-:Y:S01]  /*6de0*/  SHF.R.S32.HI R7, RZ, 0x1f, R90 ;  /* 0x0000001fff077819 */ /* 0x000fe2000001145a */
[C---:B------:R-:W-:Y:S01]  /*6df0*/  IMAD R85, R95.reuse, R0, R85 ;  /* 0x000000005f557224 */ /* 0x040fe200078e0255 */
[----:B-1----:R-:W-:-:S04]  /*6e00*/  ISETP.GE.AND P0, PT, R95, UR4, PT ;  /* 0x000000045f007c0c */ /* 0x002fc8000bf06270 */
[----:B------:R-:W-:-:S04]  /*6e10*/  ISETP.LT.AND P1, PT, R93, UR5, !P0 ;  /* 0x000000055d007c0c */ /* 0x000fc8000c721270 */
[----:B------:R-:W-:Y:S02]  /*6e20*/  ISETP.LE.U32.AND.EX P2, PT, R7, R6, P1, P2 ;  /* 0x000000060700720c */ /* 0x000fe40000f43120 */
[----:B------:R-:W-:-:S04]  /*6e30*/  IADD3 R88, P1, PT, R84, UR10, RZ ;  /* 0x0000000a54587c10 */ /* 0x000fc8000ff3e0ff */
[----:B------:R-:W-:Y:S02]  /*6e40*/  IADD3.X R89, PT, PT, R85, UR11, RZ, P1, !PT ;  /* 0x0000000b55597c10 */ /* 0x000fe40008ffe4ff */
[----:B------:R-:W-:-:S05]  /*6e50*/  IADD3 R87, P1, PT, R84, 0x100, RZ ;  /* 0x0000010054577810 */ /* 0x000fca0007f3e0ff */
[----:B------:R-:W-:Y:S01]  /*6e60*/  IMAD.X R85, RZ, RZ, R85, P1 ;  /* 0x000000ffff557224 */ /* 0x000fe200008e0655 */
[----:B------:R1:W-:Y:S04]  /*6e70*/  @P2 STG.E.64 desc[UR12][R88.64], R112 ;  /* 0x0000007058002986 */ /* 0x0003e8000c101b0c */
[----:B------:R-:W-:-:S04]  /*6e80*/  LOP3.LUT R0, R85, R0, RZ, 0xfc, !PT ;  /* 0x0000000055007212 */ /* 0x000fc800078efcff */
[----:B------:R-:W-:-:S13]  /*6e90*/  ISETP.NE.U32.AND P1, PT, R0, RZ, PT ;  /* 0x000000ff0000720c */ /* 0x000fda0003f25070 */
[----:B------:R-:W-:Y:S05]  /*6ea0*/  @P1 BRA `(.L_x_53) ;  /* 0x00000000005c1947 */ /* 0x000fea0003800000 */
[----:B------:R-:W2:Y:S01]  /*6eb0*/  I2F.U32.RP R85, R82 ;  /* 0x0000005200557306 */ /* 0x000ea20000209000 */
[----:B------:R-:W-:Y:S01]  /*6ec0*/  SHF.L.U32 R6, R93, 0x3, RZ ;  /* 0x000000035d067819 */ /* 0x000fe200000006ff */
[----:B------:R-:W-:-:S04]  /*6ed0*/  IMAD.MOV.U32 R86, RZ, RZ, RZ ;  /* 0x000000ffff567224 */ /* 0x000fc800078e00ff */
[----:B------:R-:W-:-:S05]  /*6ee0*/  IMAD R6, R95, R82, R6 ;  /* 0x000000525f067224 */ /* 0x000fca00078e0206 */
[----:B------:R-:W-:Y:S01]  /*6ef0*/  IADD3 R83, PT, PT, R6, 0x100, RZ ;  /* 0x0000010006537810 */ /* 0x000fe20007ffe0ff */
[----:B--2---:R-:W2:Y:S02]  /*6f00*/  MUFU.RCP R84, R85 ;  /* 0x0000005500547308 */ /* 0x004ea40000001000 */
[----:B--2---:R-:W-:Y:S02]  /*6f10*/  IADD3 R84, PT, PT, R84, 0xffffffe, RZ ;  /* 0x0ffffffe54547810 */ /* 0x004fe40007ffe0ff */
[----:B------:R-:W-:-:S04]  /*6f20*/  MOV R85, RZ ;  /* 0x000000ff00557202 */ /* 0x000fc80000000f00 */
[----:B------:R-:W2:Y:S02]  /*6f30*/  F2I.FTZ.U32.TRUNC.NTZ R87, R84 ;  /* 0x0000005400577305 */ /* 0x000ea4000021f000 */
[----:B--2---:R-:W-:-:S04]  /*6f40*/  IMAD.MOV R0, RZ, RZ, -R87 ;  /* 0x000000ffff007224 */ /* 0x004fc800078e0a57 */
[----:B------:R-:W-:-:S04]  /*6f50*/  IMAD R0, R0, R82, RZ ;  /* 0x0000005200007224 */ /* 0x000fc800078e02ff */
[----:B------:R-:W-:-:S06]  /*6f60*/  IMAD.HI.U32 R0, R87, R0, R86 ;  /* 0x0000000057007227 */ /* 0x000fcc00078e0056 */
[----:B------:R-:W-:-:S04]  /*6f70*/  IMAD.HI.U32 R0, R0, R83, RZ ;  /* 0x0000005300007227 */ /* 0x000fc800078e00ff */
[----:B------:R-:W-:-:S04]  /*6f80*/  IMAD.MOV R0, RZ, RZ, -R0 ;  /* 0x000000ffff007224 */ /* 0x000fc800078e0a00 */
[----:B------:R-:W-:-:S05]  /*6f90*/  IMAD R83, R82, R0, R83 ;  /* 0x0000000052537224 */ /* 0x000fca00078e0253 */
[----:B------:R-:W-:-:S13]  /*6fa0*/  ISETP.GE.U32.AND P1, PT, R83, R82, PT ;  /* 0x000000525300720c */ /* 0x000fda0003f26070 */
[-C--:B------:R-:W-:Y:S02]  /*6fb0*/  @P1 IADD3 R83, PT, PT, R83, -R82.reuse, RZ ;  /* 0x8000005253531210 */ /* 0x080fe40007ffe0ff */
[----:B------:R-:W-:Y:S02]  /*6fc0*/  ISETP.NE.U32.AND P1, PT, R82, RZ, PT ;  /* 0x000000ff5200720c */ /* 0x000fe40003f25070 */
[----:B------:R-:W-:-:S13]  /*6fd0*/  ISETP.GE.U32.AND P2, PT, R83, R82, PT ;  /* 0x000000525300720c */ /* 0x000fda0003f46070 */
[----:B------:R-:W-:Y:S01]  /*6fe0*/  @P2 IMAD.IADD R83, R83, 0x1, -R82 ;  /* 0x0000000153532824 */ /* 0x000fe200078e0a52 */
[----:B------:R-:W-:-:S04]  /*6ff0*/  @!P1 LOP3.LUT R83, RZ, R82, RZ, 0x33, !PT ;  /* 0x00000052ff539212 */ /* 0x000fc800078e33ff */
[----:B------:R-:W-:Y:S01]  /*7000*/  MOV R84, R83 ;  /* 0x0000005300547202 */ /* 0x000fe20000000f00 */
[----:B------:R-:W-:Y:S05]  /*7010*/  BRA `(.L_x_54) ;  /* 0x00000000001c7947 */ /* 0x000fea0003800000 */
.L_x_53:
[----:B------:R-:W2:Y:S01]  /*7020*/  LDCU.64 UR4, c[0x0][0x460] ;  /* 0x00008c00ff0477ac */ /* 0x000ea20008000a00 */
[----:B------:R-:W-:Y:S01]  /*7030*/  MOV R84, 0x7070 ;  /* 0x0000707000547802 */ /* 0x000fe20000000f00 */
[----:B--2---:R-:W-:Y:S01]  /*7040*/  IMAD.U32 R86, RZ, RZ, UR4 ;  /* 0x00000004ff567e24 */ /* 0x004fe2000f8e00ff */
[----:B------:R-:W-:Y:S02]  /*7050*/  MOV R83, UR5 ;  /* 0x0000000500537c02 */ /* 0x000fe40008000f00 */
[----:B-1---5:R-:W-:Y:S05]  /*7060*/  CALL.REL.NOINC `($__internal_1_$__cuda_sm20_rem_u64) ;  /* 0x0000014000507944 */ /* 0x022fea0003c00000 */
[----:B------:R-:W-:Y:S02]  /*7070*/  MOV R84, R82 ;  /* 0x0000005200547202 */ /* 0x000fe40000000f00 */
[----:B------:R-:W-:Y:S02]  /*7080*/  MOV R85, R83 ;  /* 0x0000005300557202 */ /* 0x000fe40000000f00 */
.L_x_54:
[----:B------:R-:W-:Y:S05]  /*7090*/  BSYNC.RECONVERGENT B0 ;  /* 0x0000000000007941 */ /* 0x000fea0003800200 */
.L_x_52:
[----:B------:R-:W2:Y:S01]  /*70a0*/  LDCU.64 UR4, c[0x0][0x460] ;  /* 0x00008c00ff0477ac */ /* 0x000ea20008000a00 */
[----:B------:R-:W-:Y:S01]  /*70b0*/  VIADD R6, R93, 0x20 ;  /* 0x000000205d067836 */ /* 0x000fe20000000000 */
[--C-:B------:R-:W-:Y:S01]  /*70c0*/  SHF.R.U64 R83, R84, 0x3, R85.reuse ;  /* 0x0000000354537819 */ /* 0x100fe20000001255 */
[----:B------:R-:W-:Y:S01]  /*70d0*/  BSSY.RECONVERGENT B0, `(.L_x_55) ;  /* 0x000003e000007945 */ /* 0x000fe20003800200 */
[----:B------:R-:W3:Y:S01]  /*70e0*/  LDCU UR24, c[0x0][0x384] ;  /* 0x00007080ff1877ac */ /* 0x000ee20008000800 */
[----:B------:R-:W-:Y:S02]  /*70f0*/  SHF.R.U32.HI R84, RZ, 0x3, R85 ;  /* 0x00000003ff547819 */ /* 0x000fe40000011655 */
[----:B------:R-:W-:Y:S01]  /*7100*/  ISETP.LE.U32.AND P1, PT, R90, R83, PT ;  /* 0x000000535a00720c */ /* 0x000fe20003f23070 */
[----:B------:R-:W4:Y:S01]  /*7110*/  LDCU.64 UR6, c[0x0][0x468] ;  /* 0x00008d00ff0677ac */ /* 0x000f220008000a00 */
[----:B--2---:R-:W-:Y:S02]  /*7120*/  IMAD.U32 R0, RZ, RZ, UR5 ;  /* 0x00000005ff007e24 */ /* 0x004fe4000f8e00ff */
[----:B------:R-:W-:Y:S01]  /*7130*/  IMAD.U32 R82, RZ, RZ, UR4 ;  /* 0x00000004ff527e24 */ /* 0x000fe2000f8e00ff */
[----:B---3--:R-:W-:Y:S01]  /*7140*/  ISETP.LT.AND P0, PT, R6, UR24, !P0 ;  /* 0x0000001806007c0c */ /* 0x008fe2000c701270 */
[----:B------:R-:W-:-:S02]  /*7150*/  IMAD R83, R95, R0, RZ ;  /* 0x000000005f537224 */ /* 0x000fc400078e02ff */
[----:B------:R-:W-:Y:S01]  /*7160*/  IMAD.WIDE.U32 R104, R95, R82, R18 ;  /* 0x000000525f687225 */ /* 0x000fe200078e0012 */
[----:B------:R-:W-:-:S03]  /*7170*/  ISETP.LE.U32.AND.EX P1, PT, R7, R84, P0, P1 ;  /* 0x000000540700720c */ /* 0x000fc60000723110 */
[----:B------:R-:W-:Y:S01]  /*7180*/  IMAD.IADD R7, R105, 0x1, R83 ;  /* 0x0000000169077824 */ /* 0x000fe200078e0253 */
[----:B------:R-:W-:-:S04]  /*7190*/  IADD3 R84, P0, PT, R104, UR10, RZ ;  /* 0x0000000a68547c10 */ /* 0x000fc8000ff1e0ff */
[----:B------:R-:W-:Y:S02]  /*71a0*/  IADD3.X R85, PT, PT, R7, UR11, RZ, P0, !PT ;  /* 0x0000000b07557c10 */ /* 0x000fe400087fe4ff */
[----:B----4-:R-:W-:-:S03]  /*71b0*/  IADD3 R104, P0, PT, R104, UR6, RZ ;  /* 0x0000000668687c10 */ /* 0x010fc6000ff1e0ff */
[----:B------:R2:W-:Y:S01]  /*71c0*/  @P1 STG.E.64 desc[UR12][R84.64+0x100], R4 ;  /* 0x0001000454001986 */ /* 0x0005e2000c101b0c */
[----:B------:R-:W-:-:S04]  /*71d0*/  IADD3.X R105, PT, PT, R7, UR7, RZ, P0, !PT ;  /* 0x0000000707697c10 */ /* 0x000fc800087fe4ff */
[----:B------:R-:W-:-:S04]  /*71e0*/  LOP3.LUT R7, R105, R0, RZ, 0xfc, !PT ;  /* 0x0000000069077212 */ /* 0x000fc800078efcff */
[----:B------:R-:W-:-:S13]  /*71f0*/  ISETP.NE.U32.AND P0, PT, R7, RZ, PT ;  /* 0x000000ff0700720c */ /* 0x000fda0003f05070 */
[----:B------:R-:W-:Y:S05]  /*7200*/  @P0 BRA `(.L_x_56) ;  /* 0x0000000000600947 */ /* 0x000fea0003800000 */
[----:B--2---:R-:W2:Y:S01]  /*7210*/  I2F.U32.RP R4, R82 ;  /* 0x0000005200047306 */ /* 0x004ea20000209000 */
[----:B------:R-:W-:Y:S01]  /*7220*/  MOV R84, RZ ;  /* 0x000000ff00547202 */ /* 0x000fe20000000f00 */
[----:B------:R-:W-:Y:S01]  /*7230*/  IMAD R5, R95, R82, R18 ;  /* 0x000000525f057224 */ /* 0x000fe200078e0212 */
[----:B------:R-:W-:Y:S02]  /*7240*/  ISETP.NE.U32.AND P0, PT, R82, RZ, PT ;  /* 0x000000ff5200720c */ /* 0x000fe40003f05070 */
[----:B------:R-:W-:Y:S01]  /*7250*/  MOV R86, RZ ;  /* 0x000000ff00567202 */ /* 0x000fe20000000f00 */
[----:B------:R-:W-:Y:S02]  /*7260*/  VIADD R5, R5, UR6 ;  /* 0x0000000605057c36 */ /* 0x000fe40008000000 */
[----:B--2---:R-:W2:Y:S02]  /*7270*/  MUFU.RCP R83, R4 ;  /* 0x0000000400537308 */ /* 0x004ea40000001000 */
[----:B--2---:R-:W-:-:S06]  /*7280*/  IADD3 R83, PT, PT, R83, 0xffffffe, RZ ;  /* 0x0ffffffe53537810 */ /* 0x004fcc0007ffe0ff */
[----:B------:R-:W2:Y:S02]  /*7290*/  F2I.FTZ.U32.TRUNC.NTZ R85, R83 ;  /* 0x0000005300557305 */ /* 0x000ea4000021f000 */
[----:B--2---:R-:W-:-:S04]  /*72a0*/  IMAD.MOV R7, RZ, RZ, -R85 ;  /* 0x000000ffff077224 */ /* 0x004fc800078e0a55 */
[----:B------:R-:W-:-:S04]  /*72b0*/  IMAD R7, R7, R82, RZ ;  /* 0x0000005207077224 */ /* 0x000fc800078e02ff */
[----:B------:R-:W-:-:S06]  /*72c0*/  IMAD.HI.U32 R90, R85, R7, R84 ;  /* 0x00000007555a7227 */ /* 0x000fcc00078e0054 */
        /* <DEDUP_REMOVED lines=12> */
.L_x_56:
[----:B------:R-:W3:Y:S01]  /*7390*/  LDCU.64 UR4, c[0x0][0x460] ;  /* 0x00008c00ff0477ac */ /* 0x000ee20008000a00 */
[----:B------:R-:W-:Y:S01]  /*73a0*/  IMAD.MOV.U32 R0, RZ, RZ, R104 ;  /* 0x000000ffff007224 */ /* 0x000fe200078e0068 */
[----:B------:R-:W-:Y:S02]  /*73b0*/  MOV R83, R105 ;  /* 0x0000006900537202 */ /* 0x000fe40000000f00 */
[----:B-1----:R-:W-:Y:S01]  /*73c0*/  MOV R88, 0x7400 ;  /* 0x0000740000587802 */ /* 0x002fe20000000f00 */
[----:B---3--:R-:W-:Y:S01]  /*73d0*/  IMAD.U32 R89, RZ, RZ, UR4 ;  /* 0x00000004ff597e24 */ /* 0x008fe2000f8e00ff */
[----:B------:R-:W-:Y:S02]  /*73e0*/  MOV R87, UR5 ;  /* 0x0000000500577c02 */ /* 0x000fe40008000f00 */
[----:B--2--5:R-:W-:Y:S05]  /*73f0*/  CALL.REL.NOINC `($__internal_0_$__cuda_sm20_div_u64) ;  /* 0x0000013800587944 */ /* 0x024fea0003c00000 */
[----:B------:R-:W1:Y:S01]  /*7400*/  LDCU.64 UR4, c[0x0][0x460] ;  /* 0x00008c00ff0477ac */ /* 0x000e620008000a00 */
[----:B------:R-:W-:Y:S01]  /*7410*/  IADD3 R5, P0, PT, RZ, -R83, RZ ;  /* 0x80000053ff057210 */ /* 0x000fe20007f1e0ff */
[----:B------:R-:W-:-:S03]  /*7420*/  IMAD.MOV.U32 R90, RZ, RZ, R83 ;  /* 0x000000ffff5a7224 */ /* 0x000fc600078e0053 */
[----:B------:R-:W-:Y:S02]  /*7430*/  IADD3.X R85, PT, PT, RZ, ~R85, RZ, P0, !PT ;  /* 0x80000055ff557210 */ /* 0x000fe400007fe4ff */
[----:B-1----:R-:W-:Y:S02]  /*7440*/  MOV R82, UR4 ;  /* 0x0000000400527c02 */ /* 0x002fe40008000f00 */
[----:B------:R-:W-:-:S03]  /*7450*/  MOV R0, UR5 ;  /* 0x0000000500007c02 */ /* 0x000fc60008000f00 */
[-C--:B------:R-:W-:Y:S02]  /*7460*/  IMAD R4, R85, R82.reuse, RZ ;  /* 0x0000005255047224 */ /* 0x080fe400078e02ff */
[----:B------:R-:W-:-:S04]  /*7470*/  IMAD.WIDE.U32 R104, R5, R82, R104 ;  /* 0x0000005205687225 */ /* 0x000fc800078e0068 */
[----:B------:R-:W-:Y:S01]  /*7480*/  IMAD R4, R5, R0, R4 ;  /* 0x0000000005047224 */ /* 0x000fe200078e0204 */
[----:B------:R-:W-:-:S03]  /*7490*/  MOV R83, R104 ;  /* 0x0000006800537202 */ /* 0x000fc60000000f00 */
[----:B------:R-:W-:Y:S02]  /*74a0*/  IMAD.IADD R86, R4, 0x1, R105 ;  /* 0x0000000104567824 */ /* 0x000fe400078e0269 */
.L_x_57:
[----:B------:R-:W-:Y:S05]  /*74b0*/  BSYNC.RECONVERGENT B0 ;  /* 0x0000000000007941 */ /* 0x000fea0003800200 */
.L_x_55:
[----:B------:R-:W2:Y:S01]  /*74c0*/  LDC.64 R4, c[0x0][0x468] ;  /* 0x00011a00ff047b82 */ /* 0x000ea20000000a00 */
[----:B------:R-:W3:Y:S01]  /*74d0*/  LDCU.64 UR4, c[0x0][0x380] ;  /* 0x00007000ff0477ac */ /* 0x000ee20008000a00 */
[----:B------:R-:W-:Y:S01]  /*74e0*/  VIADD R7, R95, 0x1 ;  /* 0x000000015f077836 */ /* 0x000fe20000000000 */
[----:B------:R-:W-:Y:S01]  /*74f0*/  SHF.R.U64 R83, R83, 0x3, R86 ;  /* 0x0000000353537819 */ /* 0x000fe20000001256 */
[C---:B-1----:R-:W-:Y:S01]  /*7500*/  IMAD.WIDE.U32 R88, R95.reuse, R82, R18 ;  /* 0x000000525f587225 */ /* 0x042fe200078e0012 */
[----:B------:R-:W-:Y:S01]  /*7510*/  SHF.R.U32.HI R86, RZ, 0x3, R86 ;  /* 0x00000003ff567819 */ /* 0x000fe20000011656 */
[----:B------:R-:W-:Y:S01]  /*7520*/  BSSY.RECONVERGENT B0, `(.L_x_58) ;  /* 0x000002d000007945 */ /* 0x000fe20003800200 */
[----:B------:R-:W-:Y:S01]  /*7530*/  ISETP.LE.U32.AND P2, PT, R90, R83, PT ;  /* 0x000000535a00720c */ /* 0x000fe20003f43070 */
[----:B------:R-:W-:Y:S01]  /*7540*/  IMAD R84, R95, R0, R89 ;  /* 0x000000005f547224 */ /* 0x000fe200078e0259 */
[----:B---3--:R-:W-:Y:S02]  /*7550*/  ISETP.GE.AND P0, PT, R7, UR4, PT ;  /* 0x0000000407007c0c */ /* 0x008fe4000bf06270 */
[----:B------:R-:W-:-:S02]  /*7560*/  SHF.R.S32.HI R7, RZ, 0x1f, R90 ;  /* 0x0000001fff077819 */ /* 0x000fc4000001145a */
[----:B------:R-:W-:Y:S02]  /*7570*/  ISETP.LT.AND P3, PT, R93, UR5, !P0 ;  /* 0x000000055d007c0c */ /* 0x000fe4000c761270 */
[----:B--2---:R-:W-:Y:S02]  /*7580*/  IADD3 R83, P1, PT, R88, R4, RZ ;  /* 0x0000000458537210 */ /* 0x004fe40007f3e0ff */
[----:B------:R-:W-:-:S03]  /*7590*/  ISETP.LE.U32.AND.EX P2, PT, R7, R86, P3, P2 ;  /* 0x000000560700720c */ /* 0x000fc60001f43120 */
[----:B------:R-:W-:Y:S01]  /*75a0*/  IMAD.X R5, R84, 0x1, R5, P1 ;  /* 0x0000000154057824 */ /* 0x000fe200008e0605 */
[----:B------:R-:W-:-:S04]  /*75b0*/  IADD3 R88, P1, PT, R83, UR10, RZ ;  /* 0x0000000a53587c10 */ /* 0x000fc8000ff3e0ff */
[----:B------:R-:W-:Y:S02]  /*75c0*/  IADD3.X R89, PT, PT, R5, UR11, RZ, P1, !PT ;  /* 0x0000000b05597c10 */ /* 0x000fe40008ffe4ff */
[----:B------:R-:W-:-:S03]  /*75d0*/  IADD3 R87, P1, PT, R83, 0x100, RZ ;  /* 0x0000010053577810 */ /* 0x000fc60007f3e0ff */
[----:B------:R1:W-:Y:S02]  /*75e0*/  @P2 STG.E.64 desc[UR12][R88.64], R110 ;  /* 0x0000006e58002986 */ /* 0x0003e4000c101b0c */
[----:B------:R-:W-:-:S05]  /*75f0*/  IMAD.X R85, RZ, RZ, R5, P1 ;  /* 0x000000ffff557224 */ /* 0x000fca00008e0605 */
[----:B------:R-:W-:-:S04]  /*7600*/  LOP3.LUT R0, R85, R0, RZ, 0xfc, !PT ;  /* 0x0000000055007212 */ /* 0x000fc800078efcff */
[----:B------:R-:W-:-:S13]  /*7610*/  ISETP.NE.U32.AND P1, PT, R0, RZ, PT ;  /* 0x000000ff0000720c */ /* 0x000fda0003f25070 */
[----:B------:R-:W-:Y:S05]  /*7620*/  @P1 BRA `(.L_x_59) ;  /* 0x00000000005c1947 */ /* 0x000fea0003800000 */
[----:B------:R-:W2:Y:S01]  /*7630*/  I2F.U32.RP R84, R82 ;  /* 0x0000005200547306 */ /* 0x000ea20000209000 */
[----:B------:R-:W-:Y:S01]  /*7640*/  IMAD.SHL.U32 R5, R93, 0x8, RZ ;  /* 0x000000085d057824 */ /* 0x000fe200078e00ff */
[----:B------:R-:W-:-:S03]  /*7650*/  MOV R86, RZ ;  /* 0x000000ff00567202 */ /* 0x000fc60000000f00 */
[----:B------:R-:W-:-:S05]  /*7660*/  IMAD R5, R95, R82, R5 ;  /* 0x000000525f057224 */ /* 0x000fca00078e0205 */
[----:B------:R-:W-:Y:S01]  /*7670*/  IADD3 R5, PT, PT, R4, 0x100, R5 ;  /* 0x0000010004057810 */ /* 0x000fe20007ffe005 */
[----:B--2---:R-:W2:Y:S02]  /*7680*/  MUFU.RCP R83, R84 ;  /* 0x0000005400537308 */ /* 0x004ea40000001000 */
[----:B--2---:R-:W-:-:S06]  /*7690*/  IADD3 R83, PT, PT, R83, 0xffffffe, RZ ;  /* 0x0ffffffe53537810 */ /* 0x004fcc0007ffe0ff */
[----:B------:R-:W2:Y:S02]  /*76a0*/  F2I.FTZ.U32.TRUNC.NTZ R87, R83 ;  /* 0x0000005300577305 */ /* 0x000ea4000021f000 */
[----:B--2---:R-:W-:Y:S01]  /*76b0*/  IADD3 R0, PT, PT, RZ, -R87, RZ ;  /* 0x80000057ff007210 */ /* 0x004fe20007ffe0ff */
[----:B------:R-:W-:-:S04]  /*76c0*/  IMAD.MOV.U32 R83, RZ, RZ, RZ ;  /* 0x000000ffff537224 */ /* 0x000fc800078e00ff */
        /* <DEDUP_REMOVED lines=13> */
.L_x_59:
[----:B------:R-:W2:Y:S01]  /*77a0*/  LDCU.64 UR4, c[0x0][0x460] ;  /* 0x00008c00ff0477ac */ /* 0x000ea20008000a00 */
[----:B------:R-:W-:Y:S01]  /*77b0*/  MOV R84, 0x77f0 ;  /* 0x000077f000547802 */ /* 0x000fe20000000f00 */
[----:B--2---:R-:W-:Y:S01]  /*77c0*/  IMAD.U32 R86, RZ, RZ, UR4 ;  /* 0x00000004ff567e24 */ /* 0x004fe2000f8e00ff */
[----:B------:R-:W-:Y:S02]  /*77d0*/  MOV R83, UR5 ;  /* 0x0000000500537c02 */ /* 0x000fe40008000f00 */
[----:B-1---5:R-:W-:Y:S05]  /*77e0*/  CALL.REL.NOINC `($__internal_1_$__cuda_sm20_rem_u64) ;  /* 0x0000013800707944 */ /* 0x022fea0003c00000 */
.L_x_60:
[----:B------:R-:W-:Y:S05]  /*77f0*/  BSYNC.RECONVERGENT B0 ;  /* 0x0000000000007941 */ /* 0x000fea0003800200 */
.L_x_58:
[----:B------:R-:W2:Y:S01]  /*7800*/  LDCU.128 UR4, c[0x0][0x460] ;  /* 0x00008c00ff0477ac */ /* 0x000ea20008000c00 */
[--C-:B------:R-:W-:Y:S01]  /*7810*/  SHF.R.U64 R5, R82, 0x3, R83.reuse ;  /* 0x0000000352057819 */ /* 0x100fe20000001253 */
[----:B------:R-:W-:Y:S01]  /*7820*/  BSSY.RECONVERGENT B0, `(.L_x_61) ;  /* 0x0000044000007945 */ /* 0x000fe20003800200 */
[----:B------:R-:W-:Y:S01]  /*7830*/  SHF.R.U32.HI R4, RZ, 0x3, R83 ;  /* 0x00000003ff047819 */ /* 0x000fe20000011653 */
[----:B------:R-:W3:Y:S01]  /*7840*/  LDCU UR24, c[0x0][0x384] ;  /* 0x00007080ff1877ac */ /* 0x000ee20008000800 */
[----:B------:R-:W-:Y:S01]  /*7850*/  ISETP.LE.U32.AND P2, PT, R90, R5, PT ;  /* 0x000000055a00720c */ /* 0x000fe20003f43070 */
[----:B--2---:R-:W-:Y:S02]  /*7860*/  IMAD.U32 R85, RZ, RZ, UR4 ;  /* 0x00000004ff557e24 */ /* 0x004fe4000f8e00ff */
[----:B------:R-:W-:Y:S02]  /*7870*/  IMAD.U32 R0, RZ, RZ, UR5 ;  /* 0x00000005ff007e24 */ /* 0x000fe4000f8e00ff */
[----:B------:R-:W-:Y:S01]  /*7880*/  IMAD.WIDE.U32 R86, R95, R85, R18 ;  /* 0x000000555f567225 */ /* 0x000fe200078e0012 */
[----:B---3--:R-:W-:-:S03]  /*7890*/  ISETP.LT.AND P1, PT, R6, UR24, !P0 ;  /* 0x0000001806007c0c */ /* 0x008fc6000c721270 */
[----:B------:R-:W-:Y:S01]  /*78a0*/  IMAD R82, R95, R0, RZ ;  /* 0x000000005f527224 */ /* 0x000fe200078e02ff */
[----:B------:R-:W-:Y:S02]  /*78b0*/  IADD3 R5, P0, PT, R86, UR10, RZ ;  /* 0x0000000a56057c10 */ /* 0x000fe4000ff1e0ff */
[----:B------:R-:W-:Y:S01]  /*78c0*/  ISETP.LE.U32.AND.EX P2, PT, R7, R4, P1, P2 ;  /* 0x000000040700720c */ /* 0x000fe20000f43120 */
[----:B------:R-:W-:Y:S01]  /*78d0*/  IMAD.U32 R4, RZ, RZ, UR6 ;  /* 0x00000006ff047e24 */ /* 0x000fe2000f8e00ff */
[----:B------:R-:W-:Y:S02]  /*78e0*/  IADD3.X R82, PT, PT, R87, UR11, R82, P0, !PT ;  /* 0x0000000b57527c10 */ /* 0x000fe400087fe452 */
[----:B------:R-:W-:Y:S01]  /*78f0*/  IADD3 R86, P0, PT, R5, UR6, RZ ;  /* 0x0000000605567c10 */ /* 0x000fe2000ff1e0ff */
[----:B------:R-:W-:-:S03]  /*7900*/  IMAD.U32 R5, RZ, RZ, UR7 ;  /* 0x00000007ff057e24 */ /* 0x000fc6000f8e00ff */
[----:B------:R-:W-:Y:S02]  /*7910*/  IADD3.X R87, PT, PT, R82, UR7, RZ, P0, !PT ;  /* 0x0000000752577c10 */ /* 0x000fe400087fe4ff */
[----:B------:R-:W-:-:S03]  /*7920*/  IADD3 RZ, P1, P0, R4, -UR10, R86 ;  /* 0x8000000a04ff7c10 */ /* 0x000fc6000f83e056 */
[----:B------:R2:W-:Y:S01]  /*7930*/  @P2 STG.E.64 desc[UR12][R86.64+0x100], R10 ;  /* 0x0001000a56002986 */ /* 0x0005e2000c101b0c */
[----:B------:R-:W-:-:S04]  /*7940*/  IADD3.X R7, PT, PT, R5, ~UR11, R87, P1, P0 ;  /* 0x8000000b05077c10 */ /* 0x000fc80008fe0457 */
[----:B------:R-:W-:-:S04]  /*7950*/  LOP3.LUT R7, R7, R0, RZ, 0xfc, !PT ;  /* 0x0000000007077212 */ /* 0x000fc800078efcff */
[----:B------:R-:W-:-:S13]  /*7960*/  ISETP.NE.U32.AND P0, PT, R7, RZ, PT ;  /* 0x000000ff0700720c */ /* 0x000fda0003f05070 */
[----:B------:R-:W-:Y:S05]  /*7970*/  @P0 BRA `(.L_x_62) ;  /* 0x0000000000680947 */ /* 0x000fea0003800000 */
[----:B------:R-:W2:Y:S01]  /*7980*/  I2F.U32.RP R82, R85 ;  /* 0x0000005500527306 */ /* 0x000ea20000209000 */
[----:B------:R-:W-:Y:S01]  /*7990*/  IMAD R7, R95, R85, R18 ;  /* 0x000000555f077224 */ /* 0x000fe200078e0212 */
[----:B------:R-:W-:Y:S02]  /*79a0*/  MOV R4, UR6 ;  /* 0x0000000600047c02 */ /* 0x000fe40008000f00 */
[----:B------:R-:W-:Y:S02]  /*79b0*/  ISETP.NE.U32.AND P0, PT, R85, RZ, PT ;  /* 0x000000ff5500720c */ /* 0x000fe40003f05070 */
[----:B------:R-:W-:-:S04]  /*79c0*/  IADD3 R7, PT, PT, R4, UR10, R7 ;  /* 0x0000000a04077c10 */ /* 0x000fc8000fffe007 */
[----:B------:R-:W-:Y:S01]  /*79d0*/  IADD3 R4, PT, PT, R4, -UR10, R7 ;  /* 0x8000000a04047c10 */ /* 0x000fe2000fffe007 */
[----:B--2---:R-:W2:Y:S02]  /*79e0*/  MUFU.RCP R11, R82 ;  /* 0x00000052000b7308 */ /* 0x004ea40000001000 */
[----:B--2---:R-:W-:Y:S01]  /*79f0*/  VIADD R11, R11, 0xffffffe ;  /* 0x0ffffffe0b0b7836 */ /* 0x004fe20000000000 */
[----:B------:R-:W-:-:S05]  /*7a00*/  MOV R82, RZ ;  /* 0x000000ff00527202 */ /* 0x000fca0000000f00 */
[----:B------:R-:W2:Y:S02]  /*7a10*/  F2I.FTZ.U32.TRUNC.NTZ R11, R11 ;  /* 0x0000000b000b7305 */ /* 0x000ea4000021f000 */
[----:B--2---:R-:W-:-:S04]  /*7a20*/  IMAD.MOV R10, RZ, RZ, -R11 ;  /* 0x000000ffff0a7224 */ /* 0x004fc800078e0a0b */
[----:B------:R-:W-:Y:S02]  /*7a30*/  IMAD R5, R10, R85, RZ ;  /* 0x000000550a057224 */ /* 0x000fe400078e02ff */
[----:B------:R-:W-:-:S04]  /*7a40*/  IMAD.MOV.U32 R10, RZ, RZ, RZ ;  /* 0x000000ffff0a7224 */ /* 0x000fc800078e00ff */
        /* <DEDUP_REMOVED lines=13> */
.L_x_62:
[----:B------:R-:W3:Y:S01]  /*7b20*/  LDCU.64 UR4, c[0x0][0x460] ;  /* 0x00008c00ff0477ac */ /* 0x000ee20008000a00 */
[----:B------:R-:W-:Y:S02]  /*7b30*/  IADD3 R4, P1, P0, R4, -UR10, R86 ;  /* 0x8000000a04047c10 */ /* 0x000fe4000f83e056 */
[----:B-1----:R-:W-:Y:S02]  /*7b40*/  MOV R88, 0x7bb0 ;  /* 0x00007bb000587802 */ /* 0x002fe40000000f00 */
[----:B------:R-:W-:Y:S02]  /*7b50*/  IADD3.X R5, PT, PT, R5, ~UR11, R87, P1, P0 ;  /* 0x8000000b05057c10 */ /* 0x000fe40008fe0457 */
[----:B------:R-:W-:-:S03]  /*7b60*/  MOV R0, R4 ;  /* 0x0000000400007202 */ /* 0x000fc60000000f00 */
[----:B------:R-:W-:Y:S02]  /*7b70*/  IMAD.MOV.U32 R83, RZ, RZ, R5 ;  /* 0x000000ffff537224 */ /* 0x000fe400078e0005 */
[----:B---3--:R-:W-:Y:S02]  /*7b80*/  IMAD.U32 R89, RZ, RZ, UR4 ;  /* 0x00000004ff597e24 */ /* 0x008fe4000f8e00ff */
[----:B--2---:R-:W-:Y:S02]  /*7b90*/  IMAD.U32 R87, RZ, RZ, UR5 ;  /* 0x00000005ff577e24 */ /* 0x004fe4000f8e00ff */
[----:B-----5:R-:W-:Y:S05]  /*7ba0*/  CALL.REL.NOINC `($__internal_0_$__cuda_sm20_div_u64) ;  /* 0x00000130006c7944 */ /* 0x020fea0003c00000 */
        /* <DEDUP_REMOVED lines=11> */
.L_x_63:
[----:B------:R-:W-:Y:S05]  /*7c60*/  BSYNC.RECONVERGENT B0 ;  /* 0x0000000000007941 */ /* 0x000fea0003800200 */
.L_x_61:
[----:B------:R-:W2:Y:S01]  /*7c70*/  LDC.64 R4, c[0x0][0x468] ;  /* 0x00011a00ff047b82 */ /* 0x000ea20000000a00 */
[----:B------:R-:W3:Y:S01]  /*7c80*/  LDCU.64 UR4, c[0x0][0x380] ;  /* 0x00007000ff0477ac */ /* 0x000ee20008000a00 */
[C---:B------:R-:W-:Y:S01]  /*7c90*/  VIADD R7, R95.reuse, 0x2 ;  /* 0x000000025f077836 */ /* 0x040fe20000000000 */
[----:B------:R-:W-:Y:S01]  /*7ca0*/  SHF.R.U64 R11, R10, 0x3, R82 ;  /* 0x000000030a0b7819 */ /* 0x000fe20000001252 */
[C---:B------:R-:W-:Y:S01]  /*7cb0*/  IMAD.WIDE.U32 R86, R95.reuse, R85, R18 ;  /* 0x000000555f567225 */ /* 0x040fe200078e0012 */
        /* <DEDUP_REMOVED lines=8> */
[----:B------:R-:W-:Y:S02]  /*7d40*/  ISETP.LE.U32.AND.EX P3, PT, R7, R82, P4, P3 ;  /* 0x000000520700720c */ /* 0x000fe40002763130 */
[----:B------:R-:W-:-:S04]  /*7d50*/  IADD3 R11, P2, PT, R4, R11, RZ ;  /* 0x0000000b040b7210 */ /* 0x000fc80007f5e0ff */
[----:B------:R-:W-:Y:S02]  /*7d60*/  IADD3.X R10, PT, PT, R5, R10, R5, P2, P1 ;  /* 0x0000000a050a7210 */ /* 0x000fe400017e2405 */
        /* <DEDUP_REMOVED lines=8> */
[----:B--2---:R-:W2:Y:S01]  /*7df0*/  I2F.U32.RP R9, R85 ;  /* 0x0000005500097306 */ /* 0x004ea20000209000 */
[----:B------:R-:W-:Y:S02]  /*7e00*/  IMAD R5, R95, R85, R18 ;  /* 0x000000555f057224 */ /* 0x000fe400078e0212 */
[----:B------:R-:W-:Y:S02]  /*7e10*/  IMAD.MOV.U32 R10, RZ, RZ, RZ ;  /* 0x000000ffff0a7224 */ /* 0x000fe400078e00ff */
[----:B------:R-:W-:Y:S01]  /*7e20*/  IMAD.MOV.U32 R83, RZ, RZ, RZ ;  /* 0x000000ffff537224 */ /* 0x000fe200078e00ff */
[----:B------:R-:W-:-:S04]  /*7e30*/  IADD3 R5, PT, PT, R4, 0x100, R5 ;  /* 0x0000010004057810 */ /* 0x000fc80007ffe005 */
[----:B------:R-:W-:Y:S01]  /*7e40*/  IADD3 R5, PT, PT, R5, R4, RZ ;  /* 0x0000000405057210 */ /* 0x000fe20007ffe0ff */
[----:B--2---:R-:W2:Y:S02]  /*7e50*/  MUFU.RCP R8, R9 ;  /* 0x0000000900087308 */ /* 0x004ea40000001000 */
[----:B--2---:R-:W-:-:S06]  /*7e60*/  IADD3 R8, PT, PT, R8, 0xffffffe, RZ ;  /* 0x0ffffffe08087810 */ /* 0x004fcc0007ffe0ff */
[----:B------:R-:W2:Y:S02]  /*7e70*/  F2I.FTZ.U32.TRUNC.NTZ R11, R8 ;  /* 0x00000008000b7305 */ /* 0x000ea4000021f000 */
[----:B--2---:R-:W-:-:S05]  /*7e80*/  IADD3 R0, PT, PT, RZ, -R11, RZ ;  /* 0x8000000bff007210 */ /* 0x004fca0007ffe0ff */
        /* <DEDUP_REMOVED lines=13> */
.L_x_65:
[----:B------:R-:W3:Y:S01]  /*7f60*/  LDCU.64 UR4, c[0x0][0x460] ;  /* 0x00008c00ff0477ac */ /* 0x000ee20008000a00 */
[----:B------:R-:W-:Y:S01]  /*7f70*/  IMAD.MOV.U32 R85, RZ, RZ, R5 ;  /* 0x000000ffff557224 */ /* 0x000fe200078e0005 */
[----:B------:R-:W-:Y:S01]  /*7f80*/  MOV R84, 0x7fc0 ;  /* 0x00007fc000547802 */ /* 0x000fe20000000f00 */
[----:B---3--:R-:W-:Y:S01]  /*7f90*/  IMAD.U32 R86, RZ, RZ, UR4 ;  /* 0x00000004ff567e24 */ /* 0x008fe2000f8e00ff */
[----:B--2---:R-:W-:Y:S02]  /*7fa0*/  MOV R83, UR5 ;  /* 0x0000000500537c02 */ /* 0x004fe40008000f00 */
[----:B-1---5:R-:W-:Y:S05]  /*7fb0*/  CALL.REL.NOINC `($__internal_1_$__cuda_sm20_rem_u64) ;  /* 0x00000130007c7944 */ /* 0x022fea0003c00000 */
.L_x_66:
[----:B------:R-:W-:Y:S05]  /*7fc0*/  BSYNC.RECONVERGENT B0 ;  /* 0x0000000000007941 */ /* 0x000fea0003800200 */
.L_x_64:
[----:B------:R-:W1:Y:S01]  /*7fd0*/  LDC.64 R8, c[0x0][0x460] ;  /* 0x00011800ff087b82 */ /* 0x000e620000000a00 */
[----:B------:R-:W2:Y:S01]  /*7fe0*/  LDCU UR4, c[0x0][0x384] ;  /* 0x00007080ff0477ac */ /* 0x000ea20008000800 */
[--C-:B------:R-:W-:Y:S01]  /*7ff0*/  SHF.R.U64 R5, R82, 0x3, R83.reuse ;  /* 0x0000000352057819 */ /* 0x100fe20000001253 */
[----:B------:R-:W-:Y:S01]  /*8000*/  BSSY.RECONVERGENT B0, `(.L_x_67) ;  /* 0x0000042000007945 */ /* 0x000fe20003800200 */
[----:B------:R-:W-:Y:S02]  /*8010*/  SHF.R.U32.HI R0, RZ, 0x3, R83 ;  /* 0x00000003ff007819 */ /* 0x000fe40000011653 */
[----:B------:R-:W-:Y:S02]  /*8020*/  ISETP.LE.U32.AND P2, PT, R90, R5, PT ;  /* 0x000000055a00720c */ /* 0x000fe40003f43070 */
[----:B------:R-:W3:Y:S01]  /*8030*/  LDC.64 R10, c[0x0][0x468] ;  /* 0x00011a00ff0a7b82 */ /* 0x000ee20000000a00 */
[----:B--2---:R-:W-:-:S04]  /*8040*/  ISETP.LT.AND P1, PT, R6, UR4, !P0 ;  /* 0x0000000406007c0c */ /* 0x004fc8000c721270 */
[----:B------:R-:W-:Y:S01]  /*8050*/  ISETP.LE.U32.AND.EX P2, PT, R7, R0, P1, P2 ;  /* 0x000000000700720c */ /* 0x000fe20000f43120 */
[----:B-1----:R-:W-:-:S04]  /*8060*/  IMAD.WIDE.U32 R110, R95, R8, R18 ;  /* 0x000000085f6e7225 */ /* 0x002fc800078e0012 */
[----:B------:R-:W-:Y:S01]  /*8070*/  IMAD R83, R95, R9, RZ ;  /* 0x000000095f537224 */ /* 0x000fe200078e02ff */
[----:B------:R-:W-:-:S03]  /*8080*/  IADD3 R5, P0, PT, R110, UR10, RZ ;  /* 0x0000000a6e057c10 */ /* 0x000fc6000ff1e0ff */
[----:B------:R-:W-:Y:S01]  /*8090*/  IMAD.IADD R104, R111, 0x1, R83 ;  /* 0x000000016f687824 */ /* 0x000fe200078e0253 */
[----:B---3--:R-:W-:-:S04]  /*80a0*/  IADD3 R7, P1, PT, R5, R10, RZ ;  /* 0x0000000a05077210 */ /* 0x008fc80007f3e0ff */
[----:B------:R-:W-:Y:S02]  /*80b0*/  IADD3.X R4, PT, PT, R104, UR11, RZ, P0, !PT ;  /* 0x0000000b68047c10 */ /* 0x000fe400087fe4ff */
[----:B------:R-:W-:-:S04]  /*80c0*/  IADD3 R82, P0, PT, R7, R10, RZ ;  /* 0x0000000a07527210 */ /* 0x000fc80007f1e0ff */
[----:B------:R-:W-:Y:S02]  /*80d0*/  IADD3.X R83, PT, PT, R11, R4, R11, P0, P1 ;  /* 0x000000040b537210 */ /* 0x000fe400007e240b */
[----:B------:R-:W-:-:S03]  /*80e0*/  IADD3 RZ, P1, P0, R10, -UR10, R82 ;  /* 0x8000000a0aff7c10 */ /* 0x000fc6000f83e052 */
[----:B------:R1:W-:Y:S01]  /*80f0*/  @P2 STG.E.64 desc[UR12][R82.64+0x100], R16 ;  /* 0x0001001052002986 */ /* 0x0003e2000c101b0c */
[----:B------:R-:W-:-:S04]  /*8100*/  IADD3.X R0, PT, PT, R11, ~UR11, R83, P1, P0 ;  /* 0x8000000b0b007c10 */ /* 0x000fc80008fe0453 */
[----:B------:R-:W-:-:S04]  /*8110*/  LOP3.LUT R0, R0, R9, RZ, 0xfc, !PT ;  /* 0x0000000900007212 */ /* 0x000fc800078efcff */
[----:B------:R-:W-:-:S13]  /*8120*/  ISETP.NE.U32.AND P0, PT, R0, RZ, PT ;  /* 0x000000ff0000720c */ /* 0x000fda0003f05070 */
[----:B------:R-:W-:Y:S05]  /*8130*/  @P0 BRA `(.L_x_68) ;  /* 0x0000000000680947 */ /* 0x000fea0003800000 */
[----:B------:R-:W2:Y:S01]  /*8140*/  I2F.U32.RP R11, R8 ;  /* 0x00000008000b7306 */ /* 0x000ea20000209000 */
[----:B-1----:R-:W-:Y:S01]  /*8150*/  IMAD R17, R95, R8, R18 ;  /* 0x000000085f117224 */ /* 0x002fe200078e0212 */
[----:B------:R-:W-:Y:S01]  /*8160*/  ISETP.NE.U32.AND P0, PT, R8, RZ, PT ;  /* 0x000000ff0800720c */ /* 0x000fe20003f05070 */
[----:B------:R-:W-:-:S03]  /*8170*/  IMAD.MOV.U32 R82, RZ, RZ, RZ ;  /* 0x000000ffff527224 */ /* 0x000fc600078e00ff */
[----:B------:R-:W-:-:S04]  /*8180*/  IADD3 R17, PT, PT, R10, UR10, R17 ;  /* 0x0000000a0a117c10 */ /* 0x000fc8000fffe011 */
[----:B------:R-:W-:-:S04]  /*8190*/  IADD3 R17, PT, PT, R17, R10, RZ ;  /* 0x0000000a11117210 */ /* 0x000fc80007ffe0ff */
[----:B------:R-:W-:Y:S01]  /*81a0*/  IADD3 R17, PT, PT, R10, -UR10, R17 ;  /* 0x8000000a0a117c10 */ /* 0x000fe2000fffe011 */
[----:B--2---:R-:W1:Y:S02]  /*81b0*/  MUFU.RCP R0, R11 ;  /* 0x0000000b00007308 */ /* 0x004e640000001000 */
[----:B-1----:R-:W-:-:S06]  /*81c0*/  VIADD R0, R0, 0xffffffe ;  /* 0x0ffffffe00007836 */ /* 0x002fcc0000000000 */
[----:B------:R-:W1:Y:S02]  /*81d0*/  F2I.FTZ.U32.TRUNC.NTZ R83, R0 ;  /* 0x0000000000537305 */ /* 0x000e64000021f000 */
[----:B-1----:R-:W-:-:S04]  /*81e0*/  IMAD.MOV R7, RZ, RZ, -R83 ;  /* 0x000000ffff077224 */ /* 0x002fc800078e0a53 */
        /* <DEDUP_REMOVED lines=8> */
[----:B------:R-:W-:Y:S02]  /*8270*/  ISETP.GE.U32.AND P1, PT, R7, R8, PT ;  /* 0x000000080700720c */ /* 0x000fe40003f26070 */
[----:B------:R-:W-:-:S11]  /*8280*/  MOV R7, RZ ;  /* 0x000000ff00077202 */ /* 0x000fd60000000f00 */
[----:B------:R-:W-:Y:S01]  /*8290*/  @P1 VIADD R16, R16, 0x1 ;  /* 0x0000000110101836 */ /* 0x000fe20000000000 */
[----:B------:R-:W-:-:S04]  /*82a0*/  @!P0 LOP3.LUT R16, RZ, R8, RZ, 0x33, !PT ;  /* 0x00000008ff108212 */ /* 0x000fc800078e33ff */
[----:B------:R-:W-:-:S05]  /*82b0*/  IADD3 R11, PT, PT, -R16, RZ, RZ ;  /* 0x000000ff100b7210 */ /* 0x000fca0007ffe1ff */
[----:B------:R-:W-:Y:S01]  /*82c0*/  IMAD R82, R8, R11, R17 ;  /* 0x0000000b08527224 */ /* 0x000fe200078e0211 */
[----:B------:R-:W-:Y:S05]  /*82d0*/  BRA `(.L_x_69) ;  /* 0x0000000000507947 */ /* 0x000fea0003800000 */
.L_x_68:
[----:B------:R-:W2:Y:S01]  /*82e0*/  LDCU.64 UR4, c[0x0][0x460] ;  /* 0x00008c00ff0477ac */ /* 0x000ea20008000a00 */
[----:B------:R-:W-:Y:S02]  /*82f0*/  IADD3 R10, P1, P0, R10, -UR10, R82 ;  /* 0x8000000a0a0a7c10 */ /* 0x000fe4000f83e052 */
[----:B------:R-:W-:Y:S02]  /*8300*/  MOV R88, 0x8370 ;  /* 0x0000837000587802 */ /* 0x000fe40000000f00 */
[----:B------:R-:W-:Y:S02]  /*8310*/  IADD3.X R11, PT, PT, R11, ~UR11, R83, P1, P0 ;  /* 0x8000000b0b0b7c10 */ /* 0x000fe40008fe0453 */
[----:B------:R-:W-:-:S03]  /*8320*/  MOV R0, R10 ;  /* 0x0000000a00007202 */ /* 0x000fc60000000f00 */
[----:B-1----:R-:W-:Y:S02]  /*8330*/  IMAD.MOV.U32 R83, RZ, RZ, R11 ;  /* 0x000000ffff537224 */ /* 0x002fe400078e000b */
[----:B--2---:R-:W-:Y:S02]  /*8340*/  IMAD.U32 R89, RZ, RZ, UR4 ;  /* 0x00000004ff597e24 */ /* 0x004fe4000f8e00ff */
[----:B------:R-:W-:Y:S02]  /*8350*/  IMAD.U32 R87, RZ, RZ, UR5 ;  /* 0x00000005ff577e24 */ /* 0x000fe4000f8e00ff */
        /* <DEDUP_REMOVED lines=12> */
.L_x_69:
[----:B------:R-:W-:Y:S05]  /*8420*/  BSYNC.RECONVERGENT B0 ;  /* 0x0000000000007941 */ /* 0x000fea0003800200 */
.L_x_67:
[----:B------:R-:W1:Y:S01]  /*8430*/  LDC.64 R10, c[0x0][0x468] ;  /* 0x00011a00ff0a7b82 */ /* 0x000e620000000a00 */
[----:B------:R-:W2:Y:S01]  /*8440*/  LDCU.64 UR4, c[0x0][0x380] ;  /* 0x00007000ff0477ac */ /* 0x000ea20008000a00 */
[--C-:B------:R-:W-:Y:S01]  /*8450*/  SHF.R.U64 R17, R82, 0x3, R7.reuse ;  /* 0x0000000352117819 */ /* 0x100fe20000001207 */
[----:B------:R-:W-:Y:S01]  /*8460*/  VIADD R0, R95, 0x3 ;  /* 0x000000035f007836 */ /* 0x000fe20000000000 */
[----:B------:R-:W-:Y:S02]  /*8470*/  BSSY.RECONVERGENT B0, `(.L_x_70) ;  /* 0x0000030000007945 */ /* 0x000fe40003800200 */
[----:B------:R-:W-:Y:S02]  /*8480*/  ISETP.LE.U32.AND P3, PT, R16, R17, PT ;  /* 0x000000111000720c */ /* 0x000fe40003f63070 */
[----:B--2---:R-:W-:Y:S02]  /*8490*/  ISETP.GE.AND P0, PT, R0, UR4, PT ;  /* 0x0000000400007c0c */ /* 0x004fe4000bf06270 */
[----:B------:R-:W-:-:S02]  /*84a0*/  SHF.R.U32.HI R0, RZ, 0x3, R7 ;  /* 0x00000003ff007819 */ /* 0x000fc40000011607 */
[----:B------:R-:W-:Y:S02]  /*84b0*/  ISETP.LT.AND P4, PT, R93, UR5, !P0 ;  /* 0x000000055d007c0c */ /* 0x000fe4000c781270 */
[----:B-1----:R-:W-:Y:S02]  /*84c0*/  IADD3 R111, P2, PT, R110, R10, RZ ;  /* 0x0000000a6e6f7210 */ /* 0x002fe40007f5e0ff */
[----:B------:R-:W-:Y:S02]  /*84d0*/  SHF.R.S32.HI R7, RZ, 0x1f, R16 ;  /* 0x0000001fff077819 */ /* 0x000fe40000011410 */
[----:B------:R-:W-:Y:S02]  /*84e0*/  IADD3 R17, P1, PT, R10, R111, RZ ;  /* 0x0000006f0a117210 */ /* 0x000fe40007f3e0ff */
[----:B------:R-:W-:Y:S02]  /*84f0*/  ISETP.LE.U32.AND.EX P3, PT, R7, R0, P4, P3 ;  /* 0x000000000700720c */ /* 0x000fe40002763130 */
[----:B------:R-:W-:-:S02]  /*8500*/  IADD3.X R104, PT, PT, R11, R104, R11, P1, P2 ;  /* 0x000000680b687210 */ /* 0x000fc40000fe440b */
[----:B------:R-:W-:-:S05]  /*8510*/  IADD3 R17, P1, PT, R17, R10, RZ ;  /* 0x0000000a11117210 */ /* 0x000fca0007f3e0ff */
        /* <DEDUP_REMOVED lines=10> */
[----:B------:R-:W-:Y:S02]  /*85c0*/  IMAD R19, R95, R8, R18 ;  /* 0x000000085f137224 */ /* 0x000fe400078e0212 */
[----:B-1----:R-:W-:Y:S02]  /*85d0*/  IMAD.MOV.U32 R14, RZ, RZ, RZ ;  /* 0x000000ffff0e7224 */ /* 0x002fe400078e00ff */
[----:B------:R-:W-:Y:S01]  /*85e0*/  IMAD.MOV.U32 R83, RZ, RZ, RZ ;  /* 0x000000ffff537224 */ /* 0x000fe200078e00ff */
[----:B------:R-:W-:-:S04]  /*85f0*/  IADD3 R19, PT, PT, R10, 0x100, R19 ;  /* 0x000001000a137810 */ /* 0x000fc80007ffe013 */
[----:B------:R-:W-:Y:S01]  /*8600*/  LEA R19, R10, R19, 0x1 ;  /* 0x000000130a137211 */ /* 0x000fe200078e08ff */
[----:B--2---:R-:W1:Y:S02]  /*8610*/  MUFU.RCP R9, R11 ;  /* 0x0000000b00097308 */ /* 0x004e640000001000 */
[----:B-1----:R-:W-:-:S06]  /*8620*/  IADD3 R9, PT, PT, R9, 0xffffffe, RZ ;  /* 0x0ffffffe09097810 */ /* 0x002fcc0007ffe0ff */
[----:B------:R-:W1:Y:S02]  /*8630*/  F2I.FTZ.U32.TRUNC.NTZ R15, R9 ;  /* 0x00000009000f7305 */ /* 0x000e64000021f000 */
[----:B-1----:R-:W-:-:S05]  /*8640*/  IADD3 R0, PT, PT, RZ, -R15, RZ ;  /* 0x8000000fff007210 */ /* 0x002fca0007ffe0ff */
        /* <DEDUP_REMOVED lines=13> */
.L_x_71:
[----:B------:R-:W2:Y:S01]  /*8720*/  LDCU.64 UR4, c[0x0][0x460] ;  /* 0x00008c00ff0477ac */ /* 0x000ea20008000a00 */
[----:B------:R-:W-:Y:S01]  /*8730*/  MOV R84, 0x8770 ;  /* 0x0000877000547802 */ /* 0x000fe20000000f00 */
[----:B--2---:R-:W-:Y:S01]  /*8740*/  IMAD.U32 R86, RZ, RZ, UR4 ;  /* 0x00000004ff567e24 */ /* 0x004fe2000f8e00ff */
[----:B-1----:R-:W-:Y:S02]  /*8750*/  MOV R83, UR5 ;  /* 0x0000000500537c02 */ /* 0x002fe40008000f00 */
[----:B-----5:R-:W-:Y:S05]  /*8760*/  CALL.REL.NOINC `($__internal_1_$__cuda_sm20_rem_u64) ;  /* 0x0000012800907944 */ /* 0x020fea0003c00000 */
.L_x_72:
[----:B------:R-:W-:Y:S05]  /*8770*/  BSYNC.RECONVERGENT B0 ;  /* 0x0000000000007941 */ /* 0x000fea0003800200 */
.L_x_70:
[----:B------:R-:W1:Y:S01]  /*8780*/  LDC.64 R8, c[0x0][0x468] ;  /* 0x00011a00ff087b82 */ /* 0x000e620000000a00 */
[----:B------:R-:W2:Y:S01]  /*8790*/  LDCU UR26, c[0x0][0x384] ;  /* 0x00007080ff1a77ac */ /* 0x000ea20008000800 */
[--C-:B------:R-:W-:Y:S02]  /*87a0*/  SHF.R.U64 R11, R82, 0x3, R83.reuse ;  /* 0x00000003520b7819 */ /* 0x100fe40000001253 */
[----:B------:R-:W-:Y:S02]  /*87b0*/  SHF.R.U32.HI R0, RZ, 0x3, R83 ;  /* 0x00000003ff007819 */ /* 0x000fe40000011653 */
[----:B------:R-:W-:Y:S02]  /*87c0*/  ISETP.LE.U32.AND P2, PT, R16, R11, PT ;  /* 0x0000000b1000720c */ /* 0x000fe40003f43070 */
[----:B--2---:R-:W-:-:S04]  /*87d0*/  ISETP.LT.AND P3, PT, R6, UR26, !P0 ;  /* 0x0000001a06007c0c */ /* 0x004fc8000c761270 */
[----:B------:R-:W-:Y:S02]  /*87e0*/  ISETP.LE.U32.AND.EX P3, PT, R7, R0, P3, P2 ;  /* 0x000000000700720c */ /* 0x000fe40001f63120 */
[----:B-1----:R-:W-:-:S04]  /*87f0*/  IADD3 R5, P1, PT, R5, R8, RZ ;  /* 0x0000000805057210 */ /* 0x002fc80007f3e0ff */
[----:B------:R-:W-:-:S04]  /*8800*/  IADD3 R5, P0, PT, R5, R8, RZ ;  /* 0x0000000805057210 */ /* 0x000fc80007f1e0ff */
[----:B------:R-:W-:Y:S02]  /*8810*/  IADD3 R8, P2, PT, R8, R5, RZ ;  /* 0x0000000508087210 */ /* 0x000fe40007f5e0ff */
[----:B------:R-:W-:-:S05]  /*8820*/  IADD3.X R4, PT, PT, R9, R4, R9, P0, P1 ;  /* 0x0000000409047210 */ /* 0x000fca00007e2409 */
[----:B------:R-:W-:-:S05]  /*8830*/  IMAD.X R9, R9, 0x1, R4, P2 ;  /* 0x0000000109097824 */ /* 0x000fca00010e0604 */
[----:B------:R3:W-:Y:S02]  /*8840*/  @P3 STG.E.64 desc[UR12][R8.64+0x100], R12 ;  /* 0x0001000c08003986 */ /* 0x0007e4000c101b0c */
.L_x_48:
[----:B------:R-:W-:Y:S05]  /*8850*/  BSYNC.RECONVERGENT B1 ;  /* 0x0000000000017941 */ /* 0x000fea0003800200 */
.L_x_46:
[----:B------:R-:W4:Y:S01]  /*8860*/  S2UR UR24, SR_CTAID.Y ;  /* 0x00000000001879c3 */ /* 0x000f220000002600 */
[----:B------:R-:W2:Y:S01]  /*8870*/  LDCU UR6, c[0x0][0x398] ;  /* 0x00007300ff0677ac */ /* 0x000ea20008000800 */
[----:B------:R-:W-:Y:S01]  /*8880*/  IADD3 R102, P0, PT, R102, UR16, RZ ;  /* 0x0000001066667c10 */ /* 0x000fe2000ff1e0ff */
[----:B------:R-:W-:Y:S01]  /*8890*/  BSSY.RECONVERGENT B1, `(.L_x_73) ;  /* 0x00001b1000017945 */ /* 0x000fe20003800200 */
[----:B-1----:R-:W-:Y:S01]  /*88a0*/  VIADD R4, R93, 0x20 ;  /* 0x000000205d047836 */ /* 0x002fe20000000000 */
[----:B------:R-:W-:Y:S01]  /*88b0*/  UMOV UR5, 0xffffffff ;  /* 0xffffffff00057882 */ /* 0x000fe20000000000 */
[----:B------:R-:W-:Y:S01]  /*88c0*/  VIADD R5, R95, 0x8 ;  /* 0x000000085f057836 */ /* 0x000fe20000000000 */
[----:B------:R-:W-:Y:S01]  /*88d0*/  IADD3.X R103, PT, PT, R103, UR17, RZ, P0, !PT ;  /* 0x0000001167677c10 */ /* 0x000fe200087fe4ff */
[----:B--2---:R-:W-:-:S04]  /*88e0*/  USHF.L.U32 UR5, UR5, UR6, URZ ;  /* 0x0000000605057299 */ /* 0x004fc800080006ff */
[----:B------:R-:W-:Y:S02]  /*88f0*/  ULOP3.LUT UR5, UR14, UR5, URZ, 0x30, !UPT ;  /* 0x000000050e057292 */ /* 0x000fe4000f8e30ff */
[----:B----4-:R-:W-:Y:S02]  /*8900*/  USHF.L.U32 UR4, UR24, UR6, URZ ;  /* 0x0000000618047299 */ /* 0x010fe400080006ff */
[----:B------:R-:W-:Y:S02]  /*8910*/  USHF.R.U32.HI UR6, URZ, UR6, UR14 ;  /* 0x00000006ff067299 */ /* 0x000fe4000801160e */
[----:B------:R-:W-:Y:S02]  /*8920*/  UIADD3 UR4, UPT, UPT, UR4, UR5, URZ ;  /* 0x0000000504047290 */ /* 0x000fe4000fffe0ff */
[----:B------:R-:W-:Y:S02]  /*8930*/  ULEA UR6, UR6, 0x80, 0x7 ;  /* 0x0000008006067891 */ /* 0x000fe4000f8e38ff */
[----:B------:R-:W-:-:S04]  /*8940*/  USHF.L.U32 UR4, UR4, 0x6, URZ ;  /* 0x0000000604047899 */ /* 0x000fc800080006ff */
[----:B------:R-:W-:-:S09]  /*8950*/  UISETP.GT.AND UP0, UPT, UR6, UR4, UPT ;  /* 0x000000040600728c */ /* 0x000fd2000bf04270 */
[----:B------:R-:W-:Y:S05]  /*8960*/  BRA.U !UP0, `(.L_x_74) ;  /* 0x0000001908047547 */ /* 0x000fea000b800000 */
[----:B------:R-:W-:Y:S01]  /*8970*/  IADD3 R10, P0, PT, R102, -UR8, RZ ;  /* 0x80000008660a7c10 */ /* 0x000fe2000ff1e0ff */
[----:B------:R-:W-:Y:S03]  /*8980*/  BSSY.RECONVERGENT B0, `(.L_x_75) ;  /* 0x0000029000007945 */ /* 0x000fe60003800200 */
[----:B------:R-:W-:-:S04]  /*8990*/  IADD3.X R11, PT, PT, R103, ~UR9, RZ, P0, !PT ;  /* 0x80000009670b7c10 */ /* 0x000fc800087fe4ff */
[----:B------:R-:W-:-:S04]  /*89a0*/  LOP3.LUT R0, R11, UR21, RZ, 0xfc, !PT ;  /* 0x000000150b007c12 */ /* 0x000fc8000f8efcff */
[----:B------:R-:W-:-:S13]  /*89b0*/  ISETP.NE.U32.AND P0, PT, R0, RZ, PT ;  /* 0x000000ff0000720c */ /* 0x000fda0003f05070 */
[----:B------:R-:W-:Y:S05]  /*89c0*/  @P0 BRA `(.L_x_76) ;  /* 0x0000000000580947 */ /* 0x000fea0003800000 */
[----:B---3--:R-:W1:Y:S01]  /*89d0*/  I2F.U32.RP R8, UR20 ;  /* 0x0000001400087d06 */ /* 0x008e620008209000 */
        /* <DEDUP_REMOVED lines=21> */
.L_x_76:
[----:B------:R-:W-:Y:S01]  /*8b30*/  IMAD.MOV.U32 R0, RZ, RZ, R10 ;  /* 0x000000ffff007224 */ /* 0x000fe200078e000a */
[----:B------:R-:W-:Y:S01]  /*8b40*/  MOV R89, UR20 ;  /* 0x0000001400597c02 */ /* 0x000fe20008000f00 */
[----:B------:R-:W-:Y:S01]  /*8b50*/  IMAD.MOV.U32 R83, RZ, RZ, R11 ;  /* 0x000000ffff537224 */ /* 0x000fe200078e000b */
[----:B------:R-:W-:Y:S02]  /*8b60*/  MOV R87, UR21 ;  /* 0x0000001500577c02 */ /* 0x000fe40008000f00 */
[----:B------:R-:W-:Y:S02]  /*8b70*/  MOV R88, 0x8b90 ;  /* 0x00008b9000587802 */ /* 0x000fe40000000f00 */
[----:B---3-5:R-:W-:Y:S05]  /*8b80*/  CALL.REL.NOINC `($__internal_0_$__cuda_sm20_div_u64) ;  /* 0x0000012000747944 */ /* 0x028fea0003c00000 */
        /* <DEDUP_REMOVED lines=8> */
.L_x_77:
[----:B------:R-:W-:Y:S05]  /*8c10*/  BSYNC.RECONVERGENT B0 ;  /* 0x0000000000007941 */ /* 0x000fea0003800200 */
.L_x_75:
[----:B------:R-:W1:Y:S01]  /*8c20*/  LDCU.64 UR4, c[0x0][0x380] ;  /* 0x00007000ff0477ac */ /* 0x000e620008000a00 */
[--C-:B------:R-:W-:Y:S02]  /*8c30*/  SHF.R.U64 R6, R6, 0x3, R7.reuse ;  /* 0x0000000306067819 */ /* 0x100fe40000001207 */
        /* <DEDUP_REMOVED lines=33> */
.L_x_79:
[----:B------:R-:W-:Y:S01]  /*8e50*/  IMAD.MOV.U32 R87, RZ, RZ, R7 ;  /* 0x000000ffff577224 */ /* 0x000fe200078e0007 */
[----:B------:R-:W-:Y:S01]  /*8e60*/  MOV R86, UR20 ;  /* 0x0000001400567c02 */ /* 0x000fe20008000f00 */
[----:B------:R-:W-:Y:S01]  /*8e70*/  IMAD.MOV.U32 R85, RZ, RZ, R6 ;  /* 0x000000ffff557224 */ /* 0x000fe200078e0006 */
[----:B------:R-:W-:Y:S02]  /*8e80*/  MOV R83, UR21 ;  /* 0x0000001500537c02 */ /* 0x000fe40008000f00 */
[----:B------:R-:W-:Y:S02]  /*8e90*/  MOV R84, 0x8eb0 ;  /* 0x00008eb000547802 */ /* 0x000fe40000000f00 */
[----:B----45:R-:W-:Y:S05]  /*8ea0*/  CALL.REL.NOINC `($__internal_1_$__cuda_sm20_rem_u64) ;  /* 0x0000012000c07944 */ /* 0x030fea0003c00000 */
.L_x_80:
[----:B------:R-:W-:Y:S05]  /*8eb0*/  BSYNC.RECONVERGENT B0 ;  /* 0x0000000000007941 */ /* 0x000fea0003800200 */
.L_x_78:
[----:B------:R-:W1:Y:S01]  /*8ec0*/  LDCU.64 UR4, c[0x0][0x380] ;  /* 0x00007000ff0477ac */ /* 0x000e620008000a00 */
[--C-:B------:R-:W-:Y:S02]  /*8ed0*/  SHF.R.U64 R0, R82, 0x3, R83.reuse ;  /* 0x0000000352007819 */ /* 0x100fe40000001253 */
[----:B------:R-:W-:Y:S02]  /*8ee0*/  SHF.R.U32.HI R11, RZ, 0x3, R83 ;  /* 0x00000003ff0b7819 */ /* 0x000fe40000011653 */
[----:B------:R-:W-:Y:S02]  /*8ef0*/  ISETP.LE.U32.AND P0, PT, R9, R0, PT ;  /* 0x000000000900720c */ /* 0x000fe40003f03070 */
[----:B-1----:R-:W-:-:S04]  /*8f00*/  ISETP.GE.AND P1, PT, R4, UR5, PT ;  /* 0x0000000504007c0c */ /* 0x002fc8000bf26270 */
[----:B------:R-:W-:-:S04]  /*8f10*/  ISETP.LT.AND P2, PT, R5, UR4, !P1 ;  /* 0x0000000405007c0c */ /* 0x000fc8000cf41270 */
        /* <DEDUP_REMOVED lines=34> */
.L_x_82:
        /* <DEDUP_REMOVED lines=14> */
.L_x_83:
[----:B------:R-:W-:Y:S05]  /*9220*/  BSYNC.RECONVERGENT B0 ;  /* 0x0000000000007941 */ /* 0x000fea0003800200 */
.L_x_81:
[----:B------:R-:W1:Y:S01]  /*9230*/  LDCU.64 UR4, c[0x0][0x380] ;  /* 0x00007000ff0477ac */ /* 0x000e620008000a00 */
[----:B------:R-:W-:Y:S01]  /*9240*/  SHF.R.U64 R13, R11, 0x3, R0 ;  /* 0x000000030b0d7819 */ /* 0x000fe20000001200 */
[----:B------:R-:W-:Y:S01]  /*9250*/  VIADD R11, R95, 0x9 ;  /* 0x000000095f0b7836 */ /* 0x000fe20000000000 */
[----:B------:R-:W-:Y:S02]  /*9260*/  SHF.R.S32.HI R10, RZ, 0x1f, R12 ;  /* 0x0000001fff0a7819 */ /* 0x000fe4000001140c */
[----:B------:R-:W-:Y:S02]  /*9270*/  ISETP.LE.U32.AND P2, PT, R12, R13, PT ;  /* 0x0000000d0c00720c */ /* 0x000fe40003f43070 */
[----:B------:R-:W-:Y:S02]  /*9280*/  SHF.R.U32.HI R13, RZ, 0x3, R0 ;  /* 0x00000003ff0d7819 */ /* 0x000fe40000011600 */
        /* <DEDUP_REMOVED lines=30> */
.L_x_85:
[----:B------:R-:W-:Y:S01]  /*9470*/  IMAD.MOV.U32 R87, RZ, RZ, R7 ;  /* 0x000000ffff577224 */ /* 0x000fe200078e0007 */
[----:B------:R-:W-:Y:S01]  /*9480*/  MOV R86, UR20 ;  /* 0x0000001400567c02 */ /* 0x000fe20008000f00 */
[----:B------:R-:W-:Y:S01]  /*9490*/  IMAD.MOV.U32 R85, RZ, RZ, R6 ;  /* 0x000000ffff557224 */ /* 0x000fe200078e0006 */
[----:B------:R-:W-:Y:S02]  /*94a0*/  MOV R83, UR21 ;  /* 0x0000001500537c02 */ /* 0x000fe40008000f00 */
[----:B------:R-:W-:Y:S02]  /*94b0*/  MOV R84, 0x94d0 ;  /* 0x000094d000547802 */ /* 0x000fe40000000f00 */
[----:B----45:R-:W-:Y:S05]  /*94c0*/  CALL.REL.NOINC `($__internal_1_$__cuda_sm20_rem_u64) ;  /* 0x0000011c00387944 */ /* 0x030fea0003c00000 */
.L_x_86:
[----:B------:R-:W-:Y:S05]  /*94d0*/  BSYNC.RECONVERGENT B0 ;  /* 0x0000000000007941 */ /* 0x000fea0003800200 */
.L_x_84:
[----:B------:R-:W1:Y:S01]  /*94e0*/  LDCU UR4, c[0x0][0x380] ;  /* 0x00007000ff0477ac */ /* 0x000e620008000800 */
[--C-:B------:R-:W-:Y:S02]  /*94f0*/  SHF.R.U64 R15, R82, 0x3, R83.reuse ;  /* 0x00000003520f7819 */ /* 0x100fe40000001253 */
        /* <DEDUP_REMOVED lines=16> */
[----:B------:R-:W-:-:S07]  /*9600*/  ISETP.NE.U32.AND P1, PT, RZ, UR20, PT ;  /* 0x00000014ff007c0c */ /* 0x000fce000bf25070 */
[----:B-1----:R-:W1:Y:S02]  /*9610*/  MUFU.RCP R12, R14 ;  /* 0x0000000e000c7308 */ /* 0x002e640000001000 */
[----:B-1----:R-:W-:-:S06]  /*9620*/  IADD3 R12, PT, PT, R12, 0xffffffe, RZ ;  /* 0x0ffffffe0c0c7810 */ /* 0x002fcc0007ffe0ff */
[----:B------:R-:W1:Y:S02]  /*9630*/  F2I.FTZ.U32.TRUNC.NTZ R13, R12 ;  /* 0x0000000c000d7305 */ /* 0x000e64000021f000 */
[----:B-1----:R-:W-:Y:S01]  /*9640*/  IMAD.MOV R0, RZ, RZ, -R13 ;  /* 0x000000ffff007224 */ /* 0x002fe200078e0a0d */
[----:B------:R-:W-:-:S03]  /*9650*/  MOV R12, RZ ;  /* 0x000000ff000c7202 */ /* 0x000fc60000000f00 */
[----:B------:R-:W-:-:S04]  /*9660*/  IMAD R0, R0, UR20, RZ ;  /* 0x0000001400007c24 */ /* 0x000fc8000f8e02ff */
[----:B------:R-:W-:-:S06]  /*9670*/  IMAD.HI.U32 R11, R13, R0, R12 ;  /* 0x000000000d0b7227 */ /* 0x000fcc00078e000c */
[----:B------:R-:W-:-:S04]  /*9680*/  IMAD.HI.U32 R11, R11, R10, RZ ;  /* 0x0000000a0b0b7227 */ /* 0x000fc800078e00ff */
[----:B------:R-:W-:-:S04]  /*9690*/  IMAD.MOV R13, RZ, RZ, -R11 ;  /* 0x000000ffff0d7224 */ /* 0x000fc800078e0a0b */
[----:B------:R-:W-:-:S05]  /*96a0*/  IMAD R13, R13, UR20, R10 ;  /* 0x000000140d0d7c24 */ /* 0x000fca000f8e020a */
[----:B------:R-:W-:-:S13]  /*96b0*/  ISETP.GE.U32.AND P3, PT, R13, UR20, PT ;  /* 0x000000140d007c0c */ /* 0x000fda000bf66070 */
[----:B------:R-:W-:Y:S01]  /*96c0*/  @P3 IADD3 R13, PT, PT, R13, -UR20, RZ ;  /* 0x800000140d0d3c10 */ /* 0x000fe2000fffe0ff */
[----:B------:R-:W-:-:S03]  /*96d0*/  @P3 VIADD R11, R11, 0x1 ;  /* 0x000000010b0b3836 */ /* 0x000fc60000000000 */
[----:B------:R-:W-:-:S13]  /*96e0*/  ISETP.GE.U32.AND P2, PT, R13, UR20, PT ;  /* 0x000000140d007c0c */ /* 0x000fda000bf46070 */
[----:B------:R-:W-:Y:S02]  /*96f0*/  @P2 IADD3 R11, PT, PT, R11, 0x1, RZ ;  /* 0x000000010b0b2810 */ /* 0x000fe40007ffe0ff */
[----:B------:R-:W-:-:S04]  /*9700*/  @!P1 LOP3.LUT R11, RZ, UR20, RZ, 0x33, !PT ;  /* 0x00000014ff0b9c12 */ /* 0x000fc8000f8e33ff */
[----:B------:R-:W-:-:S05]  /*9710*/  IADD3 R13, PT, PT, -R11, RZ, RZ ;  /* 0x000000ff0b0d7210 */ /* 0x000fca0007ffe1ff */
[----:B------:R-:W-:Y:S01]  /*9720*/  IMAD R10, R13, UR20, R10 ;  /* 0x000000140d0a7c24 */ /* 0x000fe2000f8e020a */
[----:B------:R-:W-:Y:S05]  /*9730*/  BRA `(.L_x_89) ;  /* 0x0000000000387947 */ /* 0x000fea0003800000 */
.L_x_88:
[----:B------:R-:W-:Y:S01]  /*9740*/  IMAD.MOV.U32 R0, RZ, RZ, R10 ;  /* 0x000000ffff007224 */ /* 0x000fe200078e000a */
[----:B------:R-:W-:Y:S01]  /*9750*/  MOV R89, UR20 ;  /* 0x0000001400597c02 */ /* 0x000fe20008000f00 */
[----:B------:R-:W-:Y:S01]  /*9760*/  IMAD.MOV.U32 R83, RZ, RZ, R11 ;  /* 0x000000ffff537224 */ /* 0x000fe200078e000b */
[----:B------:R-:W-:Y:S02]  /*9770*/  MOV R87, UR21 ;  /* 0x0000001500577c02 */ /* 0x000fe40008000f00 */
[----:B------:R-:W-:Y:S02]  /*9780*/  MOV R88, 0x97a0 ;  /* 0x000097a000587802 */ /* 0x000fe40000000f00 */
[----:B----45:R-:W-:Y:S05]  /*9790*/  CALL.REL.NOINC `($__internal_0_$__cuda_sm20_div_u64) ;  /* 0x0000011400707944 */ /* 0x030fea0003c00000 */
[----:B------:R-:W-:-:S04]  /*97a0*/  IADD3 R13, P1, PT, RZ, -R83, RZ ;  /* 0x80000053ff0d7210 */ /* 0x000fc80007f3e0ff */
[----:B------:R-:W-:Y:S01]  /*97b0*/  IADD3.X R0, PT, PT, RZ, ~R85, RZ, P1, !PT ;  /* 0x80000055ff007210 */ /* 0x000fe20000ffe4ff */
[----:B------:R-:W-:Y:S01]  /*97c0*/  IMAD.WIDE.U32 R14, R13, UR20, R10 ;  /* 0x000000140d0e7c25 */ /* 0x000fe2000f8e000a */
[----:B------:R-:W-:-:S03]  /*97d0*/  MOV R11, R83 ;  /* 0x00000053000b7202 */ /* 0x000fc60000000f00 */
[----:B------:R-:W-:Y:S01]  /*97e0*/  IMAD R0, R0, UR20, RZ ;  /* 0x0000001400007c24 */ /* 0x000fe2000f8e02ff */
[----:B------:R-:W-:-:S03]  /*97f0*/  MOV R10, R14 ;  /* 0x0000000e000a7202 */ /* 0x000fc60000000f00 */
[----:B------:R-:W-:-:S05]  /*9800*/  IMAD R0, R13, UR21, R0 ;  /* 0x000000150d007c24 */ /* 0x000fca000f8e0200 */
[----:B------:R-:W-:Y:S02]  /*9810*/  IADD3 R12, PT, PT, R0, R15, RZ ;  /* 0x0000000f000c7210 */ /* 0x000fe40007ffe0ff */
.L_x_89:
[----:B------:R-:W-:Y:S05]  /*9820*/  BSYNC.RECONVERGENT B0 ;  /* 0x0000000000007941 */ /* 0x000fea0003800200 */
.L_x_87:
[----:B------:R-:W1:Y:S01]  /*9830*/  LDCU UR4, c[0x0][0x380] ;  /* 0x00007000ff0477ac */ /* 0x000e620008000800 */
[--C-:B------:R-:W-:Y:S01]  /*9840*/  SHF.R.U64 R10, R10, 0x3, R12.reuse ;  /* 0x000000030a0a7819 */ /* 0x100fe2000000120c */
[----:B------:R-:W-:Y:S01]  /*9850*/  VIADD R0, R95, 0xa ;  /* 0x0000000a5f007836 */ /* 0x000fe20000000000 */
[----:B------:R-:W-:Y:S02]  /*9860*/  SHF.R.U32.HI R13, RZ, 0x3, R12 ;  /* 0x00000003ff0d7819 */ /* 0x000fe4000001160c */
[----:B------:R-:W-:Y:S02]  /*9870*/  ISETP.LE.U32.AND P1, PT, R11, R10, PT ;  /* 0x0000000a0b00720c */ /* 0x000fe40003f23070 */
[----:B------:R-:W-:Y:S02]  /*9880*/  SHF.R.S32.HI R10, RZ, 0x1f, R11 ;  /* 0x0000001fff0a7819 */ /* 0x000fe4000001140b */
[----:B-1----:R-:W-:-:S04]  /*9890*/  ISETP.LT.AND P0, PT, R0, UR4, !P0 ;  /* 0x0000000400007c0c */ /* 0x002fc8000c701270 */
[----:B------:R-:W-:-:S13]  /*98a0*/  ISETP.LE.U32.AND.EX P0, PT, R10, R13, P0, P1 ;  /* 0x0000000d0a00720c */ /* 0x000fda0000703110 */
[----:B------:R1:W4:Y:S01]  /*98b0*/  @P0 LDG.E.LTC128B.64 R72, desc[UR12][R8.64] ;  /* 0x0000000c08480981 */ /* 0x000322000c1e1b20 */
[----:B------:R-:W-:Y:S01]  /*98c0*/  IADD3 R7, P0, PT, R7, UR18, RZ ;  /* 0x0000001207077c10 */ /* 0x000fe2000ff1e0ff */
[----:B------:R-:W-:Y:S03]  /*98d0*/  BSSY.RECONVERGENT B0, `(.L_x_90) ;  /* 0x0000020000007945 */ /* 0x000fe60003800200 */
[----:B------:R-:W-:Y:S02]  /*98e0*/  IADD3.X R6, PT, PT, R6, UR19, RZ, P0, !PT ;  /* 0x0000001306067c10 */ /* 0x000fe400087fe4ff */
[----:B------:R-:W-:Y:S02]  /*98f0*/  ISETP.GE.AND P0, PT, R0, UR4, PT ;  /* 0x0000000400007c0c */ /* 0x000fe4000bf06270 */
        /* <DEDUP_REMOVED lines=23> */
.L_x_91:
[----:B------:R-:W-:Y:S01]  /*9a70*/  IMAD.MOV.U32 R87, RZ, RZ, R7 ;  /* 0x000000ffff577224 */ /* 0x000fe200078e0007 */
[----:B------:R-:W-:Y:S01]  /*9a80*/  MOV R86, UR20 ;  /* 0x0000001400567c02 */ /* 0x000fe20008000f00 */
[----:B------:R-:W-:Y:S01]  /*9a90*/  IMAD.MOV.U32 R85, RZ, RZ, R6 ;  /* 0x000000ffff557224 */ /* 0x000fe200078e0006 */
[----:B------:R-:W-:Y:S02]  /*9aa0*/  MOV R83, UR21 ;  /* 0x0000001500537c02 */ /* 0x000fe40008000f00 */
[----:B------:R-:W-:Y:S02]  /*9ab0*/  MOV R84, 0x9ad0 ;  /* 0x00009ad000547802 */ /* 0x000fe40000000f00 */
[----:B----45:R-:W-:Y:S05]  /*9ac0*/  CALL.REL.NOINC `($__internal_1_$__cuda_sm20_rem_u64) ;  /* 0x0000011400b87944 */ /* 0x030fea0003c00000 */
.L_x_92:
[----:B------:R-:W-:Y:S05]  /*9ad0*/  BSYNC.RECONVERGENT B0 ;  /* 0x0000000000007941 */ /* 0x000fea0003800200 */
.L_x_90:
        /* <DEDUP_REMOVED lines=39> */
.L_x_94:
        /* <DEDUP_REMOVED lines=14> */
.L_x_95:
[----:B------:R-:W-:Y:S05]  /*9e30*/  BSYNC.RECONVERGENT B0 ;  /* 0x0000000000007941 */ /* 0x000fea0003800200 */
.L_x_93:
[----:B------:R-:W1:Y:S01]  /*9e40*/  LDCU.64 UR4, c[0x0][0x380] ;  /* 0x00007000ff0477ac */ /* 0x000e620008000a00 */
[----:B------:R-:W-:Y:S01]  /*9e50*/  VIADD R12, R95, 0xb ;  /* 0x0000000b5f0c7836 */ /* 0x000fe20000000000 */
        /* <DEDUP_REMOVED lines=34> */
.L_x_97:
[----:B------:R-:W-:Y:S01]  /*a080*/  IMAD.U32 R86, RZ, RZ, UR20 ;  /* 0x00000014ff567e24 */ /* 0x000fe2000f8e00ff */
[----:B------:R-:W-:Y:S02]  /*a090*/  MOV R83, UR21 ;  /* 0x0000001500537c02 */ /* 0x000fe40008000f00 */
[----:B------:R-:W-:Y:S02]  /*a0a0*/  MOV R84, 0xa0c0 ;  /* 0x0000a0c000547802 */ /* 0x000fe40000000f00 */
[----:B----45:R-:W-:Y:S05]  /*a0b0*/  CALL.REL.NOINC `($__internal_1_$__cuda_sm20_rem_u64) ;  /* 0x00000110003c7944 */ /* 0x030fea0003c00000 */
.L_x_98:
[----:B------:R-:W-:Y:S05]  /*a0c0*/  BSYNC.RECONVERGENT B0 ;  /* 0x0000000000007941 */ /* 0x000fea0003800200 */
.L_x_96:
[----:B------:R-:W1:Y:S01]  /*a0d0*/  LDCU UR26, c[0x0][0x384] ;  /* 0x00007080ff1a77ac */ /* 0x000e620008000800 */
[--C-:B------:R-:W-:Y:S02]  /*a0e0*/  SHF.R.U64 R0, R82, 0x3, R83.reuse ;  /* 0x0000000352007819 */ /* 0x100fe40000001253 */
[----:B------:R-:W-:Y:S02]  /*a0f0*/  SHF.R.U32.HI R7, RZ, 0x3, R83 ;  /* 0x00000003ff077819 */ /* 0x000fe40000011653 */
[----:B------:R-:W-:Y:S02]  /*a100*/  ISETP.LE.U32.AND P1, PT, R11, R0, PT ;  /* 0x000000000b00720c */ /* 0x000fe40003f23070 */
[----:B-1----:R-:W-:-:S04]  /*a110*/  ISETP.LT.AND P0, PT, R4, UR26, !P0 ;  /* 0x0000001a04007c0c */ /* 0x002fc8000c701270 */
[----:B------:R-:W-:-:S13]  /*a120*/  ISETP.LE.U32.AND.EX P0, PT, R10, R7, P0, P1 ;  /* 0x000000070a00720c */ /* 0x000fda0000703110 */
[----:B------:R-:W-:Y:S05]  /*a130*/  @!P0 BRA `(.L_x_99) ;  /* 0x0000000000988947 */ /* 0x000fea0003800000 */
[----:B------:R-:W-:Y:S02]  /*a140*/  MOV R2, R8 ;  /* 0x0000000800027202 */ /* 0x000fe40000000f00 */
[----:B------:R-:W-:-:S06]  /*a150*/  MOV R3, R9 ;  /* 0x0000000900037202 */ /* 0x000fcc0000000f00 */
[----:B------:R-:W4:Y:S01]  /*a160*/  LDG.E.LTC128B.64 R2, desc[UR12][R2.64+0x100] ;  /* 0x0001000c02027981 */ /* 0x000f22000c1e1b20 */
[----:B------:R-:W-:Y:S05]  /*a170*/  BRA `(.L_x_99) ;  /* 0x0000000000887947 */ /* 0x000fea0003800000 */
.L_x_74:
[----:B------:R-:W1:Y:S01]  /*a180*/  LDCU UR4, c[0x0][0x380] ;  /* 0x00007000ff0477ac */ /* 0x000e620008000800 */
[----:B------:R-:W-:Y:S01]  /*a190*/  VIADD R0, R95, 0x9 ;  /* 0x000000095f007836 */ /* 0x000fe20000000000 */
[----:B------:R-:W-:Y:S02]  /*a1a0*/  ISETP.GE.AND P2, PT, R4, UR26, PT ;  /* 0x0000001a04007c0c */ /* 0x000fe4000bf46270 */
[----:B------:R-:W-:Y:S02]  /*a1b0*/  ISETP.GE.AND P4, PT, R93, UR26, PT ;  /* 0x0000001a5d007c0c */ /* 0x000fe4000bf86270 */
[----:B------:R-:W-:-:S04]  /*a1c0*/  IADD3 R6, P0, PT, R102, UR18, RZ ;  /* 0x0000001266067c10 */ /* 0x000fc8000ff1e0ff */
[----:B------:R-:W-:Y:S02]  /*a1d0*/  IADD3.X R7, PT, PT, R103, UR19, RZ, P0, !PT ;  /* 0x0000001367077c10 */ /* 0x000fe400087fe4ff */
[C---:B-1----:R-:W-:Y:S02]  /*a1e0*/  ISETP.LT.AND P1, PT, R0.reuse, UR4, !P2 ;  /* 0x0000000400007c0c */ /* 0x042fe4000d721270 */
[----:B------:R-:W-:Y:S01]  /*a1f0*/  ISETP.LT.AND P3, PT, R0, UR4, !P4 ;  /* 0x0000000400007c0c */ /* 0x000fe2000e761270 */
[----:B------:R-:W-:Y:S01]  /*a200*/  VIADD R0, R95, 0xa ;  /* 0x0000000a5f007836 */ /* 0x000fe20000000000 */
[----:B------:R-:W-:-:S04]  /*a210*/  ISETP.LT.AND P6, PT, R5, UR4, !P4 ;  /* 0x0000000405007c0c */ /* 0x000fc8000e7c1270 */
[C---:B------:R-:W-:Y:S02]  /*a220*/  ISETP.LT.AND P0, PT, R0.reuse, UR4, !P4 ;  /* 0x0000000400007c0c */ /* 0x040fe4000e701270 */
[----:B------:R-:W-:Y:S01]  /*a230*/  ISETP.LT.AND P5, PT, R0, UR4, !P2 ;  /* 0x0000000400007c0c */ /* 0x000fe2000d7a1270 */
[----:B------:R-:W-:Y:S02]  /*a240*/  VIADD R0, R95, 0xb ;  /* 0x0000000b5f007836 */ /* 0x000fe40000000000 */
[----:B---3--:R-:W-:Y:S02]  /*a250*/  @P1 IMAD.MOV.U32 R8, RZ, RZ, R6 ;  /* 0x000000ffff081224 */ /* 0x008fe400078e0006 */
[----:B------:R-:W-:Y:S01]  /*a260*/  @P1 IMAD.MOV.U32 R9, RZ, RZ, R7 ;  /* 0x000000ffff091224 */ /* 0x000fe200078e0007 */
[----:B------:R1:W4:Y:S01]  /*a270*/  @P3 LDG.E.LTC128B.64 R76, desc[UR12][R6.64] ;  /* 0x0000000c064c3981 */ /* 0x000322000c1e1b20 */
[C---:B------:R-:W-:Y:S02]  /*a280*/  ISETP.LT.AND P3, PT, R0.reuse, UR4, !P2 ;  /* 0x0000000400007c0c */ /* 0x040fe4000d761270 */
[----:B------:R-:W-:Y:S01]  /*a290*/  ISETP.LT.AND P2, PT, R5, UR4, !P2 ;  /* 0x0000000405007c0c */ /* 0x000fe2000d741270 */
[----:B------:R2:W4:Y:S01]  /*a2a0*/  @P1 LDG.E.LTC128B.64 R74, desc[UR12][R8.64+0x100] ;  /* 0x0001000c084a1981 */ /* 0x000522000c1e1b20 */
[----:B------:R-:W-:Y:S01]  /*a2b0*/  ISETP.LT.AND P4, PT, R0, UR4, !P4 ;  /* 0x0000000400007c0c */ /* 0x000fe2000e781270 */
[----:B------:R-:W-:-:S02]  /*a2c0*/  @P6 IMAD.MOV.U32 R10, RZ, RZ, R102 ;  /* 0x000000ffff0a6224 */ /* 0x000fc400078e0066 */
[----:B------:R-:W-:-:S05]  /*a2d0*/  @P6 IMAD.MOV.U32 R11, RZ, RZ, R103 ;  /* 0x000000ffff0b6224 */ /* 0x000fca00078e0067 */
[----:B------:R3:W4:Y:S01]  /*a2e0*/  @P6 LDG.E.LTC128B.64 R80, desc[UR12][R10.64] ;  /* 0x0000000c0a506981 */ /* 0x000722000c1e1b20 */
[----:B-1----:R-:W-:-:S04]  /*a2f0*/  IADD3 R6, P1, PT, R6, UR18, RZ ;  /* 0x0000001206067c10 */ /* 0x002fc8000ff3e0ff */
[----:B------:R-:W-:-:S05]  /*a300*/  IADD3.X R7, PT, PT, R7, UR19, RZ, P1, !PT ;  /* 0x0000001307077c10 */ /* 0x000fca0008ffe4ff */
[----:B------:R1:W4:Y:S01]  /*a310*/  @P0 LDG.E.LTC128B.64 R72, desc[UR12][R6.64] ;  /* 0x0000000c06480981 */ /* 0x000322000c1e1b20 */
[----:B--2---:R-:W-:Y:S01]  /*a320*/  IADD3 R8, P0, PT, R6, UR18, RZ ;  /* 0x0000001206087c10 */ /* 0x004fe2000ff1e0ff */
[----:B---3--:R-:W-:-:S03]  /*a330*/  @P2 IMAD.MOV.U32 R10, RZ, RZ, R102 ;  /* 0x000000ffff0a2224 */ /* 0x008fc600078e0066 */
[----:B------:R-:W-:Y:S01]  /*a340*/  IADD3.X R9, PT, PT, R7, UR19, RZ, P0, !PT ;  /* 0x0000001307097c10 */ /* 0x000fe200087fe4ff */
[----:B------:R-:W-:Y:S01]  /*a350*/  @P2 IMAD.MOV.U32 R11, RZ, RZ, R103 ;  /* 0x000000ffff0b2224 */ /* 0x000fe200078e0067 */
[----:B------:R1:W4:Y:S04]  /*a360*/  @P5 LDG.E.LTC128B.64 R70, desc[UR12][R6.64+0x100] ;  /* 0x0001000c06465981 */ /* 0x000328000c1e1b20 */
[----:B------:R1:W4:Y:S04]  /*a370*/  @P2 LDG.E.LTC128B.64 R78, desc[UR12][R10.64+0x100] ;  /* 0x0001000c0a4e2981 */ /* 0x000328000c1e1b20 */
[----:B------:R1:W4:Y:S04]  /*a380*/  @P4 LDG.E.LTC128B.64 R68, desc[UR12][R8.64] ;  /* 0x0000000c08444981 */ /* 0x000328000c1e1b20 */
[----:B------:R1:W4:Y:S02]  /*a390*/  @P3 LDG.E.LTC128B.64 R2, desc[UR12][R8.64+0x100] ;  /* 0x0001000c08023981 */ /* 0x000324000c1e1b20 */
.L_x_99:
[----:B------:R-:W-:Y:S05]  /*a3a0*/  BSYNC.RECONVERGENT B1 ;  /* 0x0000000000017941 */ /* 0x000fea0003800200 */
.L_x_73:
[----:B------:R-:W-:Y:S08]  /*a3b0*/  BAR.SYNC.DEFER_BLOCKING 0x0 ;  /* 0x0000000000007b1d */ /* 0x000ff00000010000 */
[----:B------:R-:W2:Y:S01]  /*a3c0*/  S2UR UR14, SR_CgaCtaId ;  /* 0x00000000000e79c3 */ /* 0x000ea20000008800 */
[----:B------:R-:W-:Y:S01]  /*a3d0*/  UMOV UR4, 0x400 ;  /* 0x0000040000047882 */ /* 0x000fe20000000000 */
[----:B------:R-:W3:Y:S01]  /*a3e0*/  LDCU.64 UR6, c[0x0][0x480] ;  /* 0x00009000ff0677ac */ /* 0x000ee20008000a00 */
[----:B------:R-:W-:Y:S05]  /*a3f0*/  BSSY.RECONVERGENT B1, `(.L_x_100) ;  /* 0x00001f4000017945 */ /* 0x000fea0003800200 */
[----:B------:R-:W3:Y:S01]  /*a400*/  S2UR UR25, SR_CTAID.X ;  /* 0x00000000001979c3 */ /* 0x000ee20000002500 */
[----:B------:R-:W-:-:S04]  /*a410*/  DEPBAR.LE SB5, 0x6 ;  /* 0x0000d1800000791a */ /* 0x000fc80000000000 */
[----:B------:R-:W-:Y:S04]  /*a420*/  STS.128 [R91], R32 ;  /* 0x000000205b007388 */ /* 0x000fe80000000c00 */
[----:B------:R1:W-:Y:S01]  /*a430*/  STS.128 [R91+0x40], R28 ;  /* 0x0000401c5b007388 */ /* 0x0003e20000000c00 */
[----:B--2---:R-:W-:Y:S01]  /*a440*/  ULEA UR14, UR14, UR4, 0x18 ;  /* 0x000000040e0e7291 */ /* 0x004fe2000f8ec0ff */
[----:B------:R-:W-:-:S04]  /*a450*/  DEPBAR.LE SB5, 0x4 ;  /* 0x0000d1000000791a */ /* 0x000fc80000000000 */
[----:B------:R-:W-:Y:S01]  /*a460*/  STS.128 [R91+0x80], R24 ;  /* 0x000080185b007388 */ /* 0x000fe20000000c00 */
[----:B------:R-:W2:Y:S03]  /*a470*/  LDCU.64 UR4, c[0x0][0x460] ;  /* 0x00008c00ff0477ac */ /* 0x000ea60008000a00 */
[----:B------:R3:W-:Y:S01]  /*a480*/  STS.128 [R91+0xc0], R20 ;  /* 0x0000c0145b007388 */ /* 0x0007e20000000c00 */
[----:B------:R-:W-:Y:S01]  /*a490*/  BAR.SYNC.DEFER_BLOCKING 0x0 ;  /* 0x0000000000007b1d */ /* 0x000fe20000010000 */
[----:B--2---:R-:W-:Y:S02]  /*a4a0*/  MOV R0, UR5 ;  /* 0x0000000500007c02 */ /* 0x004fe40008000f00 */
[----:B-1----:R-:W-:-:S03]  /*a4b0*/  MOV R31, UR4 ;  /* 0x00000004001f7c02 */ /* 0x002fc60008000f00 */
[----:B------:R-:W1:Y:S01]  /*a4c0*/  LDCU UR4, c[0x0][0x398] ;  /* 0x00007300ff0477ac */ /* 0x000e620008000800 */
[----:B------:R-:W2:Y:S01]  /*a4d0*/  LDS.64 R8, [R94+UR14+0x100] ;  /* 0x0001000e5e087984 */ /* 0x000ea20008000a00 */
[----:B---3--:R-:W-:-:S03]  /*a4e0*/  IMAD.WIDE R22, R93, 0x8, RZ ;  /* 0x000000085d167825 */ /* 0x008fc600078e02ff */
[----:B------:R-:W3:Y:S04]  /*a4f0*/  LDS.64 R6, [R94+UR14] ;  /* 0x0000000e5e067984 */ /* 0x000ee80008000a00 */
[----:B------:R-:W3:Y:S01]  /*a500*/  LDS.64 R82, [R94+UR14+0x220] ;  /* 0x0002200e5e527984 */ /* 0x000ee20008000a00 */
[----:B------:R-:W-:-:S03]  /*a510*/  IMAD.WIDE.U32 R22, R95, R31, R22 ;  /* 0x0000001f5f167225 */ /* 0x000fc600078e0016 */
[----:B------:R-:W3:Y:S01]  /*a520*/  LDS.64 R18, [R94+UR14+0x320] ;  /* 0x0003200e5e127984 */ /* 0x000ee20008000a00 */
[----:B-1----:R-:W-:-:S03]  /*a530*/  USHF.L.U32 UR5, UR24, UR4, URZ ;  /* 0x0000000418057299 */ /* 0x002fc600080006ff */
[----:B------:R-:W1:Y:S04]  /*a540*/  LDS.64 R16, [R94+UR14+0x440] ;  /* 0x0004400e5e107984 */ /* 0x000e680008000a00 */
[----:B------:R-:W1:Y:S04]  /*a550*/  LDS.64 R14, [R94+UR14+0x540] ;  /* 0x0005400e5e0e7984 */ /* 0x000e680008000a00 */
[----:B------:R-:W1:Y:S04]  /*a560*/  LDS.64 R12, [R94+UR14+0x660] ;  /* 0x0006600e5e0c7984 */ /* 0x000e680008000a00 */
[----:B------:R-:W1:Y:S01]  /*a570*/  LDS.64 R10, [R94+UR14+0x760] ;  /* 0x0007600e5e0a7984 */ /* 0x000e620008000a00 */
[-C--:B--2---:R-:W-:Y:S01]  /*a580*/  DMUL R24, R8, R100.reuse ;  /* 0x0000006408187228 */ /* 0x084fe20000000000 */
[----:B------:R-:W-:Y:S01]  /*a590*/  MOV R8, UR6 ;  /* 0x0000000600087c02 */ /* 0x000fe20008000f00 */
[----:B------:R-:W-:Y:S01]  /*a5a0*/  UMOV UR6, 0xffffffff ;  /* 0xffffffff00067882 */ /* 0x000fe20000000000 */
[-C--:B---3--:R-:W-:Y:S01]  /*a5b0*/  DMUL R26, R6, R100.reuse ;  /* 0x00000064061a7228 */ /* 0x088fe20000000000 */
[----:B------:R-:W-:Y:S01]  /*a5c0*/  USHF.L.U32 UR6, UR6, UR4, URZ ;  /* 0x0000000406067299 */ /* 0x000fe200080006ff */
[----:B------:R-:W-:Y:S01]  /*a5d0*/  IMAD R7, R95, R0, RZ ;  /* 0x000000005f077224 */ /* 0x000fe200078e02ff */
[----:B------:R-:W-:Y:S01]  /*a5e0*/  USHF.R.U32.HI UR4, URZ, UR4, UR25 ;  /* 0x00000004ff047299 */ /* 0x000fe20008011619 */
[-C--:B------:R-:W-:Y:S01]  /*a5f0*/  DMUL R20, R82, R100.reuse ;  /* 0x0000006452147228 */ /* 0x080fe20000000000 */
[----:B------:R-:W-:Y:S01]  /*a600*/  ULOP3.LUT UR6, UR25, UR6, URZ, 0x30, !UPT ;  /* 0x0000000619067292 */ /* 0x000fe2000f8e30ff */
[----:B------:R-:W-:Y:S01]  /*a610*/  IMAD.IADD R7, R23, 0x1, R7 ;  /* 0x0000000117077824 */ /* 0x000fe200078e0207 */
[----:B------:R-:W-:Y:S01]  /*a620*/  ULEA UR4, UR4, 0x80, 0x7 ;  /* 0x0000008004047891 */ /* 0x000fe2000f8e38ff */
[----:B------:R-:W-:Y:S01]  /*a630*/  DMUL R18, R18, R100 ;  /* 0x0000006412127228 */ /* 0x000fe20000000000 */
[----:B------:R-:W-:Y:S01]  /*a640*/  UIADD3 UR5, UPT, UPT, UR5, UR6, URZ ;  /* 0x0000000605057290 */ /* 0x000fe2000fffe0ff */
[----:B------:R-:W-:Y:S01]  /*a650*/  IADD3 R8, P1, P0, R8, UR10, R22 ;  /* 0x0000000a08087c10 */ /* 0x000fe2000f83e016 */
[----:B----4-:R-:W-:Y:S01]  /*a660*/  DFMA R26, R80, R98, R26 ;  /* 0x00000062501a722b */ /* 0x010fe2000000001a */
[----:B------:R-:W-:Y:S01]  /*a670*/  MOV R6, UR7 ;  /* 0x0000000700067c02 */ /* 0x000fe20008000f00 */
[----:B------:R-:W-:Y:S01]  /*a680*/  USHF.L.U32 UR5, UR5, 0x6, URZ ;  /* 0x0000000605057899 */ /* 0x000fe200080006ff */
[----:B-1----:R-:W-:-:S02]  /*a690*/  DMUL R16, R16, R100 ;  /* 0x0000006410107228 */ /* 0x002fc40000000000 */
[----:B------:R-:W-:Y:S01]  /*a6a0*/  DMUL R14, R14, R100 ;  /* 0x000000640e0e7228 */ /* 0x000fe20000000000 */
[----:B------:R-:W-:Y:S01]  /*a6b0*/  UISETP.GT.AND UP0, UPT, UR4, UR5, UPT ;  /* 0x000000050400728c */ /* 0x000fe2000bf04270 */
[----:B------:R-:W-:Y:S01]  /*a6c0*/  DFMA R24, R78, R98, R24 ;  /* 0x000000624e18722b */ /* 0x000fe20000000018 */
[----:B------:R-:W-:Y:S01]  /*a6d0*/  IADD3.X R9, PT, PT, R6, UR11, R7, P1, P0 ;  /* 0x0000000b06097c10 */ /* 0x000fe20008fe0407 */
[----:B------:R-:W-:Y:S01]  /*a6e0*/  DMUL R12, R12, R100 ;  /* 0x000000640c0c7228 */ /* 0x000fe20000000000 */
[----:B------:R-:W-:Y:S01]  /*a6f0*/  VIADD R6, R95, 0x10 ;  /* 0x000000105f067836 */ /* 0x000fe20000000000 */
[----:B------:R-:W-:Y:S02]  /*a700*/  DFMA R20, R76, R98, R20 ;  /* 0x000000624c14722b */ /* 0x000fe40000000014 */
[----:B------:R-:W-:Y:S02]  /*a710*/  DMUL R10, R10, R100 ;  /* 0x000000640a0a7228 */ /* 0x000fe40000000000 */
[----:B------:R-:W-:-:S02]  /*a720*/  DFMA R18, R74, R98, R18 ;  /* 0x000000624a12722b */ /* 0x000fc40000000012 */
[-C--:B------:R-:W-:Y:S02]  /*a730*/  DFMA R16, R72, R98.reuse, R16 ;  /* 0x000000624810722b */ /* 0x080fe40000000010 */
[-C--:B------:R-:W-:Y:S02]  /*a740*/  DFMA R14, R70, R98.reuse, R14 ;  /* 0x00000062460e722b */ /* 0x080fe4000000000e */
[-C--:B------:R-:W-:Y:S02]  /*a750*/  DFMA R12, R68, R98.reuse, R12 ;  /* 0x00000062440c722b */ /* 0x080fe4000000000c */
[----:B------:R-:W-:Y:S01]  /*a760*/  DFMA R10, R2, R98, R10 ;  /* 0x00000062020a722b */ /* 0x000fe2000000000a */
[----:B------:R-:W-:Y:S10]  /*a770*/  BRA.U !UP0, `(.L_x_101) ;  /* 0x0000001908787547 */ /* 0x000ff4000b800000 */
[----:B------:R-:W-:Y:S01]  /*a780*/  IADD3 R28, P0, PT, R8, -UR10, RZ ;  /* 0x8000000a081c7c10 */ /* 0x000fe2000ff1e0ff */
[----:B------:R-:W-:Y:S03]  /*a790*/  BSSY.RECONVERGENT B0, `(.L_x_102) ;  /* 0x000002d000007945 */ /* 0x000fe60003800200 */
[----:B------:R-:W-:-:S04]  /*a7a0*/  IADD3.X R29, PT, PT, R9, ~UR11, RZ, P0, !PT ;  /* 0x8000000b091d7c10 */ /* 0x000fc800087fe4ff */
[----:B------:R-:W-:-:S04]  /*a7b0*/  LOP3.LUT R7, R29, R0, RZ, 0xfc, !PT ;  /* 0x000000001d077212 */ /* 0x000fc800078efcff */
[----:B------:R-:W-:-:S13]  /*a7c0*/  ISETP.NE.U32.AND P0, PT, R7, RZ, PT ;  /* 0x000000ff0700720c */ /* 0x000fda0003f05070 */
[----:B------:R-:W-:Y:S05]  /*a7d0*/  @P0 BRA `(.L_x_103) ;  /* 0x0000000000580947 */ /* 0x000fea0003800000 */
[----:B------:R-:W1:Y:S01]  /*a7e0*/  I2F.U32.RP R32, R31 ;  /* 0x0000001f00207306 */ /* 0x000e620000209000 */
[----:B------:R-:W-:Y:S01]  /*a7f0*/  IMAD.MOV.U32 R22, RZ, RZ, RZ ;  /* 0x000000ffff167224 */ /* 0x000fe200078e00ff */
[----:B------:R-:W-:-:S06]  /*a800*/  ISETP.NE.U32.AND P0, PT, R31, RZ, PT ;  /* 0x000000ff1f00720c */ /* 0x000fcc0003f05070 */
[----:B-1----:R-:W1:Y:S02]  /*a810*/  MUFU.RCP R23, R32 ;  /* 0x0000002000177308 */ /* 0x002e640000001000 */
[----:B-1----:R-:W-:-:S06]  /*a820*/  IADD3 R23, PT, PT, R23, 0xffffffe, RZ ;  /* 0x0ffffffe17177810 */ /* 0x002fcc0007ffe0ff */
[----:B------:R-:W1:Y:S02]  /*a830*/  F2I.FTZ.U32.TRUNC.NTZ R23, R23 ;  /* 0x0000001700177305 */ /* 0x000e64000021f000 */
[----:B-1----:R-:W-:-:S05]  /*a840*/  IADD3 R7, PT, PT, RZ, -R23, RZ ;  /* 0x80000017ff077210 */ /* 0x002fca0007ffe0ff */
[----:B------:R-:W-:-:S04]  /*a850*/  IMAD R7, R7, R31, RZ ;  /* 0x0000001f07077224 */ /* 0x000fc800078e02ff */
[----:B------:R-:W-:-:S06]  /*a860*/  IMAD.HI.U32 R7, R23, R7, R22 ;  /* 0x0000000717077227 */ /* 0x000fcc00078e0016 */
[----:B------:R-:W-:-:S05]  /*a870*/  IMAD.HI.U32 R22, R7, R28, RZ ;  /* 0x0000001c07167227 */ /* 0x000fca00078e00ff */
[----:B------:R-:W-:-:S05]  /*a880*/  IADD3 R7, PT, PT, -R22, RZ, RZ ;  /* 0x000000ff16077210 */ /* 0x000fca0007ffe1ff */
[----:B------:R-:W-:Y:S02]  /*a890*/  IMAD R30, R31, R7, R28 ;  /* 0x000000071f1e7224 */ /* 0x000fe400078e021c */
[----:B------:R-:W-:-:S03]  /*a8a0*/  IMAD.MOV.U32 R7, RZ, RZ, RZ ;  /* 0x000000ffff077224 */ /* 0x000fc600078e00ff */
        /* <DEDUP_REMOVED lines=9> */
.L_x_103:
        /* <DEDUP_REMOVED lines=8> */
[----:B------:R-:W-:-:S04]  /*a9c0*/  IADD3 R7, P0, PT, RZ, -R83, RZ ;  /* 0x80000053ff077210 */ /* 0x000fc80007f1e0ff */
[----:B------:R-:W-:Y:S02]  /*a9d0*/  IADD3.X R22, PT, PT, RZ, ~R85, RZ, P0, !PT ;  /* 0x80000055ff167210 */ /* 0x000fe400007fe4ff */
[----:B-1----:R-:W-:Y:S02]  /*a9e0*/  MOV R31, UR4 ;  /* 0x00000004001f7c02 */ /* 0x002fe40008000f00 */
[----:B------:R-:W-:-:S03]  /*a9f0*/  MOV R0, UR5 ;  /* 0x0000000500007c02 */ /* 0x000fc60008000f00 */
[-C--:B------:R-:W-:Y:S02]  /*aa00*/  IMAD R22, R22, R31.reuse, RZ ;  /* 0x0000001f16167224 */ /* 0x080fe400078e02ff */
[----:B------:R-:W-:-:S04]  /*aa10*/  IMAD.WIDE.U32 R32, R7, R31, R28 ;  /* 0x0000001f07207225 */ /* 0x000fc800078e001c */
[----:B------:R-:W-:Y:S01]  /*aa20*/  IMAD R7, R7, R0, R22 ;  /* 0x0000000007077224 */ /* 0x000fe200078e0216 */
[----:B------:R-:W-:Y:S01]  /*aa30*/  MOV R30, R32 ;  /* 0x00000020001e7202 */ /* 0x000fe20000000f00 */
[----:B------:R-:W-:Y:S02]  /*aa40*/  IMAD.MOV.U32 R22, RZ, RZ, R83 ;  /* 0x000000ffff167224 */ /* 0x000fe400078e0053 */
[----:B------:R-:W-:Y:S02]  /*aa50*/  IMAD.IADD R7, R7, 0x1, R33 ;  /* 0x0000000107077824 */ /* 0x000fe400078e0221 */
.L_x_104:
[----:B------:R-:W-:Y:S05]  /*aa60*/  BSYNC.RECONVERGENT B0 ;  /* 0x0000000000007941 */ /* 0x000fea0003800200 */
.L_x_102:
[----:B------:R-:W1:Y:S01]  /*aa70*/  LDCU.64 UR4, c[0x0][0x380] ;  /* 0x00007000ff0477ac */ /* 0x000e620008000a00 */
[--C-:B------:R-:W-:Y:S01]  /*aa80*/  SHF.R.U64 R23, R30, 0x3, R7.reuse ;  /* 0x000000031e177819 */ /* 0x100fe20000001207 */
[----:B------:R-:W-:Y:S01]  /*aa90*/  BSSY.RECONVERGENT B0, `(.L_x_105) ;  /* 0x0000028000007945 */ /* 0x000fe20003800200 */
[----:B------:R-:W-:Y:S02]  /*aaa0*/  SHF.R.U32.HI R30, RZ, 0x3, R7 ;  /* 0x00000003ff1e7819 */ /* 0x000fe40000011607 */
[----:B------:R-:W-:Y:S02]  /*aab0*/  ISETP.LE.U32.AND P2, PT, R22, R23, PT ;  /* 0x000000171600720c */ /* 0x000fe40003f43070 */
[----:B------:R-:W-:Y:S02]  /*aac0*/  SHF.R.S32.HI R23, RZ, 0x1f, R22 ;  /* 0x0000001fff177819 */ /* 0x000fe40000011416 */
[----:B-1----:R-:W-:-:S04]  /*aad0*/  ISETP.GE.AND P0, PT, R5, UR4, PT ;  /* 0x0000000405007c0c */ /* 0x002fc8000bf06270 */
[----:B------:R-:W-:-:S04]  /*aae0*/  ISETP.LT.AND P1, PT, R93, UR5, !P0 ;  /* 0x000000055d007c0c */ /* 0x000fc8000c721270 */
[----:B------:R-:W-:Y:S02]  /*aaf0*/  ISETP.LE.U32.AND.EX P2, PT, R23, R30, P1, P2 ;  /* 0x0000001e1700720c */ /* 0x000fe40000f43120 */
[----:B------:R-:W-:-:S05]  /*ab00*/  IADD3 R7, P1, PT, R28, 0x100, RZ ;  /* 0x000001001c077810 */ /* 0x000fca0007f3e0ff */
[----:B------:R-:W-:-:S05]  /*ab10*/  IMAD.X R5, RZ, RZ, R29, P1 ;  /* 0x000000ffff057224 */ /* 0x000fca00008e061d */
[----:B------:R-:W-:Y:S01]  /*ab20*/  LOP3.LUT R0, R5, R0, RZ, 0xfc, !PT ;  /* 0x0000000005007212 */ /* 0x000fe200078efcff */
[----:B------:R1:W-:Y:S03]  /*ab30*/  @P2 STG.E.64 desc[UR12][R8.64], R26 ;  /* 0x0000001a08002986 */ /* 0x0003e6000c101b0c */
[----:B------:R-:W-:-:S13]  /*ab40*/  ISETP.NE.U32.AND P1, PT, R0, RZ, PT ;  /* 0x000000ff0000720c */ /* 0x000fda0003f25070 */
[----:B------:R-:W-:Y:S05]  /*ab50*/  @P1 BRA `(.L_x_106) ;  /* 0x0000000000501947 */ /* 0x000fea0003800000 */
[----:B-1----:R-:W1:Y:S01]  /*ab60*/  I2F.U32.RP R27, R31 ;  /* 0x0000001f001b7306 */ /* 0x002e620000209000 */
[----:B------:R-:W-:Y:S02]  /*ab70*/  MOV R28, RZ ;  /* 0x000000ff001c7202 */ /* 0x000fe40000000f00 */
[----:B------:R-:W-:-:S05]  /*ab80*/  MOV R83, RZ ;  /* 0x000000ff00537202 */ /* 0x000fca0000000f00 */
[----:B-1----:R-:W1:Y:S02]  /*ab90*/  MUFU.RCP R26, R27 ;  /* 0x0000001b001a7308 */ /* 0x002e640000001000 */
[----:B-1----:R-:W-:-:S06]  /*aba0*/  VIADD R26, R26, 0xffffffe ;  /* 0x0ffffffe1a1a7836 */ /* 0x002fcc0000000000 */
[----:B------:R-:W1:Y:S02]  /*abb0*/  F2I.FTZ.U32.TRUNC.NTZ R29, R26 ;  /* 0x0000001a001d7305 */ /* 0x000e64000021f000 */
[----:B-1----:R-:W-:-:S04]  /*abc0*/  IMAD.MOV R0, RZ, RZ, -R29 ;  /* 0x000000ffff007224 */ /* 0x002fc800078e0a1d */
        /* <DEDUP_REMOVED lines=13> */
.L_x_106:
[----:B------:R-:W2:Y:S01]  /*aca0*/  LDCU.64 UR4, c[0x0][0x460] ;  /* 0x00008c00ff0477ac */ /* 0x000ea20008000a00 */
[----:B------:R-:W-:Y:S01]  /*acb0*/  IMAD.MOV.U32 R87, RZ, RZ, R7 ;  /* 0x000000ffff577224 */ /* 0x000fe200078e0007 */
[----:B------:R-:W-:Y:S02]  /*acc0*/  MOV R85, R5 ;  /* 0x0000000500557202 */ /* 0x000fe40000000f00 */
[----:B------:R-:W-:Y:S01]  /*acd0*/  MOV R84, 0xad10 ;  /* 0x0000ad1000547802 */ /* 0x000fe20000000f00 */
[----:B--2---:R-:W-:Y:S01]  /*ace0*/  IMAD.U32 R86, RZ, RZ, UR4 ;  /* 0x00000004ff567e24 */ /* 0x004fe2000f8e00ff */
[----:B------:R-:W-:Y:S02]  /*acf0*/  MOV R83, UR5 ;  /* 0x0000000500537c02 */ /* 0x000fe40008000f00 */
[----:B-1---5:R-:W-:Y:S05]  /*ad00*/  CALL.REL.NOINC `($__internal_1_$__cuda_sm20_rem_u64) ;  /* 0x0000010400287944 */ /* 0x022fea0003c00000 */
.L_x_107:
[----:B------:R-:W-:Y:S05]  /*ad10*/  BSYNC.RECONVERGENT B0 ;  /* 0x0000000000007941 */ /* 0x000fea0003800200 */
.L_x_105:
[----:B------:R-:W1:Y:S01]  /*ad20*/  LDCU UR6, c[0x0][0x384] ;  /* 0x00007080ff0677ac */ /* 0x000e620008000800 */
[--C-:B------:R-:W-:Y:S01]  /*ad30*/  SHF.R.U64 R27, R82, 0x3, R83.reuse ;  /* 0x00000003521b7819 */ /* 0x100fe20000001253 */
[----:B------:R-:W-:Y:S01]  /*ad40*/  BSSY.RECONVERGENT B0, `(.L_x_108) ;  /* 0x0000039000007945 */ /* 0x000fe20003800200 */
[----:B------:R-:W-:Y:S01]  /*ad50*/  SHF.R.U32.HI R0, RZ, 0x3, R83 ;  /* 0x00000003ff007819 */ /* 0x000fe20000011653 */
[----:B------:R-:W2:Y:S01]  /*ad60*/  LDCU.64 UR4, c[0x0][0x468] ;  /* 0x00008d00ff0477ac */ /* 0x000ea20008000a00 */
[----:B------:R-:W-:Y:S02]  /*ad70*/  ISETP.LE.U32.AND P1, PT, R22, R27, PT ;  /* 0x0000001b1600720c */ /* 0x000fe40003f23070 */
[----:B-1----:R-:W-:Y:S01]  /*ad80*/  ISETP.LT.AND P0, PT, R4, UR6, !P0 ;  /* 0x0000000604007c0c */ /* 0x002fe2000c701270 */
[----:B------:R-:W1:Y:S03]  /*ad90*/  LDCU UR6, c[0x0][0x464] ;  /* 0x00008c80ff0677ac */ /* 0x000e660008000800 */
[----:B------:R-:W-:-:S02]  /*ada0*/  ISETP.LE.U32.AND.EX P1, PT, R23, R0, P0, P1 ;  /* 0x000000001700720c */ /* 0x000fc40000723110 */
[----:B--2---:R-:W-:-:S04]  /*adb0*/  IADD3 R22, P0, PT, R8, UR4, RZ ;  /* 0x0000000408167c10 */ /* 0x004fc8000ff1e0ff */
[----:B------:R-:W-:Y:S02]  /*adc0*/  IADD3.X R23, PT, PT, R9, UR5, RZ, P0, !PT ;  /* 0x0000000509177c10 */ /* 0x000fe400087fe4ff */
[----:B------:R-:W-:-:S04]  /*add0*/  IADD3 R26, P0, PT, R22, -UR10, RZ ;  /* 0x8000000a161a7c10 */ /* 0x000fc8000ff1e0ff */
[----:B------:R-:W-:Y:S01]  /*ade0*/  IADD3.X R27, PT, PT, R23, ~UR11, RZ, P0, !PT ;  /* 0x8000000b171b7c10 */ /* 0x000fe200087fe4ff */
[----:B------:R2:W-:Y:S01]  /*adf0*/  @P1 STG.E.64 desc[UR12][R8.64+0x100], R24 ;  /* 0x0001001808001986 */ /* 0x0005e2000c101b0c */
[----:B-1----:R-:W-:-:S05]  /*ae00*/  IMAD.U32 R0, RZ, RZ, UR6 ;  /* 0x00000006ff007e24 */ /* 0x002fca000f8e00ff */
[----:B------:R-:W-:-:S04]  /*ae10*/  LOP3.LUT R28, R27, R0, RZ, 0xfc, !PT ;  /* 0x000000001b1c7212 */ /* 0x000fc800078efcff */
[----:B------:R-:W-:-:S13]  /*ae20*/  ISETP.NE.U32.AND P0, PT, R28, RZ, PT ;  /* 0x000000ff1c00720c */ /* 0x000fda0003f05070 */
[----:B------:R-:W-:Y:S05]  /*ae30*/  @P0 BRA `(.L_x_109) ;  /* 0x0000000000600947 */ /* 0x000fea0003800000 */
[----:B------:R-:W1:Y:S01]  /*ae40*/  LDCU UR4, c[0x0][0x460] ;  /* 0x00008c00ff0477ac */ /* 0x000e620008000800 */
[----:B------:R-:W-:Y:S01]  /*ae50*/  IMAD.MOV.U32 R30, RZ, RZ, RZ ;  /* 0x000000ffff1e7224 */ /* 0x000fe200078e00ff */
[----:B-1----:R-:W-:-:S04]  /*ae60*/  MOV R29, UR4 ;  /* 0x00000004001d7c02 */ /* 0x002fc80008000f00 */
[----:B------:R-:W1:Y:S01]  /*ae70*/  I2F.U32.RP R28, R29 ;  /* 0x0000001d001c7306 */ /* 0x000e620000209000 */
[----:B------:R-:W-:-:S07]  /*ae80*/  ISETP.NE.U32.AND P0, PT, R29, RZ, PT ;  /* 0x000000ff1d00720c */ /* 0x000fce0003f05070 */
[----:B-1----:R-:W1:Y:S02]  /*ae90*/  MUFU.RCP R27, R28 ;  /* 0x0000001c001b7308 */ /* 0x002e640000001000 */
[----:B-1----:R-:W-:-:S06]  /*aea0*/  VIADD R27, R27, 0xffffffe ;  /* 0x0ffffffe1b1b7836 */ /* 0x002fcc0000000000 */
[----:B------:R-:W2:Y:S02]  /*aeb0*/  F2I.FTZ.U32.TRUNC.NTZ R31, R27 ;  /* 0x0000001b001f7305 */ /* 0x000ea4000021f000 */
[----:B--2---:R-:W-:Y:S01]  /*aec0*/  IMAD R25, R31, R29, RZ ;  /* 0x0000001d1f197224 */ /* 0x004fe200078e02ff */
[----:B------:R-:W-:-:S04]  /*aed0*/  MOV R27, RZ ;  /* 0x000000ff001b7202 */ /* 0x000fc80000000f00 */
[----:B------:R-:W-:-:S05]  /*aee0*/  IADD3 R25, PT, PT, -R25, RZ, RZ ;  /* 0x000000ff19197210 */ /* 0x000fca0007ffe1ff */
        /* <DEDUP_REMOVED lines=13> */
.L_x_109:
[----:B------:R-:W1:Y:S01]  /*afc0*/  LDCU.64 UR4, c[0x0][0x460] ;  /* 0x00008c00ff0477ac */ /* 0x000e620008000a00 */
[----:B------:R-:W-:Y:S01]  /*afd0*/  IMAD.MOV.U32 R0, RZ, RZ, R26 ;  /* 0x000000ffff007224 */ /* 0x000fe200078e001a */
[----:B------:R-:W-:Y:S02]  /*afe0*/  MOV R83, R27 ;  /* 0x0000001b00537202 */ /* 0x000fe40000000f00 */
[----:B------:R-:W-:Y:S01]  /*aff0*/  MOV R88, 0xb030 ;  /* 0x0000b03000587802 */ /* 0x000fe20000000f00 */
[----:B-1----:R-:W-:Y:S01]  /*b000*/  IMAD.U32 R89, RZ, RZ, UR4 ;  /* 0x00000004ff597e24 */ /* 0x002fe2000f8e00ff */
[----:B------:R-:W-:Y:S02]  /*b010*/  MOV R87, UR5 ;  /* 0x0000000500577c02 */ /* 0x000fe40008000f00 */
[----:B--2--5:R-:W-:Y:S05]  /*b020*/  CALL.REL.NOINC `($__internal_0_$__cuda_sm20_div_u64) ;  /* 0x000000fc004c7944 */ /* 0x024fea0003c00000 */
        /* <DEDUP_REMOVED lines=8> */
[----:B------:R-:W-:-:S04]  /*b0b0*/  MOV R25, R83 ;  /* 0x0000005300197202 */ /* 0x000fc80000000f00 */
[----:B------:R-:W-:Y:S02]  /*b0c0*/  IADD3 R27, PT, PT, R24, R27, RZ ;  /* 0x0000001b181b7210 */ /* 0x000fe40007ffe0ff */
.L_x_110:
[----:B------:R-:W-:Y:S05]  /*b0d0*/  BSYNC.RECONVERGENT B0 ;  /* 0x0000000000007941 */ /* 0x000fea0003800200 */
.L_x_108:
[----:B------:R-:W1:Y:S01]  /*b0e0*/  LDCU.64 UR6, c[0x0][0x380] ;  /* 0x00007000ff0677ac */ /* 0x000e620008000a00 */
[----:B------:R-:W-:Y:S01]  /*b0f0*/  VIADD R24, R95, 0x9 ;  /* 0x000000095f187836 */ /* 0x000fe20000000000 */
[--C-:B------:R-:W-:Y:S01]  /*b100*/  SHF.R.U64 R26, R26, 0x3, R27.reuse ;  /* 0x000000031a1a7819 */ /* 0x100fe2000000121b */
[----:B------:R-:W-:Y:S01]  /*b110*/  BSSY.RECONVERGENT B0, `(.L_x_111) ;  /* 0x0000029000007945 */ /* 0x000fe20003800200 */
[----:B------:R-:W2:Y:S01]  /*b120*/  LDCU.64 UR4, c[0x0][0x468] ;  /* 0x00008d00ff0477ac */ /* 0x000ea20008000a00 */
[----:B------:R-:W-:Y:S02]  /*b130*/  SHF.R.U32.HI R27, RZ, 0x3, R27 ;  /* 0x00000003ff1b7819 */ /* 0x000fe4000001161b */
[----:B------:R-:W-:Y:S02]  /*b140*/  ISETP.LE.U32.AND P2, PT, R25, R26, PT ;  /* 0x0000001a1900720c */ /* 0x000fe40003f43070 */
[----:B-1----:R-:W-:Y:S02]  /*b150*/  ISETP.GE.AND P0, PT, R24, UR6, PT ;  /* 0x0000000618007c0c */ /* 0x002fe4000bf06270 */
[----:B------:R-:W-:-:S02]  /*b160*/  SHF.R.S32.HI R24, RZ, 0x1f, R25 ;  /* 0x0000001fff187819 */ /* 0x000fc40000011419 */
[----:B------:R-:W-:-:S04]  /*b170*/  ISETP.LT.AND P1, PT, R93, UR7, !P0 ;  /* 0x000000075d007c0c */ /* 0x000fc8000c721270 */
[----:B------:R-:W-:Y:S02]  /*b180*/  ISETP.LE.U32.AND.EX P2, PT, R24, R27, P1, P2 ;  /* 0x0000001b1800720c */ /* 0x000fe40000f43120 */
[----:B--2---:R-:W-:-:S04]  /*b190*/  IADD3 R7, P1, PT, R7, UR4, RZ ;  /* 0x0000000407077c10 */ /* 0x004fc8000ff3e0ff */
[----:B------:R-:W-:-:S04]  /*b1a0*/  IADD3.X R5, PT, PT, R5, UR5, RZ, P1, !PT ;  /* 0x0000000505057c10 */ /* 0x000fc80008ffe4ff */
[----:B------:R-:W-:-:S03]  /*b1b0*/  LOP3.LUT R0, R5, R0, RZ, 0xfc, !PT ;  /* 0x0000000005007212 */ /* 0x000fc600078efcff */
[----:B------:R1:W-:Y:S01]  /*b1c0*/  @P2 STG.E.64 desc[UR12][R22.64], R20 ;  /* 0x0000001416002986 */ /* 0x0003e2000c101b0c */
        /* <DEDUP_REMOVED lines=22> */
.L_x_112:
[----:B------:R-:W2:Y:S01]  /*b330*/  LDCU.64 UR4, c[0x0][0x460] ;  /* 0x00008c00ff0477ac */ /* 0x000ea20008000a00 */
[----:B------:R-:W-:Y:S01]  /*b340*/  IMAD.MOV.U32 R87, RZ, RZ, R7 ;  /* 0x000000ffff577224 */ /* 0x000fe200078e0007 */
[----:B------:R-:W-:Y:S02]  /*b350*/  MOV R85, R5 ;  /* 0x0000000500557202 */ /* 0x000fe40000000f00 */
[----:B------:R-:W-:Y:S01]  /*b360*/  MOV R84, 0xb3a0 ;  /* 0x0000b3a000547802 */ /* 0x000fe20000000f00 */
[----:B--2---:R-:W-:Y:S01]  /*b370*/  IMAD.U32 R86, RZ, RZ, UR4 ;  /* 0x00000004ff567e24 */ /* 0x004fe2000f8e00ff */
[----:B------:R-:W-:Y:S02]  /*b380*/  MOV R83, UR5 ;  /* 0x0000000500537c02 */ /* 0x000fe40008000f00 */
[----:B-1---5:R-:W-:Y:S05]  /*b390*/  CALL.REL.NOINC `($__internal_1_$__cuda_sm20_rem_u64) ;  /* 0x000000fc00847944 */ /* 0x022fea0003c00000 */
.L_x_113:
[----:B------:R-:W-:Y:S05]  /*b3a0*/  BSYNC.RECONVERGENT B0 ;  /* 0x0000000000007941 */ /* 0x000fea0003800200 */
.L_x_111:
        /* <DEDUP_REMOVED lines=13> */
[----:B------:R-:W-:Y:S02]  /*b480*/  @P1 IMAD.MOV.U32 R26, RZ, RZ, R22 ;  /* 0x000000ffff1a1224 */ /* 0x000fe400078e0016 */
[----:B------:R-:W-:Y:S02]  /*b490*/  @P1 IMAD.MOV.U32 R27, RZ, RZ, R23 ;  /* 0x000000ffff1b1224 */ /* 0x000fe400078e0017 */
[----:B-1----:R-:W-:-:S03]  /*b4a0*/  IMAD.U32 R0, RZ, RZ, UR6 ;  /* 0x00000006ff007e24 */ /* 0x002fc6000f8e00ff */
[----:B------:R1:W-:Y:S02]  /*b4b0*/  @P1 STG.E.64 desc[UR12][R26.64+0x100], R18 ;  /* 0x000100121a001986 */ /* 0x0003e4000c101b0c */
[----:B------:R-:W-:-:S04]  /*b4c0*/  LOP3.LUT R22, R25, R0, RZ, 0xfc, !PT ;  /* 0x0000000019167212 */ /* 0x000fc800078efcff */
[----:B------:R-:W-:-:S13]  /*b4d0*/  ISETP.NE.U32.AND P0, PT, R22, RZ, PT ;  /* 0x000000ff1600720c */ /* 0x000fda0003f05070 */
[----:B------:R-:W-:Y:S05]  /*b4e0*/  @P0 BRA `(.L_x_115) ;  /* 0x0000000000600947 */ /* 0x000fea0003800000 */
[----:B------:R-:W2:Y:S01]  /*b4f0*/  LDCU UR4, c[0x0][0x460] ;  /* 0x00008c00ff0477ac */ /* 0x000ea20008000800 */
[----:B-1----:R-:W-:Y:S01]  /*b500*/  IMAD.MOV.U32 R26, RZ, RZ, RZ ;  /* 0x000000ffff1a7224 */ /* 0x002fe200078e00ff */
[----:B--2---:R-:W-:-:S04]  /*b510*/  MOV R23, UR4 ;  /* 0x0000000400177c02 */ /* 0x004fc80008000f00 */
[----:B------:R-:W1:Y:S01]  /*b520*/  I2F.U32.RP R25, R23 ;  /* 0x0000001700197306 */ /* 0x000e620000209000 */
[----:B------:R-:W-:-:S07]  /*b530*/  ISETP.NE.U32.AND P0, PT, R23, RZ, PT ;  /* 0x000000ff1700720c */ /* 0x000fce0003f05070 */
[----:B-1----:R-:W1:Y:S02]  /*b540*/  MUFU.RCP R22, R25 ;  /* 0x0000001900167308 */ /* 0x002e640000001000 */
[----:B-1----:R-:W-:-:S06]  /*b550*/  VIADD R22, R22, 0xffffffe ;  /* 0x0ffffffe16167836 */ /* 0x002fcc0000000000 */
[----:B------:R-:W1:Y:S02]  /*b560*/  F2I.FTZ.U32.TRUNC.NTZ R27, R22 ;  /* 0x00000016001b7305 */ /* 0x000e64000021f000 */
[----:B-1----:R-:W-:Y:S01]  /*b570*/  IMAD R19, R27, R23, RZ ;  /* 0x000000171b137224 */ /* 0x002fe200078e02ff */
        /* <DEDUP_REMOVED lines=15> */
.L_x_115:
[----:B------:R-:W2:Y:S01]  /*b670*/  LDCU.64 UR4, c[0x0][0x460] ;  /* 0x00008c00ff0477ac */ /* 0x000ea20008000a00 */
[----:B------:R-:W-:Y:S01]  /*b680*/  IMAD.MOV.U32 R0, RZ, RZ, R24 ;  /* 0x000000ffff007224 */ /* 0x000fe200078e0018 */
[----:B------:R-:W-:Y:S02]  /*b690*/  MOV R83, R25 ;  /* 0x0000001900537202 */ /* 0x000fe40000000f00 */
[----:B------:R-:W-:Y:S01]  /*b6a0*/  MOV R88, 0xb6e0 ;  /* 0x0000b6e000587802 */ /* 0x000fe20000000f00 */
[----:B--2---:R-:W-:Y:S01]  /*b6b0*/  IMAD.U32 R89, RZ, RZ, UR4 ;  /* 0x00000004ff597e24 */ /* 0x004fe2000f8e00ff */
[----:B------:R-:W-:Y:S02]  /*b6c0*/  MOV R87, UR5 ;  /* 0x0000000500577c02 */ /* 0x000fe40008000f00 */
[----:B-1---5:R-:W-:Y:S05]  /*b6d0*/  CALL.REL.NOINC `($__internal_0_$__cuda_sm20_div_u64) ;  /* 0x000000f400a07944 */ /* 0x022fea0003c00000 */
        /* <DEDUP_REMOVED lines=10> */
.L_x_116:
[----:B------:R-:W-:Y:S05]  /*b780*/  BSYNC.RECONVERGENT B0 ;  /* 0x0000000000007941 */ /* 0x000fea0003800200 */
.L_x_114:
        /* <DEDUP_REMOVED lines=37> */
.L_x_118:
[----:B------:R-:W2:Y:S01]  /*b9e0*/  LDCU.64 UR4, c[0x0][0x460] ;  /* 0x00008c00ff0477ac */ /* 0x000ea20008000a00 */
[----:B------:R-:W-:Y:S01]  /*b9f0*/  IMAD.MOV.U32 R87, RZ, RZ, R7 ;  /* 0x000000ffff577224 */ /* 0x000fe200078e0007 */
[----:B------:R-:W-:Y:S02]  /*ba00*/  MOV R85, R5 ;  /* 0x0000000500557202 */ /* 0x000fe40000000f00 */
[----:B------:R-:W-:Y:S01]  /*ba10*/  MOV R84, 0xba50 ;  /* 0x0000ba5000547802 */ /* 0x000fe20000000f00 */
[----:B--2---:R-:W-:Y:S01]  /*ba20*/  IMAD.U32 R86, RZ, RZ, UR4 ;  /* 0x00000004ff567e24 */ /* 0x004fe2000f8e00ff */
[----:B------:R-:W-:Y:S02]  /*ba30*/  MOV R83, UR5 ;  /* 0x0000000500537c02 */ /* 0x000fe40008000f00 */
[----:B-1---5:R-:W-:Y:S05]  /*ba40*/  CALL.REL.NOINC `($__internal_1_$__cuda_sm20_rem_u64) ;  /* 0x000000f400d87944 */ /* 0x022fea0003c00000 */
.L_x_119:
[----:B------:R-:W-:Y:S05]  /*ba50*/  BSYNC.RECONVERGENT B0 ;  /* 0x0000000000007941 */ /* 0x000fea0003800200 */
.L_x_117:
        /* <DEDUP_REMOVED lines=18> */
[----:B------:R-:W2:Y:S01]  /*bb80*/  LDCU UR4, c[0x0][0x460] ;  /* 0x00008c00ff0477ac */ /* 0x000ea20008000800 */
[----:B------:R-:W-:Y:S01]  /*bb90*/  IMAD.MOV.U32 R24, RZ, RZ, RZ ;  /* 0x000000ffff187224 */ /* 0x000fe200078e00ff */
        /* <DEDUP_REMOVED lines=22> */
.L_x_121:
        /* <DEDUP_REMOVED lines=8> */
[-C--:B------:R-:W-:Y:S02]  /*bd80*/  IADD3 R0, P0, PT, RZ, -R83.reuse, RZ ;  /* 0x80000053ff007210 */ /* 0x080fe40007f1e0ff */
[----:B------:R-:W-:Y:S02]  /*bd90*/  MOV R15, R83 ;  /* 0x00000053000f7202 */ /* 0x000fe40000000f00 */
[----:B------:R-:W-:Y:S02]  /*bda0*/  IADD3.X R14, PT, PT, RZ, ~R85, RZ, P0, !PT ;  /* 0x80000055ff0e7210 */ /* 0x000fe400007fe4ff */
[----:B-1----:R-:W-:Y:S02]  /*bdb0*/  MOV R21, UR4 ;  /* 0x0000000400157c02 */ /* 0x002fe40008000f00 */
[----:B------:R-:W-:-:S03]  /*bdc0*/  MOV R23, UR5 ;  /* 0x0000000500177c02 */ /* 0x000fc60008000f00 */
[-C--:B------:R-:W-:Y:S02]  /*bdd0*/  IMAD R14, R14, R21.reuse, RZ ;  /* 0x000000150e0e7224 */ /* 0x080fe400078e02ff */
[----:B------:R-:W-:-:S04]  /*bde0*/  IMAD.WIDE.U32 R18, R0, R21, R18 ;  /* 0x0000001500127225 */ /* 0x000fc800078e0012 */
[----:B------:R-:W-:-:S05]  /*bdf0*/  IMAD R14, R0, R23, R14 ;  /* 0x00000017000e7224 */ /* 0x000fca00078e020e */
[----:B------:R-:W-:Y:S02]  /*be00*/  IADD3 R14, PT, PT, R14, R19, RZ ;  /* 0x000000130e0e7210 */ /* 0x000fe40007ffe0ff */
.L_x_122:
[----:B------:R-:W-:Y:S05]  /*be10*/  BSYNC.RECONVERGENT B0 ;  /* 0x0000000000007941 */ /* 0x000fea0003800200 */
.L_x_120:
[----:B------:R-:W1:Y:S01]  /*be20*/  LDCU.64 UR6, c[0x0][0x380] ;  /* 0x00007000ff0677ac */ /* 0x000e620008000a00 */
[----:B------:R-:W-:Y:S01]  /*be30*/  VIADD R0, R95, 0xb ;  /* 0x0000000b5f007836 */ /* 0x000fe20000000000 */
[--C-:B------:R-:W-:Y:S01]  /*be40*/  SHF.R.U64 R18, R18, 0x3, R14.reuse ;  /* 0x0000000312127819 */ /* 0x100fe2000000120e */
[----:B------:R-:W-:Y:S01]  /*be50*/  BSSY.RECONVERGENT B0, `(.L_x_123) ;  /* 0x0000027000007945 */ /* 0x000fe20003800200 */
[----:B------:R-:W2:Y:S01]  /*be60*/  LDCU.64 UR4, c[0x0][0x468] ;  /* 0x00008d00ff0477ac */ /* 0x000ea20008000a00 */
[----:B------:R-:W-:Y:S02]  /*be70*/  SHF.R.U32.HI R19, RZ, 0x3, R14 ;  /* 0x00000003ff137819 */ /* 0x000fe4000001160e */
[----:B------:R-:W-:Y:S02]  /*be80*/  ISETP.LE.U32.AND P2, PT, R15, R18, PT ;  /* 0x000000120f00720c */ /* 0x000fe40003f43070 */
[----:B------:R-:W-:Y:S02]  /*be90*/  SHF.R.S32.HI R14, RZ, 0x1f, R15 ;  /* 0x0000001fff0e7819 */ /* 0x000fe4000001140f */
[----:B-1----:R-:W-:-:S04]  /*bea0*/  ISETP.GE.AND P0, PT, R0, UR6, PT ;  /* 0x0000000600007c0c */ /* 0x002fc8000bf06270 */
        /* <DEDUP_REMOVED lines=8> */
[----:B------:R-:W2:Y:S01]  /*bf30*/  I2F.U32.RP R7, R21 ;  /* 0x0000001500077306 */ /* 0x000ea20000209000 */
[----:B-1----:R-:W-:Y:S02]  /*bf40*/  MOV R12, RZ ;  /* 0x000000ff000c7202 */ /* 0x002fe40000000f00 */
[----:B------:R-:W-:-:S05]  /*bf50*/  MOV R83, RZ ;  /* 0x000000ff00537202 */ /* 0x000fca0000000f00 */
[----:B--2---:R-:W1:Y:S02]  /*bf60*/  MUFU.RCP R5, R7 ;  /* 0x0000000700057308 */ /* 0x004e640000001000 */
        /* <DEDUP_REMOVED lines=16> */
.L_x_124:
[----:B------:R-:W2:Y:S01]  /*c070*/  LDCU.64 UR4, c[0x0][0x460] ;  /* 0x00008c00ff0477ac */ /* 0x000ea20008000a00 */
[----:B------:R-:W-:Y:S01]  /*c080*/  MOV R84, 0xc0c0 ;  /* 0x0000c0c000547802 */ /* 0x000fe20000000f00 */
[----:B--2---:R-:W-:Y:S01]  /*c090*/  IMAD.U32 R86, RZ, RZ, UR4 ;  /* 0x00000004ff567e24 */ /* 0x004fe2000f8e00ff */
[----:B------:R-:W-:Y:S02]  /*c0a0*/  MOV R83, UR5 ;  /* 0x0000000500537c02 */ /* 0x000fe40008000f00 */
[----:B-1---5:R-:W-:Y:S05]  /*c0b0*/  CALL.REL.NOINC `($__internal_1_$__cuda_sm20_rem_u64) ;  /* 0x000000f0003c7944 */ /* 0x022fea0003c00000 */
.L_x_125:
[----:B------:R-:W-:Y:S05]  /*c0c0*/  BSYNC.RECONVERGENT B0 ;  /* 0x0000000000007941 */ /* 0x000fea0003800200 */
.L_x_123:
[----:B------:R-:W1:Y:S01]  /*c0d0*/  LDCU UR26, c[0x0][0x384] ;  /* 0x00007080ff1a77ac */ /* 0x000e620008000800 */
[--C-:B------:R-:W-:Y:S02]  /*c0e0*/  SHF.R.U64 R0, R82, 0x3, R83.reuse ;  /* 0x0000000352007819 */ /* 0x100fe40000001253 */
[----:B------:R-:W-:Y:S02]  /*c0f0*/  SHF.R.U32.HI R5, RZ, 0x3, R83 ;  /* 0x00000003ff057819 */ /* 0x000fe40000011653 */
[----:B------:R-:W-:Y:S02]  /*c100*/  ISETP.LE.U32.AND P1, PT, R15, R0, PT ;  /* 0x000000000f00720c */ /* 0x000fe40003f23070 */
[----:B-1----:R-:W-:-:S04]  /*c110*/  ISETP.LT.AND P0, PT, R4, UR26, !P0 ;  /* 0x0000001a04007c0c */ /* 0x002fc8000c701270 */
[----:B------:R-:W-:-:S13]  /*c120*/  ISETP.LE.U32.AND.EX P0, PT, R14, R5, P0, P1 ;  /* 0x000000050e00720c */ /* 0x000fda0000703110 */
[----:B------:R-:W-:Y:S05]  /*c130*/  @!P0 BRA `(.L_x_126) ;  /* 0x00000000007c8947 */ /* 0x000fea0003800000 */
[----:B------:R1:W-:Y:S01]  /*c140*/  STG.E.64 desc[UR12][R16.64+0x100], R10 ;  /* 0x0001000a10007986 */ /* 0x0003e2000c101b0c */
[----:B------:R-:W-:Y:S05]  /*c150*/  BRA `(.L_x_126) ;  /* 0x0000000000747947 */ /* 0x000fea0003800000 */
.L_x_101:
[----:B------:R-:W1:Y:S01]  /*c160*/  LDCU UR6, c[0x0][0x380] ;  /* 0x00007000ff0677ac */ /* 0x000e620008000800 */
[----:B------:R-:W-:Y:S01]  /*c170*/  ISETP.GE.AND P1, PT, R93, UR26, PT ;  /* 0x0000001a5d007c0c */ /* 0x000fe2000bf26270 */
[----:B------:R-:W-:Y:S01]  /*c180*/  VIADD R0, R95, 0x9 ;  /* 0x000000095f007836 */ /* 0x000fe20000000000 */
[----:B------:R-:W-:Y:S01]  /*c190*/  ISETP.GE.AND P0, PT, R4, UR26, PT ;  /* 0x0000001a04007c0c */ /* 0x000fe2000bf06270 */
[----:B------:R-:W2:Y:S01]  /*c1a0*/  LDCU.64 UR4, c[0x0][0x468] ;  /* 0x00008d00ff0477ac */ /* 0x000ea20008000a00 */
[C---:B-1----:R-:W-:Y:S02]  /*c1b0*/  ISETP.LT.AND P2, PT, R5.reuse, UR6, !P1 ;  /* 0x0000000605007c0c */ /* 0x042fe4000cf41270 */
[----:B------:R-:W-:Y:S01]  /*c1c0*/  ISETP.LT.AND P3, PT, R5, UR6, !P0 ;  /* 0x0000000605007c0c */ /* 0x000fe2000c761270 */
[C---:B------:R-:W-:Y:S01]  /*c1d0*/  VIADD R5, R95.reuse, 0xb ;  /* 0x0000000b5f057836 */ /* 0x040fe20000000000 */
[C---:B------:R-:W-:Y:S02]  /*c1e0*/  ISETP.LT.AND P5, PT, R0.reuse, UR6, !P1 ;  /* 0x0000000600007c0c */ /* 0x040fe4000cfa1270 */
[----:B------:R-:W-:Y:S01]  /*c1f0*/  ISETP.LT.AND P4, PT, R0, UR6, !P0 ;  /* 0x0000000600007c0c */ /* 0x000fe2000c781270 */
[----:B------:R-:W-:-:S06]  /*c200*/  VIADD R0, R95, 0xa ;  /* 0x0000000a5f007836 */ /* 0x000fcc0000000000 */
[----:B------:R1:W-:Y:S01]  /*c210*/  @P2 STG.E.64 desc[UR12][R8.64], R26 ;  /* 0x0000001a08002986 */ /* 0x0003e2000c101b0c */
[----:B--2---:R-:W-:-:S03]  /*c220*/  IADD3 R22, P2, PT, R8, UR4, RZ ;  /* 0x0000000408167c10 */ /* 0x004fc6000ff5e0ff */
[----:B------:R2:W-:Y:S01]  /*c230*/  @P3 STG.E.64 desc[UR12][R8.64+0x100], R24 ;  /* 0x0001001808003986 */ /* 0x0005e2000c101b0c */
[C---:B------:R-:W-:Y:S02]  /*c240*/  ISETP.LT.AND P3, PT, R0.reuse, UR6, !P1 ;  /* 0x0000000600007c0c */ /* 0x040fe4000cf61270 */
[----:B------:R-:W-:Y:S02]  /*c250*/  IADD3.X R23, PT, PT, R9, UR5, RZ, P2, !PT ;  /* 0x0000000509177c10 */ /* 0x000fe400097fe4ff */
[----:B------:R-:W-:Y:S02]  /*c260*/  ISETP.LT.AND P2, PT, R0, UR6, !P0 ;  /* 0x0000000600007c0c */ /* 0x000fe4000c741270 */
[C---:B------:R-:W-:Y:S01]  /*c270*/  ISETP.LT.AND P1, PT, R5.reuse, UR6, !P1 ;  /* 0x0000000605007c0c */ /* 0x040fe2000cf21270 */
[----:B------:R2:W-:Y:S01]  /*c280*/  @P5 STG.E.64 desc[UR12][R22.64], R20 ;  /* 0x0000001416005986 */ /* 0x0005e2000c101b0c */
[----:B------:R-:W-:Y:S02]  /*c290*/  IADD3 R28, P6, PT, R22, UR4, RZ ;  /* 0x00000004161c7c10 */ /* 0x000fe4000ffde0ff */
[----:B------:R-:W-:Y:S01]  /*c2a0*/  ISETP.LT.AND P0, PT, R5, UR6, !P0 ;  /* 0x0000000605007c0c */ /* 0x000fe2000c701270 */
[----:B------:R2:W-:Y:S01]  /*c2b0*/  @P4 STG.E.64 desc[UR12][R22.64+0x100], R18 ;  /* 0x0001001216004986 */ /* 0x0005e2000c101b0c */
[----:B------:R-:W-:-:S05]  /*c2c0*/  IADD3.X R29, PT, PT, R23, UR5, RZ, P6, !PT ;  /* 0x00000005171d7c10 */ /* 0x000fca000b7fe4ff */
[----:B------:R2:W-:Y:S04]  /*c2d0*/  @P3 STG.E.64 desc[UR12][R28.64], R16 ;  /* 0x000000101c003986 */ /* 0x0005e8000c101b0c */
[----:B------:R2:W-:Y:S01]  /*c2e0*/  @P2 STG.E.64 desc[UR12][R28.64+0x100], R14 ;  /* 0x0001000e1c002986 */ /* 0x0005e2000c101b0c */
[----:B-1----:R-:W-:-:S04]  /*c2f0*/  IADD3 R26, P5, PT, R28, UR4, RZ ;  /* 0x000000041c1a7c10 */ /* 0x002fc8000ffbe0ff */
[----:B------:R-:W-:-:S05]  /*c300*/  IADD3.X R27, PT, PT, R29, UR5, RZ, P5, !PT ;  /* 0x000000051d1b7c10 */ /* 0x000fca000affe4ff */
[----:B------:R2:W-:Y:S04]  /*c310*/  @P1 STG.E.64 desc[UR12][R26.64], R12 ;  /* 0x0000000c1a001986 */ /* 0x0005e8000c101b0c */
[----:B------:R2:W-:Y:S02]  /*c320*/  @P0 STG.E.64 desc[UR12][R26.64+0x100], R10 ;  /* 0x0001000a1a000986 */ /* 0x0005e4000c101b0c */
.L_x_126:
[----:B------:R-:W-:Y:S05]  /*c330*/  BSYNC.RECONVERGENT B1 ;  /* 0x0000000000017941 */ /* 0x000fea0003800200 */
.L_x_100:
[----:B------:R-:W3:Y:S01]  /*c340*/  LDCU UR5, c[0x0][0x398] ;  /* 0x00007300ff0577ac */ /* 0x000ee20008000800 */
[----:B-12---:R-:W-:Y:S01]  /*c350*/  IADD3 R10, P0, PT, R102, UR16, RZ ;  /* 0x00000010660a7c10 */ /* 0x006fe2000ff1e0ff */
[----:B------:R-:W-:Y:S01]  /*c360*/  BSSY.RECONVERGENT B1, `(.L_x_127) ;  /* 0x00001a9000017945 */ /* 0x000fe20003800200 */
[----:B------:R-:W-:Y:S02]  /*c370*/  UMOV UR4, 0xffffffff ;  /* 0xffffffff00047882 */ /* 0x000fe40000000000 */
[----:B------:R-:W-:Y:S01]  /*c380*/  IADD3.X R11, PT, PT, R103, UR17, RZ, P0, !PT ;  /* 0x00000011670b7c10 */ /* 0x000fe200087fe4ff */
[----:B---3--:R-:W-:Y:S02]  /*c390*/  USHF.L.U32 UR4, UR4, UR5, URZ ;  /* 0x0000000504047299 */ /* 0x008fe400080006ff */
[----:B------:R-:W-:Y:S02]  /*c3a0*/  USHF.L.U32 UR24, UR24, UR5, URZ ;  /* 0x0000000518187299 */ /* 0x000fe400080006ff */
[----:B------:R-:W-:-:S02]  /*c3b0*/  ULOP3.LUT UR4, UR25, UR4, URZ, 0x30, !UPT ;  /* 0x0000000419047292 */ /* 0x000fc4000f8e30ff */
        /* <DEDUP_REMOVED lines=34> */
.L_x_130:
[----:B------:R-:W-:Y:S01]  /*c5e0*/  IMAD.MOV.U32 R0, RZ, RZ, R14 ;  /* 0x000000ffff007224 */ /* 0x000fe200078e000e */
[----:B------:R-:W-:Y:S01]  /*c5f0*/  MOV R89, UR20 ;  /* 0x0000001400597c02 */ /* 0x000fe20008000f00 */
[----:B------:R-:W-:Y:S01]  /*c600*/  IMAD.MOV.U32 R83, RZ, RZ, R15 ;  /* 0x000000ffff537224 */ /* 0x000fe200078e000f */
[----:B------:R-:W-:Y:S02]  /*c610*/  MOV R87, UR21 ;  /* 0x0000001500577c02 */ /* 0x000fe40008000f00 */
[----:B------:R-:W-:Y:S02]  /*c620*/  MOV R88, 0xc640 ;  /* 0x0000c64000587802 */ /* 0x000fe40000000f00 */
[----:B-----5:R-:W-:Y:S05]  /*c630*/  CALL.REL.NOINC `($__internal_0_$__cuda_sm20_div_u64) ;  /* 0x000000e400c87944 */ /* 0x020fea0003c00000 */
        /* <DEDUP_REMOVED lines=8> */
.L_x_131:
[----:B------:R-:W-:Y:S05]  /*c6c0*/  BSYNC.RECONVERGENT B0 ;  /* 0x0000000000007941 */ /* 0x000fea0003800200 */
.L_x_129:
        /* <DEDUP_REMOVED lines=35> */
.L_x_133:
[----:B------:R-:W-:Y:S01]  /*c900*/  IMAD.MOV.U32 R87, RZ, RZ, R7 ;  /* 0x000000ffff577224 */ /* 0x000fe200078e0007 */
[----:B------:R-:W-:Y:S01]  /*c910*/  MOV R86, UR20 ;  /* 0x0000001400567c02 */ /* 0x000fe20008000f00 */
[----:B------:R-:W-:Y:S01]  /*c920*/  IMAD.MOV.U32 R85, RZ, RZ, R5 ;  /* 0x000000ffff557224 */ /* 0x000fe200078e0005 */
[----:B------:R-:W-:Y:S02]  /*c930*/  MOV R83, UR21 ;  /* 0x0000001500537c02 */ /* 0x000fe40008000f00 */
[----:B------:R-:W-:Y:S02]  /*c940*/  MOV R84, 0xc960 ;  /* 0x0000c96000547802 */ /* 0x000fe40000000f00 */
[----:B----45:R-:W-:Y:S05]  /*c950*/  CALL.REL.NOINC `($__internal_1_$__cuda_sm20_rem_u64) ;  /* 0x000000e800147944 */ /* 0x030fea0003c00000 */
.L_x_134:
[----:B------:R-:W-:Y:S05]  /*c960*/  BSYNC.RECONVERGENT B0 ;  /* 0x0000000000007941 */ /* 0x000fea0003800200 */
.L_x_132:
[----:B------:R-:W1:Y:S01]  /*c970*/  LDCU UR4, c[0x0][0x384] ;  /* 0x00007080ff0477ac */ /* 0x000e620008000800 */
[--C-:B------:R-:W-:Y:S02]  /*c980*/  SHF.R.U64 R0, R82, 0x3, R83.reuse ;  /* 0x0000000352007819 */ /* 0x100fe40000001253 */
[----:B------:R-:W-:Y:S02]  /*c990*/  SHF.R.U32.HI R15, RZ, 0x3, R83 ;  /* 0x00000003ff0f7819 */ /* 0x000fe40000011653 */
[----:B------:R-:W-:Y:S02]  /*c9a0*/  ISETP.LE.U32.AND P1, PT, R13, R0, PT ;  /* 0x000000000d00720c */ /* 0x000fe40003f23070 */
[----:B-1----:R-:W-:-:S04]  /*c9b0*/  ISETP.LT.AND P0, PT, R4, UR4, !P0 ;  /* 0x0000000404007c0c */ /* 0x002fc8000c701270 */
        /* <DEDUP_REMOVED lines=32> */
.L_x_136:
        /* <DEDUP_REMOVED lines=14> */
.L_x_137:
[----:B------:R-:W-:Y:S05]  /*cca0*/  BSYNC.RECONVERGENT B0 ;  /* 0x0000000000007941 */ /* 0x000fea0003800200 */
.L_x_135:
        /* <DEDUP_REMOVED lines=36> */
.L_x_139:
[----:B------:R-:W-:Y:S01]  /*cef0*/  IMAD.MOV.U32 R87, RZ, RZ, R7 ;  /* 0x000000ffff577224 */ /* 0x000fe200078e0007 */
[----:B------:R-:W-:Y:S01]  /*cf00*/  MOV R86, UR20 ;  /* 0x0000001400567c02 */ /* 0x000fe20008000f00 */
[----:B------:R-:W-:Y:S01]  /*cf10*/  IMAD.MOV.U32 R85, RZ, RZ, R5 ;  /* 0x000000ffff557224 */ /* 0x000fe200078e0005 */
[----:B------:R-:W-:Y:S02]  /*cf20*/  MOV R83, UR21 ;  /* 0x0000001500537c02 */ /* 0x000fe40008000f00 */
[----:B------:R-:W-:Y:S02]  /*cf30*/  MOV R84, 0xcf50 ;  /* 0x0000cf5000547802 */ /* 0x000fe40000000f00 */
[----:B----45:R-:W-:Y:S05]  /*cf40*/  CALL.REL.NOINC `($__internal_1_$__cuda_sm20_rem_u64) ;  /* 0x000000e000987944 */ /* 0x030fea0003c00000 */
.L_x_140:
[----:B------:R-:W-:Y:S05]  /*cf50*/  BSYNC.RECONVERGENT B0 ;  /* 0x0000000000007941 */ /* 0x000fea0003800200 */
.L_x_138:
        /* <DEDUP_REMOVED lines=39> */
.L_x_142:
        /* <DEDUP_REMOVED lines=14> */
.L_x_143:
[----:B------:R-:W-:Y:S05]  /*d2b0*/  BSYNC.RECONVERGENT B0 ;  /* 0x0000000000007941 */ /* 0x000fea0003800200 */
.L_x_141:
        /* <DEDUP_REMOVED lines=36> */
.L_x_145:
[----:B------:R-:W-:Y:S01]  /*d500*/  IMAD.MOV.U32 R87, RZ, RZ, R7 ;  /* 0x000000ffff577224 */ /* 0x000fe200078e0007 */
[----:B------:R-:W-:Y:S01]  /*d510*/  MOV R86, UR20 ;  /* 0x0000001400567c02 */ /* 0x000fe20008000f00 */
[----:B------:R-:W-:Y:S01]  /*d520*/  IMAD.MOV.U32 R85, RZ, RZ, R5 ;  /* 0x000000ffff557224 */ /* 0x000fe200078e0005 */
[----:B------:R-:W-:Y:S02]  /*d530*/  MOV R83, UR21 ;  /* 0x0000001500537c02 */ /* 0x000fe40008000f00 */
[----:B------:R-:W-:Y:S02]  /*d540*/  MOV R84, 0xd560 ;  /* 0x0000d56000547802 */ /* 0x000fe40000000f00 */
[----:B----45:R-:W-:Y:S05]  /*d550*/  CALL.REL.NOINC `($__internal_1_$__cuda_sm20_rem_u64) ;  /* 0x000000dc00147944 */ /* 0x030fea0003c00000 */
.L_x_146:
[----:B------:R-:W-:Y:S05]  /*d560*/  BSYNC.RECONVERGENT B0 ;  /* 0x0000000000007941 */ /* 0x000fea0003800200 */
.L_x_144:
        /* <DEDUP_REMOVED lines=39> */
.L_x_148:
        /* <DEDUP_REMOVED lines=14> */
.L_x_149:
[----:B------:R-:W-:Y:S05]  /*d8c0*/  BSYNC.RECONVERGENT B0 ;  /* 0x0000000000007941 */ /* 0x000fea0003800200 */
.L_x_147:
        /* <DEDUP_REMOVED lines=36> */
.L_x_151:
[----:B------:R-:W-:Y:S01]  /*db10*/  IMAD.U32 R86, RZ, RZ, UR20 ;  /* 0x00000014ff567e24 */ /* 0x000fe2000f8e00ff */
[----:B------:R-:W-:Y:S02]  /*db20*/  MOV R83, UR21 ;  /* 0x0000001500537c02 */ /* 0x000fe40008000f00 */
[----:B------:R-:W-:Y:S02]  /*db30*/  MOV R84, 0xdb50 ;  /* 0x0000db5000547802 */ /* 0x000fe40000000f00 */
[----:B----45:R-:W-:Y:S05]  /*db40*/  CALL.REL.NOINC `($__internal_1_$__cuda_sm20_rem_u64) ;  /* 0x000000d400987944 */ /* 0x030fea0003c00000 */
.L_x_152:
[----:B------:R-:W-:Y:S05]  /*db50*/  BSYNC.RECONVERGENT B0 ;  /* 0x0000000000007941 */ /* 0x000fea0003800200 */
.L_x_150:
        /* <DEDUP_REMOVED lines=11> */
.L_x_128:
        /* <DEDUP_REMOVED lines=8> */
[----:B------:R-:W-:-:S05]  /*dc90*/  VIADD R0, R95, 0x12 ;  /* 0x000000125f007836 */ /* 0x000fca0000000000 */
[C---:B------:R-:W-:Y:S02]  /*dca0*/  ISETP.LT.AND P4, PT, R0.reuse, UR4, !P2 ;  /* 0x0000000400007c0c */ /* 0x040fe4000d781270 */
[----:B------:R-:W-:Y:S01]  /*dcb0*/  ISETP.LT.AND P3, PT, R0, UR4, !P0 ;  /* 0x0000000400007c0c */ /* 0x000fe2000c761270 */
[----:B------:R-:W-:Y:S02]  /*dcc0*/  VIADD R0, R95, 0x13 ;  /* 0x000000135f007836 */ /* 0x000fe40000000000 */
[----:B------:R1:W4:Y:S01]  /*dcd0*/  @P1 LDG.E.LTC128B.64 R76, desc[UR12][R12.64] ;  /* 0x0000000c0c4c1981 */ /* 0x000322000c1e1b20 */
[----:B------:R-:W-:Y:S01]  /*dce0*/  ISETP.LT.AND P6, PT, R6, UR4, !P2 ;  /* 0x0000000406007c0c */ /* 0x000fe2000d7c1270 */
[----:B------:R-:W-:Y:S01]  /*dcf0*/  @P5 IMAD.MOV.U32 R14, RZ, RZ, R12 ;  /* 0x000000ffff0e5224 */ /* 0x000fe200078e000c */
[----:B------:R-:W-:Y:S01]  /*dd00*/  ISETP.LT.AND P1, PT, R0, UR4, !P0 ;  /* 0x0000000400007c0c */ /* 0x000fe2000c721270 */
[----:B------:R-:W-:Y:S01]  /*dd10*/  @P5 IMAD.MOV.U32 R15, RZ, RZ, R13 ;  /* 0x000000ffff0f5224 */ /* 0x000fe200078e000d */
[----:B------:R-:W-:-:S02]  /*dd20*/  ISETP.LT.AND P0, PT, R6, UR4, !P0 ;  /* 0x0000000406007c0c */ /* 0x000fc4000c701270 */
[----:B------:R-:W-:Y:S02]  /*dd30*/  ISETP.LT.AND P2, PT, R0, UR4, !P2 ;  /* 0x0000000400007c0c */ /* 0x000fe4000d741270 */
[----:B------:R2:W4:Y:S05]  /*dd40*/  @P5 LDG.E.LTC128B.64 R74, desc[UR12][R14.64+0x100] ;  /* 0x0001000c0e4a5981 */ /* 0x00052a000c1e1b20 */
[----:B------:R3:W4:Y:S04]  /*dd50*/  @P6 LDG.E.LTC128B.64 R80, desc[UR12][R10.64] ;  /* 0x0000000c0a506981 */ /* 0x000728000c1e1b20 */
[----:B------:R3:W4:Y:S01]  /*dd60*/  @P0 LDG.E.LTC128B.64 R78, desc[UR12][R10.64+0x100] ;  /* 0x0001000c0a4e0981 */ /* 0x000722000c1e1b20 */
[----:B-1----:R-:W-:-:S04]  /*dd70*/  IADD3 R12, P5, PT, R12, UR18, RZ ;  /* 0x000000120c0c7c10 */ /* 0x002fc8000ffbe0ff */
[----:B------:R-:W-:Y:S02]  /*dd80*/  IADD3.X R13, PT, PT, R13, UR19, RZ, P5, !PT ;  /* 0x000000130d0d7c10 */ /* 0x000fe4000affe4ff */
[----:B--2---:R-:W-:-:S03]  /*dd90*/  IADD3 R14, P0, PT, R12, UR18, RZ ;  /* 0x000000120c0e7c10 */ /* 0x004fc6000ff1e0ff */
[----:B------:R3:W4:Y:S01]  /*dda0*/  @P4 LDG.E.LTC128B.64 R72, desc[UR12][R12.64] ;  /* 0x0000000c0c484981 */ /* 0x000722000c1e1b20 */
[----:B------:R-:W-:-:S03]  /*ddb0*/  IADD3.X R15, PT, PT, R13, UR19, RZ, P0, !PT ;  /* 0x000000130d0f7c10 */ /* 0x000fc600087fe4ff */
[----:B------:R3:W4:Y:S04]  /*ddc0*/  @P3 LDG.E.LTC128B.64 R70, desc[UR12][R12.64+0x100] ;  /* 0x0001000c0c463981 */ /* 0x000728000c1e1b20 */
[----:B------:R3:W4:Y:S04]  /*ddd0*/  @P2 LDG.E.LTC128B.64 R68, desc[UR12][R14.64] ;  /* 0x0000000c0e442981 */ /* 0x000728000c1e1b20 */
[----:B------:R3:W4:Y:S02]  /*dde0*/  @P1 LDG.E.LTC128B.64 R2, desc[UR12][R14.64+0x100] ;  /* 0x0001000c0e021981 */ /* 0x000724000c1e1b20 */
.L_x_153:
[----:B------:R-:W-:Y:S05]  /*ddf0*/  BSYNC.RECONVERGENT B1 ;  /* 0x0000000000017941 */ /* 0x000fea0003800200 */
.L_x_127:
[----:B------:R-:W-:Y:S01]  /*de00*/  BAR.SYNC.DEFER_BLOCKING 0x0 ;  /* 0x0000000000007b1d */ /* 0x000fe20000010000 */
[----:B------:R-:W-:Y:S01]  /*de10*/  UISETP.GT.AND UP0, UPT, UR7, UR6, UPT ;  /* 0x000000060700728c */ /* 0x000fe2000bf04270 */
[----:B---3--:R-:W-:Y:S01]  /*de20*/  IADD3 R10, P0, PT, R10, UR16, RZ ;  /* 0x000000100a0a7c10 */ /* 0x008fe2000ff1e0ff */
[----:B------:R-:W-:-:S03]  /*de30*/  VIADD R5, R95, 0x18 ;  /* 0x000000185f057836 */ /* 0x000fc60000000000 */
[----:B------:R-:W1:Y:S01]  /*de40*/  LDCU.64 UR4, c[0x0][0x480] ;  /* 0x00009000ff0477ac */ /* 0x000e620008000a00 */
[----:B------:R-:W-:Y:S01]  /*de50*/  BSSY.RECONVERGENT B1, `(.L_x_154) ;  /* 0x00001df000017945 */ /* 0x000fe20003800200 */
[----:B------:R-:W-:Y:S01]  /*de60*/  IADD3.X R11, PT, PT, R11, UR17, RZ, P0, !PT ;  /* 0x000000110b0b7c10 */ /* 0x000fe200087fe4ff */
[----:B------:R-:W-:Y:S01]  /*de70*/  STS.128 [R91], R36 ;  /* 0x000000245b007388 */ /* 0x000fe20000000c00 */
[----:B-1----:R-:W-:-:S03]  /*de80*/  IADD3 R8, P1, PT, R8, UR4, RZ ;  /* 0x0000000408087c10 */ /* 0x002fc6000ff3e0ff */
[----:B------:R-:W-:Y:S01]  /*de90*/  STS.128 [R91+0x40], R40 ;  /* 0x000040285b007388 */ /* 0x000fe20000000c00 */
[----:B------:R-:W-:-:S03]  /*dea0*/  IADD3.X R9, PT, PT, R9, UR5, RZ, P1, !PT ;  /* 0x0000000509097c10 */ /* 0x000fc60008ffe4ff */
[----:B------:R-:W-:Y:S04]  /*deb0*/  STS.128 [R91+0x80], R44 ;  /* 0x0000802c5b007388 */ /* 0x000fe80000000c00 */
[----:B------:R-:W-:Y:S01]  /*dec0*/  STS.128 [R91+0xc0], R48 ;  /* 0x0000c0305b007388 */ /* 0x000fe20000000c00 */
        /* <DEDUP_REMOVED lines=25> */
[----:B------:R-:W-:Y:S10]  /*e060*/  BRA.U !UP0, `(.L_x_155) ;  /* 0x0000001908807547 */ /* 0x000ff4000b800000 */
[----:B------:R-:W1:Y:S01]  /*e070*/  LDCU UR4, c[0x0][0x464] ;  /* 0x00008c80ff0477ac */ /* 0x000e620008000800 */
[----:B------:R-:W-:Y:S01]  /*e080*/  IADD3 R30, P0, PT, R8, -UR10, RZ ;  /* 0x8000000a081e7c10 */ /* 0x000fe2000ff1e0ff */
[----:B------:R-:W-:Y:S03]  /*e090*/  BSSY.RECONVERGENT B0, `(.L_x_156) ;  /* 0x0000030000007945 */ /* 0x000fe60003800200 */
[----:B------:R-:W-:Y:S01]  /*e0a0*/  IADD3.X R31, PT, PT, R9, ~UR11, RZ, P0, !PT ;  /* 0x8000000b091f7c10 */ /* 0x000fe200087fe4ff */
        /* <DEDUP_REMOVED lines=11> */
[----:B------:R-:W1:Y:S02]  /*e160*/  F2I.FTZ.U32.TRUNC.NTZ R27, R27 ;  /* 0x0000001b001b7305 */ /* 0x000e64000021f000 */
[----:B-1----:R-:W-:-:S05]  /*e170*/  IMAD R7, R27, R33, RZ ;  /* 0x000000211b077224 */ /* 0x002fca00078e02ff */
[----:B------:R-:W-:-:S05]  /*e180*/  IADD3 R7, PT, PT, -R7, RZ, RZ ;  /* 0x000000ff07077210 */ /* 0x000fca0007ffe1ff */
[----:B------:R-:W-:-:S06]  /*e190*/  IMAD.HI.U32 R7, R27, R7, R26 ;  /* 0x000000071b077227 */ /* 0x000fcc00078e001a */
[----:B------:R-:W-:Y:S01]  /*e1a0*/  IMAD.HI.U32 R26, R7, R30, RZ ;  /* 0x0000001e071a7227 */ /* 0x000fe200078e00ff */
[----:B------:R-:W-:-:S04]  /*e1b0*/  MOV R7, RZ ;  /* 0x000000ff00077202 */ /* 0x000fc80000000f00 */
        /* <DEDUP_REMOVED lines=11> */
.L_x_157:
        /* <DEDUP_REMOVED lines=18> */
.L_x_158:
[----:B------:R-:W-:Y:S05]  /*e390*/  BSYNC.RECONVERGENT B0 ;  /* 0x0000000000007941 */ /* 0x000fea0003800200 */
.L_x_156:
        /* <DEDUP_REMOVED lines=35> */
.L_x_160:
[----:B------:R-:W2:Y:S01]  /*e5d0*/  LDCU.64 UR4, c[0x0][0x460] ;  /* 0x00008c00ff0477ac */ /* 0x000ea20008000a00 */
[----:B------:R-:W-:Y:S01]  /*e5e0*/  IMAD.MOV.U32 R87, RZ, RZ, R7 ;  /* 0x000000ffff577224 */ /* 0x000fe200078e0007 */
[----:B------:R-:W-:Y:S02]  /*e5f0*/  MOV R85, R6 ;  /* 0x0000000600557202 */ /* 0x000fe40000000f00 */
[----:B------:R-:W-:Y:S01]  /*e600*/  MOV R84, 0xe640 ;  /* 0x0000e64000547802 */ /* 0x000fe20000000f00 */
[----:B--2---:R-:W-:Y:S01]  /*e610*/  IMAD.U32 R86, RZ, RZ, UR4 ;  /* 0x00000004ff567e24 */ /* 0x004fe2000f8e00ff */
[----:B------:R-:W-:Y:S02]  /*e620*/  MOV R83, UR5 ;  /* 0x0000000500537c02 */ /* 0x000fe40008000f00 */
[----:B-1---5:R-:W-:Y:S05]  /*e630*/  CALL.REL.NOINC `($__internal_1_$__cuda_sm20_rem_u64) ;  /* 0x000000c800dc7944 */ /* 0x022fea0003c00000 */
.L_x_161:
[----:B------:R-:W-:Y:S05]  /*e640*/  BSYNC.RECONVERGENT B0 ;  /* 0x0000000000007941 */ /* 0x000fea0003800200 */
.L_x_159:
        /* <DEDUP_REMOVED lines=21> */
[----:B------:R-:W2:Y:S01]  /*e7a0*/  I2F.U32.RP R29, R31 ;  /* 0x0000001f001d7306 */ /* 0x000ea20000209000 */
[----:B------:R-:W-:-:S07]  /*e7b0*/  ISETP.NE.U32.AND P0, PT, R31, RZ, PT ;  /* 0x000000ff1f00720c */ /* 0x000fce0003f05070 */
[----:B--2---:R-:W1:Y:S02]  /*e7c0*/  MUFU.RCP R24, R29 ;  /* 0x0000001d00187308 */ /* 0x004e640000001000 */
        /* <DEDUP_REMOVED lines=18> */
.L_x_163:
        /* <DEDUP_REMOVED lines=17> */
.L_x_164:
[----:B------:R-:W-:Y:S05]  /*ea00*/  BSYNC.RECONVERGENT B0 ;  /* 0x0000000000007941 */ /* 0x000fea0003800200 */
.L_x_162:
        /* <DEDUP_REMOVED lines=37> */
.L_x_166:
[----:B------:R-:W2:Y:S01]  /*ec60*/  LDCU.64 UR4, c[0x0][0x460] ;  /* 0x00008c00ff0477ac */ /* 0x000ea20008000a00 */
[----:B------:R-:W-:Y:S01]  /*ec70*/  IMAD.MOV.U32 R87, RZ, RZ, R7 ;  /* 0x000000ffff577224 */ /* 0x000fe200078e0007 */
[----:B------:R-:W-:Y:S02]  /*ec80*/  MOV R85, R6 ;  /* 0x0000000600557202 */ /* 0x000fe40000000f00 */
[----:B------:R-:W-:Y:S01]  /*ec90*/  MOV R84, 0xecd0 ;  /* 0x0000ecd000547802 */ /* 0x000fe20000000f00 */
[----:B--2---:R-:W-:Y:S01]  /*eca0*/  IMAD.U32 R86, RZ, RZ, UR4 ;  /* 0x00000004ff567e24 */ /* 0x004fe2000f8e00ff */
[----:B------:R-:W-:Y:S02]  /*ecb0*/  MOV R83, UR5 ;  /* 0x0000000500537c02 */ /* 0x000fe40008000f00 */
[----:B-1---5:R-:W-:Y:S05]  /*ecc0*/  CALL.REL.NOINC `($__internal_1_$__cuda_sm20_rem_u64) ;  /* 0x000000c400387944 */ /* 0x022fea0003c00000 */
.L_x_167:
[----:B------:R-:W-:Y:S05]  /*ecd0*/  BSYNC.RECONVERGENT B0 ;  /* 0x0000000000007941 */ /* 0x000fea0003800200 */
.L_x_165:
        /* <DEDUP_REMOVED lines=42> */
.L_x_169:
        /* <DEDUP_REMOVED lines=17> */
.L_x_170:
[----:B------:R-:W-:Y:S05]  /*f090*/  BSYNC.RECONVERGENT B0 ;  /* 0x0000000000007941 */ /* 0x000fea0003800200 */
.L_x_168:
        /* <DEDUP_REMOVED lines=37> */
.L_x_172:
[----:B------:R-:W2:Y:S01]  /*f2f0*/  LDCU.64 UR4, c[0x0][0x460] ;  /* 0x00008c00ff0477ac */ /* 0x000ea20008000a00 */
[----:B------:R-:W-:Y:S01]  /*f300*/  IMAD.MOV.U32 R87, RZ, RZ, R7 ;  /* 0x000000ffff577224 */ /* 0x000fe200078e0007 */
[----:B------:R-:W-:Y:S02]  /*f310*/  MOV R85, R6 ;  /* 0x0000000600557202 */ /* 0x000fe40000000f00 */
[----:B------:R-:W-:Y:S01]  /*f320*/  MOV R84, 0xf360 ;  /* 0x0000f36000547802 */ /* 0x000fe20000000f00 */
[----:B--2---:R-:W-:Y:S01]  /*f330*/  IMAD.U32 R86, RZ, RZ, UR4 ;  /* 0x00000004ff567e24 */ /* 0x004fe2000f8e00ff */
[----:B------:R-:W-:Y:S02]  /*f340*/  MOV R83, UR5 ;  /* 0x0000000500537c02 */ /* 0x000fe40008000f00 */
[----:B-1---5:R-:W-:Y:S05]  /*f350*/  CALL.REL.NOINC `($__internal_1_$__cuda_sm20_rem_u64) ;  /* 0x000000bc00947944 */ /* 0x022fea0003c00000 */
.L_x_173:
[----:B------:R-:W-:Y:S05]  /*f360*/  BSYNC.RECONVERGENT B0 ;  /* 0x0000000000007941 */ /* 0x000fea0003800200 */
.L_x_171:
        /* <DEDUP_REMOVED lines=42> */
.L_x_175:
        /* <DEDUP_REMOVED lines=17> */
.L_x_176:
[----:B------:R-:W-:Y:S05]  /*f720*/  BSYNC.RECONVERGENT B0 ;  /* 0x0000000000007941 */ /* 0x000fea0003800200 */
.L_x_174:
        /* <DEDUP_REMOVED lines=37> */
.L_x_178:
[----:B------:R-:W2:Y:S01]  /*f980*/  LDCU.64 UR4, c[0x0][0x460] ;  /* 0x00008c00ff0477ac */ /* 0x000ea20008000a00 */
[----:B------:R-:W-:Y:S01]  /*f990*/  MOV R84, 0xf9d0 ;  /* 0x0000f9d000547802 */ /* 0x000fe20000000f00 */
[----:B--2---:R-:W-:Y:S01]  /*f9a0*/  IMAD.U32 R86, RZ, RZ, UR4 ;  /* 0x00000004ff567e24 */ /* 0x004fe2000f8e00ff */
[----:B------:R-:W-:Y:S02]  /*f9b0*/  MOV R83, UR5 ;  /* 0x0000000500537c02 */ /* 0x000fe40008000f00 */
[----:B-1---5:R-:W-:Y:S05]  /*f9c0*/  CALL.REL.NOINC `($__internal_1_$__cuda_sm20_rem_u64) ;  /* 0x000000b400f87944 */ /* 0x022fea0003c00000 */
.L_x_179:
[----:B------:R-:W-:Y:S05]  /*f9d0*/  BSYNC.RECONVERGENT B0 ;  /* 0x0000000000007941 */ /* 0x000fea0003800200 */
.L_x_177:
        /* <DEDUP_REMOVED lines=9> */
.L_x_155:
[----:B------:R-:W1:Y:S01]  /*fa70*/  LDCU UR16, c[0x0][0x380] ;  /* 0x00007000ff1077ac */ /* 0x000e620008000800 */
[----:B------:R-:W-:Y:S01]  /*fa80*/  ISETP.GE.AND P1, PT, R93, UR26, PT ;  /* 0x0000001a5d007c0c */ /* 0x000fe2000bf26270 */
[C---:B------:R-:W-:Y:S01]  /*fa90*/  VIADD R0, R95.reuse, 0x11 ;  /* 0x000000115f007836 */ /* 0x040fe20000000000 */
        /* <DEDUP_REMOVED lines=14> */
[----:B------:R-:W-:Y:S01]  /*fb80*/  ISETP.LT.AND P1, PT, R6, UR16, !P1 ;  /* 0x0000001006007c0c */ /* 0x000fe2000cf21270 */
[----:B------:R3:W-:Y:S01]  /*fb90*/  @P5 STG.E.64 desc[UR12][R26.64], R22 ;  /* 0x000000161a005986 */ /* 0x0007e2000c101b0c */
[----:B------:R-:W-:Y:S02]  /*fba0*/  IADD3 R30, P6, PT, R26, UR4, RZ ;  /* 0x000000041a1e7c10 */ /* 0x000fe4000ffde0ff */
[----:B------:R-:W-:Y:S01]  /*fbb0*/  ISETP.LT.AND P0, PT, R6, UR16, !P0 ;  /* 0x0000001006007c0c */ /* 0x000fe2000c701270 */
[----:B------:R3:W-:Y:S01]  /*fbc0*/  @P4 STG.E.64 desc[UR12][R26.64+0x100], R20 ;  /* 0x000100141a004986 */ /* 0x0007e2000c101b0c */
[----:B------:R-:W-:-:S02]  /*fbd0*/  IADD3.X R31, PT, PT, R27, UR5, RZ, P6, !PT ;  /* 0x000000051b1f7c10 */ /* 0x000fc4000b7fe4ff */
[----:B------:R-:W-:-:S03]  /*fbe0*/  IADD3 R6, P5, PT, R30, UR4, RZ ;  /* 0x000000041e067c10 */ /* 0x000fc6000ffbe0ff */
[----:B------:R3:W-:Y:S01]  /*fbf0*/  @P3 STG.E.64 desc[UR12][R30.64], R18 ;  /* 0x000000121e003986 */ /* 0x0007e2000c101b0c */
[----:B------:R-:W-:-:S03]  /*fc00*/  IADD3.X R7, PT, PT, R31, UR5, RZ, P5, !PT ;  /* 0x000000051f077c10 */ /* 0x000fc6000affe4ff */
[----:B------:R3:W-:Y:S04]  /*fc10*/  @P2 STG.E.64 desc[UR12][R30.64+0x100], R16 ;  /* 0x000100101e002986 */ /* 0x0007e8000c101b0c */
[----:B------:R3:W-:Y:S04]  /*fc20*/  @P1 STG.E.64 desc[UR12][R6.64], R14 ;  /* 0x0000000e06001986 */ /* 0x0007e8000c101b0c */
[----:B------:R3:W-:Y:S02]  /*fc30*/  @P0 STG.E.64 desc[UR12][R6.64+0x100], R12 ;  /* 0x0001000c06000986 */ /* 0x0007e4000c101b0c */
.L_x_180:
[----:B------:R-:W-:Y:S05]  /*fc40*/  BSYNC.RECONVERGENT B1 ;  /* 0x0000000000017941 */ /* 0x000fea0003800200 */
.L_x_154:
[----:B------:R-:W3:Y:S01]  /*fc50*/  LDCU.64 UR4, c[0x0][0x480] ;  /* 0x00009000ff0477ac */ /* 0x000ee20008000a00 */
[----:B------:R-:W-:Y:S01]  /*fc60*/  BSSY.RECONVERGENT B1, `(.L_x_181) ;  /* 0x00001a6000017945 */ /* 0x000fe20003800200 */
[----:B------:R-:W-:Y:S01]  /*fc70*/  UISETP.GT.AND UP0, UPT, UR7, UR6, UPT ;  /* 0x000000060700728c */ /* 0x000fe2000bf04270 */
[----:B---3--:R-:W-:-:S04]  /*fc80*/  IADD3 R8, P0, PT, R8, UR4, RZ ;  /* 0x0000000408087c10 */ /* 0x008fc8000ff1e0ff */
[----:B------:R-:W-:-:S04]  /*fc90*/  IADD3.X R9, PT, PT, R9, UR5, RZ, P0, !PT ;  /* 0x0000000509097c10 */ /* 0x000fc800087fe4ff */
[----:B------:R-:W-:Y:S05]  /*fca0*/  BRA.U !UP0, `(.L_x_182) ;  /* 0x0000001908047547 */ /* 0x000fea000b800000 */
[----:B------:R-:W-:Y:S01]  /*fcb0*/  IADD3 R14, P0, PT, R10, -UR8, RZ ;  /* 0x800000080a0e7c10 */ /* 0x000fe2000ff1e0ff */
[----:B------:R-:W-:Y:S03]  /*fcc0*/  BSSY.RECONVERGENT B0, `(.L_x_183) ;  /* 0x0000029000007945 */ /* 0x000fe60003800200 */
[----:B------:R-:W-:-:S04]  /*fcd0*/  IADD3.X R15, PT, PT, R11, ~UR9, RZ, P0, !PT ;  /* 0x800000090b0f7c10 */ /* 0x000fc800087fe4ff */
[----:B------:R-:W-:-:S04]  /*fce0*/  LOP3.LUT R0, R15, UR21, RZ, 0xfc, !PT ;  /* 0x000000150f007c12 */ /* 0x000fc8000f8efcff */
[----:B------:R-:W-:-:S13]  /*fcf0*/  ISETP.NE.U32.AND P0, PT, R0, RZ, PT ;  /* 0x000000ff0000720c */ /* 0x000fda0003f05070 */
[----:B------:R-:W-:Y:S05]  /*fd00*/  @P0 BRA `(.L_x_184) ;  /* 0x0000000000580947 */ /* 0x000fea0003800000 */
[----:B-1----:R-:W1:Y:S01]  /*fd10*/  I2F.U32.RP R12, UR20 ;  /* 0x00000014000c7d06 */ /* 0x002e620008209000 */
        /* <DEDUP_REMOVED lines=21> */
.L_x_184:
[----:B------:R-:W-:Y:S01]  /*fe70*/  IMAD.MOV.U32 R0, RZ, RZ, R14 ;  /* 0x000000ffff007224 */ /* 0x000fe200078e000e */
[----:B------:R-:W-:Y:S01]  /*fe80*/  MOV R89, UR20 ;  /* 0x0000001400597c02 */ /* 0x000fe20008000f00 */
[----:B------:R-:W-:Y:S01]  /*fe90*/  IMAD.MOV.U32 R83, RZ, RZ, R15 ;  /* 0x000000ffff537224 */ /* 0x000fe200078e000f */
[----:B------:R-:W-:Y:S02]  /*fea0*/  MOV R87, UR21 ;  /* 0x0000001500577c02 */ /* 0x000fe40008000f00 */
[----:B------:R-:W-:Y:S02]  /*feb0*/  MOV R88, 0xfed0 ;  /* 0x0000fed000587802 */ /* 0x000fe40000000f00 */
[----:B-1---5:R-:W-:Y:S05]  /*fec0*/  CALL.REL.NOINC `($__internal_0_$__cuda_sm20_div_u64) ;  /* 0x000000ac00a47944 */ /* 0x022fea0003c00000 */
        /* <DEDUP_REMOVED lines=8> */
.L_x_185:
[----:B------:R-:W-:Y:S05]  /*ff50*/  BSYNC.RECONVERGENT B0 ;  /* 0x0000000000007941 */ /* 0x000fea0003800200 */
.L_x_183:
        /* <DEDUP_REMOVED lines=35> */
.L_x_187:
[----:B------:R-:W-:Y:S01]  /*10190*/  IMAD.MOV.U32 R87, RZ, RZ, R7 ;  /* 0x000000ffff577224 */ /* 0x000fe200078e0007 */
[----:B------:R-:W-:Y:S01]  /*101a0*/  MOV R86, UR20 ;  /* 0x0000001400567c02 */ /* 0x000fe20008000f00 */
[----:B------:R-:W-:Y:S01]  /*101b0*/  IMAD.MOV.U32 R85, RZ, RZ, R6 ;  /* 0x000000ffff557224 */ /* 0x000fe200078e0006 */
[----:B------:R-:W-:Y:S02]  /*101c0*/  MOV R83, UR21 ;  /* 0x0000001500537c02 */ /* 0x000fe40008000f00 */
[----:B------:R-:W-:Y:S02]  /*101d0*/  MOV R84, 0x101f0 ;  /* 0x000101f000547802 */ /* 0x000fe40000000f00 */
[----:B----45:R-:W-:Y:S05]  /*101e0*/  CALL.REL.NOINC `($__internal_1_$__cuda_sm20_rem_u64) ;  /* 0x000000ac00f07944 */ /* 0x030fea0003c00000 */
.L_x_188:
[----:B------:R-:W-:Y:S05]  /*101f0*/  BSYNC.RECONVERGENT B0 ;  /* 0x0000000000007941 */ /* 0x000fea0003800200 */
.L_x_186:
        /* <DEDUP_REMOVED lines=39> */
.L_x_190:
        /* <DEDUP_REMOVED lines=14> */
.L_x_191:
[----:B------:R-:W-:Y:S05]  /*10550*/  BSYNC.RECONVERGENT B0 ;  /* 0x0000000000007941 */ /* 0x000fea0003800200 */
.L_x_189:
        /* <DEDUP_REMOVED lines=36> */
.L_x_193:
[----:B------:R-:W-:Y:S01]  /*107a0*/  IMAD.MOV.U32 R87, RZ, RZ, R7 ;  /* 0x000000ffff577224 */ /* 0x000fe200078e0007 */
[----:B------:R-:W-:Y:S01]  /*107b0*/  MOV R86, UR20 ;  /* 0x0000001400567c02 */ /* 0x000fe20008000f00 */
[----:B------:R-:W-:Y:S01]  /*107c0*/  IMAD.MOV.U32 R85, RZ, RZ, R6 ;  /* 0x000000ffff557224 */ /* 0x000fe200078e0006 */
[----:B------:R-:W-:Y:S02]  /*107d0*/  MOV R83, UR21 ;  /* 0x0000001500537c02 */ /* 0x000fe40008000f00 */
[----:B------:R-:W-:Y:S02]  /*107e0*/  MOV R84, 0x10800 ;  /* 0x0001080000547802 */ /* 0x000fe40000000f00 */
[----:B----45:R-:W-:Y:S05]  /*107f0*/  CALL.REL.NOINC `($__internal_1_$__cuda_sm20_rem_u64) ;  /* 0x000000a8006c7944 */ /* 0x030fea0003c00000 */
.L_x_194:
[----:B------:R-:W-:Y:S05]  /*10800*/  BSYNC.RECONVERGENT B0 ;  /* 0x0000000000007941 */ /* 0x000fea0003800200 */
.L_x_192:
        /* <DEDUP_REMOVED lines=39> */
.L_x_196:
        /* <DEDUP_REMOVED lines=14> */
.L_x_197:
[----:B------:R-:W-:Y:S05]  /*10b60*/  BSYNC.RECONVERGENT B0 ;  /* 0x0000000000007941 */ /* 0x000fea0003800200 */
.L_x_195:
        /* <DEDUP_REMOVED lines=36> */
.L_x_199:
[----:B------:R-:W-:Y:S01]  /*10db0*/  IMAD.MOV.U32 R87, RZ, RZ, R7 ;  /* 0x000000ffff577224 */ /* 0x000fe200078e0007 */
[----:B------:R-:W-:Y:S01]  /*10dc0*/  MOV R86, UR20 ;  /* 0x0000001400567c02 */ /* 0x000fe20008000f00 */
[----:B------:R-:W-:Y:S01]  /*10dd0*/  IMAD.MOV.U32 R85, RZ, RZ, R6 ;  /* 0x000000ffff557224 */ /* 0x000fe200078e0006 */
[----:B------:R-:W-:Y:S02]  /*10de0*/  MOV R83, UR21 ;  /* 0x0000001500537c02 */ /* 0x000fe40008000f00 */
[----:B------:R-:W-:Y:S02]  /*10df0*/  MOV R84, 0x10e10 ;  /* 0x00010e1000547802 */ /* 0x000fe40000000f00 */
[----:B----45:R-:W-:Y:S05]  /*10e00*/  CALL.REL.NOINC `($__internal_1_$__cuda_sm20_rem_u64) ;  /* 0x000000a000e87944 */ /* 0x030fea0003c00000 */
.L_x_200:
[----:B------:R-:W-:Y:S05]  /*10e10*/  BSYNC.RECONVERGENT B0 ;  /* 0x0000000000007941 */ /* 0x000fea0003800200 */
.L_x_198:
        /* <DEDUP_REMOVED lines=39> */
.L_x_202:
        /* <DEDUP_REMOVED lines=14> */
.L_x_203:
[----:B------:R-:W-:Y:S05]  /*11170*/  BSYNC.RECONVERGENT B0 ;  /* 0x0000000000007941 */ /* 0x000fea0003800200 */
.L_x_201:
        /* <DEDUP_REMOVED lines=36> */
.L_x_205:
[----:B------:R-:W-:Y:S01]  /*113c0*/  IMAD.U32 R86, RZ, RZ, UR20 ;  /* 0x00000014ff567e24 */ /* 0x000fe2000f8e00ff */
[----:B------:R-:W-:Y:S02]  /*113d0*/  MOV R83, UR21 ;  /* 0x0000001500537c02 */ /* 0x000fe40008000f00 */
[----:B------:R-:W-:Y:S02]  /*113e0*/  MOV R84, 0x11400 ;  /* 0x0001140000547802 */ /* 0x000fe40000000f00 */
[----:B----45:R-:W-:Y:S05]  /*113f0*/  CALL.REL.NOINC `($__internal_1_$__cuda_sm20_rem_u64) ;  /* 0x0000009c006c7944 */ /* 0x030fea0003c00000 */
.L_x_206:
[----:B------:R-:W-:Y:S05]  /*11400*/  BSYNC.RECONVERGENT B0 ;  /* 0x0000000000007941 */ /* 0x000fea0003800200 */
.L_x_204:
        /* <DEDUP_REMOVED lines=11> */
.L_x_182:
[----:B------:R-:W2:Y:S01]  /*114c0*/  LDCU UR4, c[0x0][0x380] ;  /* 0x00007000ff0477ac */ /* 0x000ea20008000800 */
[----:B------:R-:W-:Y:S01]  /*114d0*/  ISETP.GE.AND P0, PT, R93, UR26, PT ;  /* 0x0000001a5d007c0c */ /* 0x000fe2000bf06270 */
[----:B------:R-:W-:Y:S01]  /*114e0*/  VIADD R0, R95, 0x19 ;  /* 0x000000195f007836 */ /* 0x000fe20000000000 */
[----:B------:R-:W-:Y:S02]  /*114f0*/  ISETP.GE.AND P1, PT, R4, UR26, PT ;  /* 0x0000001a04007c0c */ /* 0x000fe4000bf26270 */
[C---:B--2---:R-:W-:Y:S02]  /*11500*/  ISETP.LT.AND P2, PT, R5.reuse, UR4, !P0 ;  /* 0x0000000405007c0c */ /* 0x044fe4000c741270 */
[----:B------:R-:W-:Y:S02]  /*11510*/  ISETP.LT.AND P3, PT, R5, UR4, !P1 ;  /* 0x0000000405007c0c */ /* 0x000fe4000cf61270 */
[C---:B------:R-:W-:Y:S02]  /*11520*/  ISETP.LT.AND P6, PT, R0.reuse, UR4, !P0 ;  /* 0x0000000400007c0c */ /* 0x040fe4000c7c1270 */
[----:B------:R-:W-:Y:S01]  /*11530*/  ISETP.LT.AND P5, PT, R0, UR4, !P1 ;  /* 0x0000000400007c0c */ /* 0x000fe2000cfa1270 */
[----:B------:R-:W-:-:S06]  /*11540*/  VIADD R0, R95, 0x1a ;  /* 0x0000001a5f007836 */ /* 0x000fcc0000000000 */
[--C-:B-1----:R-:W-:Y:S02]  /*11550*/  @P2 IMAD.MOV.U32 R12, RZ, RZ, R10.reuse ;  /* 0x000000ffff0c2224 */ /* 0x102fe400078e000a */
[--C-:B------:R-:W-:Y:S02]  /*11560*/  @P2 IMAD.MOV.U32 R13, RZ, RZ, R11.reuse ;  /* 0x000000ffff0d2224 */ /* 0x100fe400078e000b */
[----:B------:R-:W-:Y:S02]  /*11570*/  @P3 IMAD.MOV.U32 R16, RZ, RZ, R10 ;  /* 0x000000ffff103224 */ /* 0x000fe400078e000a */
[----:B------:R-:W-:Y:S01]  /*11580*/  @P3 IMAD.MOV.U32 R17, RZ, RZ, R11 ;  /* 0x000000ffff113224 */ /* 0x000fe200078e000b */
[----:B------:R1:W4:Y:S01]  /*11590*/  @P2 LDG.E.LTC128B.64 R80, desc[UR12][R12.64] ;  /* 0x0000000c0c502981 */ /* 0x000322000c1e1b20 */
[----:B------:R-:W-:Y:S01]  /*115a0*/  IADD3 R14, P2, PT, R10, UR18, RZ ;  /* 0x000000120a0e7c10 */ /* 0x000fe2000ff5e0ff */
[----:B------:R-:W-:Y:S01]  /*115b0*/  VIADD R10, R95, 0x1b ;  /* 0x0000001b5f0a7836 */ /* 0x000fe20000000000 */
[----:B------:R-:W-:Y:S01]  /*115c0*/  ISETP.LT.AND P4, PT, R0, UR4, !P0 ;  /* 0x0000000400007c0c */ /* 0x000fe2000c781270 */
[----:B------:R2:W4:Y:S01]  /*115d0*/  @P3 LDG.E.LTC128B.64 R78, desc[UR12][R16.64+0x100] ;  /* 0x0001000c104e3981 */ /* 0x000522000c1e1b20 */
[----:B------:R-:W-:-:S02]  /*115e0*/  IADD3.X R15, PT, PT, R11, UR19, RZ, P2, !PT ;  /* 0x000000130b0f7c10 */ /* 0x000fc400097fe4ff */
[----:B------:R-:W-:Y:S02]  /*115f0*/  IADD3 R6, P2, PT, R14, UR18, RZ ;  /* 0x000000120e067c10 */ /* 0x000fe4000ff5e0ff */
[----:B------:R-:W-:Y:S01]  /*11600*/  ISETP.LT.AND P3, PT, R0, UR4, !P1 ;  /* 0x0000000400007c0c */ /* 0x000fe2000cf61270 */
[----:B------:R2:W4:Y:S01]  /*11610*/  @P6 LDG.E.LTC128B.64 R76, desc[UR12][R14.64] ;  /* 0x0000000c0e4c6981 */ /* 0x000522000c1e1b20 */
[C---:B------:R-:W-:Y:S02]  /*11620*/  ISETP.LT.AND P0, PT, R10.reuse, UR4, !P0 ;  /* 0x000000040a007c0c */ /* 0x040fe4000c701270 */
[----:B------:R-:W-:Y:S01]  /*11630*/  ISETP.LT.AND P1, PT, R10, UR4, !P1 ;  /* 0x000000040a007c0c */ /* 0x000fe2000cf21270 */
[----:B------:R2:W4:Y:S01]  /*11640*/  @P5 LDG.E.LTC128B.64 R74, desc[UR12][R14.64+0x100] ;  /* 0x0001000c0e4a5981 */ /* 0x000522000c1e1b20 */
[----:B------:R-:W-:-:S05]  /*11650*/  IADD3.X R7, PT, PT, R15, UR19, RZ, P2, !PT ;  /* 0x000000130f077c10 */ /* 0x000fca00097fe4ff */
[----:B------:R2:W4:Y:S04]  /*11660*/  @P4 LDG.E.LTC128B.64 R72, desc[UR12][R6.64] ;  /* 0x0000000c06484981 */ /* 0x000528000c1e1b20 */
[----:B------:R2:W4:Y:S01]  /*11670*/  @P3 LDG.E.LTC128B.64 R70, desc[UR12][R6.64+0x100] ;  /* 0x0001000c06463981 */ /* 0x000522000c1e1b20 */
[----:B-1----:R-:W-:-:S04]  /*11680*/  IADD3 R12, P2, PT, R6, UR18, RZ ;  /* 0x00000012060c7c10 */ /* 0x002fc8000ff5e0ff */
[----:B------:R-:W-:-:S05]  /*11690*/  IADD3.X R13, PT, PT, R7, UR19, RZ, P2, !PT ;  /* 0x00000013070d7c10 */ /* 0x000fca00097fe4ff */
[----:B------:R2:W4:Y:S04]  /*116a0*/  @P0 LDG.E.LTC128B.64 R68, desc[UR12][R12.64] ;  /* 0x0000000c0c440981 */ /* 0x000528000c1e1b20 */
[----:B------:R2:W4:Y:S02]  /*116b0*/  @P1 LDG.E.LTC128B.64 R2, desc[UR12][R12.64+0x100] ;  /* 0x0001000c0c021981 */ /* 0x000524000c1e1b20 */
.L_x_207:
[----:B------:R-:W-:Y:S05]  /*116c0*/  BSYNC.RECONVERGENT B1 ;  /* 0x0000000000017941 */ /* 0x000fea0003800200 */
.L_x_181:
[----:B------:R-:W-:Y:S01]  /*116d0*/  BAR.SYNC.DEFER_BLOCKING 0x0 ;  /* 0x0000000000007b1d */ /* 0x000fe20000010000 */
[----:B------:R-:W-:-:S05]  /*116e0*/  UISETP.GT.AND UP0, UPT, UR7, UR6, UPT ;  /* 0x000000060700728c */ /* 0x000fca000bf04270 */
[----:B-----5:R-:W-:Y:S04]  /*116f0*/  STS.128 [R91], R64 ;  /* 0x000000405b007388 */ /* 0x020fe80000000c00 */
[----:B------:R-:W-:Y:S04]  /*11700*/  STS.128 [R91+0x40], R60 ;  /* 0x0000403c5b007388 */ /* 0x000fe80000000c00 */
[----:B------:R-:W-:Y:S04]  /*11710*/  STS.128 [R91+0x80], R56 ;  /* 0x000080385b007388 */ /* 0x000fe80000000c00 */
[----:B------:R-:W-:Y:S01]  /*11720*/  STS.128 [R91+0xc0], R52 ;  /* 0x0000c0345b007388 */ /* 0x000fe20000000c00 */
[----:B------:R-:W-:Y:S06]  /*11730*/  BAR.SYNC.DEFER_BLOCKING 0x0 ;  /* 0x0000000000007b1d */ /* 0x000fec0000010000 */
[----:B------:R-:W1:Y:S04]  /*11740*/  LDS.64 R18, [R94+UR14+0x440] ;  /* 0x0004400e5e127984 */ /* 0x000e680008000a00 */
[----:B------:R-:W3:Y:S04]  /*11750*/  LDS.64 R22, [R94+UR14] ;  /* 0x0000000e5e167984 */ /* 0x000ee80008000a00 */
[----:B--2---:R-:W2:Y:S04]  /*11760*/  LDS.64 R6, [R94+UR14+0x100] ;  /* 0x0001000e5e067984 */ /* 0x004ea80008000a00 */
[----:B------:R-:W2:Y:S04]  /*11770*/  LDS.64 R10, [R94+UR14+0x220] ;  /* 0x0002200e5e0a7984 */ /* 0x000ea80008000a00 */
[----:B------:R-:W2:Y:S04]  /*11780*/  LDS.64 R12, [R94+UR14+0x320] ;  /* 0x0003200e5e0c7984 */ /* 0x000ea80008000a00 */
[----:B------:R-:W2:Y:S04]  /*11790*/  LDS.64 R16, [R94+UR14+0x540] ;  /* 0x0005400e5e107984 */ /* 0x000ea80008000a00 */
[----:B------:R-:W2:Y:S04]  /*117a0*/  LDS.64 R14, [R94+UR14+0x660] ;  /* 0x0006600e5e0e7984 */ /* 0x000ea80008000a00 */
[----:B------:R-:W2:Y:S01]  /*117b0*/  LDS.64 R20, [R94+UR14+0x760] ;  /* 0x0007600e5e147984 */ /* 0x000ea20008000a00 */
[----:B-1----:R-:W-:-:S02]  /*117c0*/  DMUL R24, R18, R100 ;  /* 0x0000006412187228 */ /* 0x002fc40000000000 */
[-C--:B---3--:R-:W-:Y:S02]  /*117d0*/  DMUL R22, R22, R100.reuse ;  /* 0x0000006416167228 */ /* 0x088fe40000000000 */
[-C--:B--2---:R-:W-:Y:S02]  /*117e0*/  DMUL R6, R6, R100.reuse ;  /* 0x0000006406067228 */ /* 0x084fe40000000000 */
[----:B------:R-:W-:-:S04]  /*117f0*/  DMUL R10, R10, R100 ;  /* 0x000000640a0a7228 */ /* 0x000fc80000000000 */
        /* <DEDUP_REMOVED lines=8> */
[-C--:B------:R-:W-:Y:S02]  /*11880*/  DFMA R14, R72, R98.reuse, R24 ;  /* 0x00000062480e722b */ /* 0x080fe40000000018 */
[-C--:B------:R-:W-:Y:S02]  /*11890*/  DFMA R16, R70, R98.reuse, R16 ;  /* 0x000000624610722b */ /* 0x080fe40000000010 */
[-C--:B------:R-:W-:Y:S02]  /*118a0*/  DFMA R18, R68, R98.reuse, R18 ;  /* 0x000000624412722b */ /* 0x080fe40000000012 */
        /* <DEDUP_REMOVED lines=34> */
.L_x_210:
[----:B------:R-:W1:Y:S01]  /*11ad0*/  LDCU.64 UR4, c[0x0][0x460] ;  /* 0x00008c00ff0477ac */ /* 0x000e620008000a00 */
[----:B------:R-:W-:Y:S01]  /*11ae0*/  IMAD.MOV.U32 R0, RZ, RZ, R24 ;  /* 0x000000ffff007224 */ /* 0x000fe200078e0018 */
[----:B------:R-:W-:Y:S02]  /*11af0*/  MOV R83, R25 ;  /* 0x0000001900537202 */ /* 0x000fe40000000f00 */
[----:B------:R-:W-:Y:S01]  /*11b00*/  MOV R88, 0x11b40 ;  /* 0x00011b4000587802 */ /* 0x000fe20000000f00 */
[----:B-1----:R-:W-:Y:S01]  /*11b10*/  IMAD.U32 R89, RZ, RZ, UR4 ;  /* 0x00000004ff597e24 */ /* 0x002fe2000f8e00ff */
[----:B------:R-:W-:Y:S02]  /*11b20*/  MOV R87, UR5 ;  /* 0x0000000500577c02 */ /* 0x000fe40008000f00 */
[----:B------:R-:W-:Y:S05]  /*11b30*/  CALL.REL.NOINC `($__internal_0_$__cuda_sm20_div_u64) ;  /* 0x0000009000887944 */ /* 0x000fea0003c00000 */
        /* <DEDUP_REMOVED lines=11> */
.L_x_211:
[----:B------:R-:W-:Y:S05]  /*11bf0*/  BSYNC.RECONVERGENT B0 ;  /* 0x0000000000007941 */ /* 0x000fea0003800200 */
.L_x_209:
[----:B------:R-:W1:Y:S01]  /*11c00*/  LDCU.64 UR4, c[0x0][0x380] ;  /* 0x00007000ff0477ac */ /* 0x000e620008000a00 */
[--C-:B------:R-:W-:Y:S01]  /*11c10*/  SHF.R.U64 R29, R2, 0x3, R3.reuse ;  /* 0x00000003021d7819 */ /* 0x100fe20000001203 */
[----:B------:R-:W-:Y:S01]  /*11c20*/  BSSY.RECONVERGENT B0, `(.L_x_212) ;  /* 0x0000028000007945 */ /* 0x000fe20003800200 */
[----:B------:R-:W-:Y:S02]  /*11c30*/  SHF.R.U32.HI R0, RZ, 0x3, R3 ;  /* 0x00000003ff007819 */ /* 0x000fe40000011603 */
[----:B------:R-:W-:Y:S02]  /*11c40*/  ISETP.LE.U32.AND P2, PT, R20, R29, PT ;  /* 0x0000001d1400720c */ /* 0x000fe40003f43070 */
[----:B-1----:R-:W-:Y:S02]  /*11c50*/  ISETP.GE.AND P0, PT, R5, UR4, PT ;  /* 0x0000000405007c0c */ /* 0x002fe4000bf06270 */
[----:B------:R-:W-:Y:S02]  /*11c60*/  SHF.R.S32.HI R5, RZ, 0x1f, R20 ;  /* 0x0000001fff057819 */ /* 0x000fe40000011414 */
        /* <DEDUP_REMOVED lines=28> */
.L_x_213:
[----:B------:R-:W2:Y:S01]  /*11e30*/  LDCU.64 UR4, c[0x0][0x460] ;  /* 0x00008c00ff0477ac */ /* 0x000ea20008000a00 */
[----:B------:R-:W-:Y:S01]  /*11e40*/  IMAD.MOV.U32 R87, RZ, RZ, R3 ;  /* 0x000000ffff577224 */ /* 0x000fe200078e0003 */
[----:B------:R-:W-:Y:S02]  /*11e50*/  MOV R85, R2 ;  /* 0x0000000200557202 */ /* 0x000fe40000000f00 */
[----:B------:R-:W-:Y:S01]  /*11e60*/  MOV R84, 0x11ea0 ;  /* 0x00011ea000547802 */ /* 0x000fe20000000f00 */
[----:B--2---:R-:W-:Y:S01]  /*11e70*/  IMAD.U32 R86, RZ, RZ, UR4 ;  /* 0x00000004ff567e24 */ /* 0x004fe2000f8e00ff */
[----:B------:R-:W-:Y:S02]  /*11e80*/  MOV R83, UR5 ;  /* 0x0000000500537c02 */ /* 0x000fe40008000f00 */
[----:B-1----:R-:W-:Y:S05]  /*11e90*/  CALL.REL.NOINC `($__internal_1_$__cuda_sm20_rem_u64) ;  /* 0x0000009000c47944 */ /* 0x002fea0003c00000 */
.L_x_214:
[----:B------:R-:W-:Y:S05]  /*11ea0*/  BSYNC.RECONVERGENT B0 ;  /* 0x0000000000007941 */ /* 0x000fea0003800200 */
.L_x_212:
        /* <DEDUP_REMOVED lines=44> */
.L_x_216:
[----:B------:R-:W2:Y:S01]  /*12170*/  LDCU.64 UR4, c[0x0][0x460] ;  /* 0x00008c00ff0477ac */ /* 0x000ea20008000a00 */
[----:B------:R-:W-:Y:S01]  /*12180*/  IMAD.MOV.U32 R0, RZ, RZ, R22 ;  /* 0x000000ffff007224 */ /* 0x000fe200078e0016 */
[----:B------:R-:W-:Y:S02]  /*12190*/  MOV R83, R23 ;  /* 0x0000001700537202 */ /* 0x000fe40000000f00 */
[----:B------:R-:W-:Y:S01]  /*121a0*/  MOV R88, 0x121e0 ;  /* 0x000121e000587802 */ /* 0x000fe20000000f00 */
[----:B--2---:R-:W-:Y:S01]  /*121b0*/  IMAD.U32 R89, RZ, RZ, UR4 ;  /* 0x00000004ff597e24 */ /* 0x004fe2000f8e00ff */
[----:B------:R-:W-:Y:S02]  /*121c0*/  MOV R87, UR5 ;  /* 0x0000000500577c02 */ /* 0x000fe40008000f00 */
[----:B-1----:R-:W-:Y:S05]  /*121d0*/  CALL.REL.NOINC `($__internal_0_$__cuda_sm20_div_u64) ;  /* 0x0000008800e07944 */ /* 0x002fea0003c00000 */
[----:B------:R-:W1:Y:S01]  /*121e0*/  LDCU.64 UR4, c[0x0][0x460] ;  /* 0x00008c00ff0477ac */ /* 0x000e620008000a00 */
[----:B------:R-:W-:-:S04]  /*121f0*/  IADD3 R0, P0, PT, RZ, -R83, RZ ;  /* 0x80000053ff007210 */ /* 0x000fc80007f1e0ff */
[----:B------:R-:W-:Y:S02]  /*12200*/  IADD3.X R6, PT, PT, RZ, ~R85, RZ, P0, !PT ;  /* 0x80000055ff067210 */ /* 0x000fe400007fe4ff */
[----:B-1----:R-:W-:Y:S02]  /*12210*/  MOV R7, UR4 ;  /* 0x0000000400077c02 */ /* 0x002fe40008000f00 */
[----:B------:R-:W-:-:S03]  /*12220*/  MOV R9, UR5 ;  /* 0x0000000500097c02 */ /* 0x000fc60008000f00 */
[----:B------:R-:W-:Y:S01]  /*12230*/  IMAD R5, R6, R7, RZ ;  /* 0x0000000706057224 */ /* 0x000fe200078e02ff */
[----:B------:R-:W-:Y:S01]  /*12240*/  MOV R6, R83 ;  /* 0x0000005300067202 */ /* 0x000fe20000000f00 */
[----:B------:R-:W-:-:S04]  /*12250*/  IMAD.WIDE.U32 R22, R0, R7, R22 ;  /* 0x0000000700167225 */ /* 0x000fc800078e0016 */
[----:B------:R-:W-:-:S05]  /*12260*/  IMAD R5, R0, R9, R5 ;  /* 0x0000000900057224 */ /* 0x000fca00078e0205 */
[----:B------:R-:W-:Y:S02]  /*12270*/  IADD3 R5, PT, PT, R5, R23, RZ ;  /* 0x0000001705057210 */ /* 0x000fe40007ffe0ff */
.L_x_217:
[----:B------:R-:W-:Y:S05]  /*12280*/  BSYNC.RECONVERGENT B0 ;  /* 0x0000000000007941 */ /* 0x000fea0003800200 */
.L_x_215:
[----:B------:R-:W1:Y:S01]  /*12290*/  LDCU.64 UR6, c[0x0][0x380] ;  /* 0x00007000ff0677ac */ /* 0x000e620008000a00 */
[----:B------:R-:W-:Y:S01]  /*122a0*/  VIADD R0, R95, 0x19 ;  /* 0x000000195f007836 */ /* 0x000fe20000000000 */
[--C-:B------:R-:W-:Y:S01]  /*122b0*/  SHF.R.U64 R23, R22, 0x3, R5.reuse ;  /* 0x0000000316177819 */ /* 0x100fe20000001205 */
[----:B------:R-:W-:Y:S01]  /*122c0*/  BSSY.RECONVERGENT B0, `(.L_x_218) ;  /* 0x0000029000007945 */ /* 0x000fe20003800200 */
[----:B------:R-:W2:Y:S02]  /*122d0*/  LDCU.64 UR4, c[0x0][0x468] ;  /* 0x00008d00ff0477ac */ /* 0x000ea40008000a00 */
[----:B------:R-:W-:Y:S02]  /*122e0*/  ISETP.LE.U32.AND P2, PT, R6, R23, PT ;  /* 0x000000170600720c */ /* 0x000fe40003f43070 */
[----:B-1----:R-:W-:Y:S02]  /*122f0*/  ISETP.GE.AND P0, PT, R0, UR6, PT ;  /* 0x0000000600007c0c */ /* 0x002fe4000bf06270 */
[----:B------:R-:W-:-:S02]  /*12300*/  SHF.R.U32.HI R0, RZ, 0x3, R5 ;  /* 0x00000003ff007819 */ /* 0x000fc40000011605 */
[----:B------:R-:W-:Y:S02]  /*12310*/  ISETP.LT.AND P1, PT, R93, UR7, !P0 ;  /* 0x000000075d007c0c */ /* 0x000fe4000c721270 */
[----:B------:R-:W-:-:S04]  /*12320*/  SHF.R.S32.HI R5, RZ, 0x1f, R6 ;  /* 0x0000001fff057819 */ /* 0x000fc80000011406 */
        /* <DEDUP_REMOVED lines=27> */
.L_x_219:
[----:B------:R-:W2:Y:S01]  /*124e0*/  LDCU.64 UR4, c[0x0][0x460] ;  /* 0x00008c00ff0477ac */ /* 0x000ea20008000a00 */
[----:B------:R-:W-:Y:S01]  /*124f0*/  IMAD.MOV.U32 R87, RZ, RZ, R3 ;  /* 0x000000ffff577224 */ /* 0x000fe200078e0003 */
[----:B------:R-:W-:Y:S02]  /*12500*/  MOV R85, R2 ;  /* 0x0000000200557202 */ /* 0x000fe40000000f00 */
[----:B------:R-:W-:Y:S01]  /*12510*/  MOV R84, 0x12550 ;  /* 0x0001255000547802 */ /* 0x000fe20000000f00 */
[----:B--2---:R-:W-:Y:S01]  /*12520*/  IMAD.U32 R86, RZ, RZ, UR4 ;  /* 0x00000004ff567e24 */ /* 0x004fe2000f8e00ff */
[----:B------:R-:W-:Y:S02]  /*12530*/  MOV R83, UR5 ;  /* 0x0000000500537c02 */ /* 0x000fe40008000f00 */
[----:B-1----:R-:W-:Y:S05]  /*12540*/  CALL.REL.NOINC `($__internal_1_$__cuda_sm20_rem_u64) ;  /* 0x0000008c00187944 */ /* 0x002fea0003c00000 */
.L_x_220:
[----:B------:R-:W-:Y:S05]  /*12550*/  BSYNC.RECONVERGENT B0 ;  /* 0x0000000000007941 */ /* 0x000fea0003800200 */
.L_x_218:
        /* <DEDUP_REMOVED lines=44> */
.L_x_222:
        /* <DEDUP_REMOVED lines=17> */
.L_x_223:
[----:B------:R-:W-:Y:S05]  /*12930*/  BSYNC.RECONVERGENT B0 ;  /* 0x0000000000007941 */ /* 0x000fea0003800200 */
.L_x_221:
        /* <DEDUP_REMOVED lines=18> */
[----:B------:R-:W-:Y:S02]  /*12a60*/  MOV R12, RZ ;  /* 0x000000ff000c7202 */ /* 0x000fe40000000f00 */
[----:B------:R-:W-:-:S05]  /*12a70*/  MOV R83, RZ ;  /* 0x000000ff00537202 */ /* 0x000fca0000000f00 */
[----:B--2---:R-:W2:Y:S02]  /*12a80*/  MUFU.RCP R10, R11 ;  /* 0x0000000b000a7308 */ /* 0x004ea40000001000 */
[----:B--2---:R-:W-:-:S06]  /*12a90*/  VIADD R10, R10, 0xffffffe ;  /* 0x0ffffffe0a0a7836 */ /* 0x004fcc0000000000 */
        /* <DEDUP_REMOVED lines=15> */
.L_x_225:
[----:B------:R-:W2:Y:S01]  /*12b90*/  LDCU.64 UR4, c[0x0][0x460] ;  /* 0x00008c00ff0477ac */ /* 0x000ea20008000a00 */
[----:B------:R-:W-:Y:S01]  /*12ba0*/  IMAD.MOV.U32 R87, RZ, RZ, R3 ;  /* 0x000000ffff577224 */ /* 0x000fe200078e0003 */
[----:B------:R-:W-:Y:S02]  /*12bb0*/  MOV R85, R2 ;  /* 0x0000000200557202 */ /* 0x000fe40000000f00 */
[----:B------:R-:W-:Y:S01]  /*12bc0*/  MOV R84, 0x12c00 ;  /* 0x00012c0000547802 */ /* 0x000fe20000000f00 */
[----:B--2---:R-:W-:Y:S01]  /*12bd0*/  IMAD.U32 R86, RZ, RZ, UR4 ;  /* 0x00000004ff567e24 */ /* 0x004fe2000f8e00ff */
[----:B------:R-:W-:Y:S02]  /*12be0*/  MOV R83, UR5 ;  /* 0x0000000500537c02 */ /* 0x000fe40008000f00 */
[----:B-1----:R-:W-:Y:S05]  /*12bf0*/  CALL.REL.NOINC `($__internal_1_$__cuda_sm20_rem_u64) ;  /* 0x00000084006c7944 */ /* 0x002fea0003c00000 */
.L_x_226:
[----:B------:R-:W-:Y:S05]  /*12c00*/  BSYNC.RECONVERGENT B0 ;  /* 0x0000000000007941 */ /* 0x000fea0003800200 */
.L_x_224:
[----:B------:R-:W2:Y:S01]  /*12c10*/  LDCU UR6, c[0x0][0x384] ;  /* 0x00007080ff0677ac */ /* 0x000ea20008000800 */
[--C-:B------:R-:W-:Y:S01]  /*12c20*/  SHF.R.U64 R9, R82, 0x3, R83.reuse ;  /* 0x0000000352097819 */ /* 0x100fe20000001253 */
[----:B------:R-:W-:Y:S01]  /*12c30*/  BSSY.RECONVERGENT B0, `(.L_x_227) ;  /* 0x0000039000007945 */ /* 0x000fe20003800200 */
[----:B------:R-:W-:Y:S01]  /*12c40*/  SHF.R.U32.HI R0, RZ, 0x3, R83 ;  /* 0x00000003ff007819 */ /* 0x000fe20000011653 */
[----:B------:R-:W3:Y:S01]  /*12c50*/  LDCU.64 UR4, c[0x0][0x468] ;  /* 0x00008d00ff0477ac */ /* 0x000ee20008000a00 */
[----:B------:R-:W-:Y:S02]  /*12c60*/  ISETP.LE.U32.AND P1, PT, R8, R9, PT ;  /* 0x000000090800720c */ /* 0x000fe40003f23070 */
[----:B--2---:R-:W-:Y:S01]  /*12c70*/  ISETP.LT.AND P0, PT, R4, UR6, !P0 ;  /* 0x0000000604007c0c */ /* 0x004fe2000c701270 */
[----:B------:R-:W2:Y:S03]  /*12c80*/  LDCU UR6, c[0x0][0x464] ;  /* 0x00008c80ff0677ac */ /* 0x000ea60008000800 */
[----:B------:R-:W-:-:S02]  /*12c90*/  ISETP.LE.U32.AND.EX P1, PT, R5, R0, P0, P1 ;  /* 0x000000000500720c */ /* 0x000fc40000723110 */
[----:B---3--:R-:W-:-:S04]  /*12ca0*/  IADD3 R8, P0, PT, R6, UR4, RZ ;  /* 0x0000000406087c10 */ /* 0x008fc8000ff1e0ff */
[----:B------:R-:W-:Y:S02]  /*12cb0*/  IADD3.X R9, PT, PT, R7, UR5, RZ, P0, !PT ;  /* 0x0000000507097c10 */ /* 0x000fe400087fe4ff */
[----:B------:R-:W-:-:S04]  /*12cc0*/  IADD3 R10, P0, PT, R8, -UR10, RZ ;  /* 0x8000000a080a7c10 */ /* 0x000fc8000ff1e0ff */
[----:B------:R-:W-:Y:S01]  /*12cd0*/  IADD3.X R11, PT, PT, R9, ~UR11, RZ, P0, !PT ;  /* 0x8000000b090b7c10 */ /* 0x000fe200087fe4ff */
[----:B------:R3:W-:Y:S01]  /*12ce0*/  @P1 STG.E.64 desc[UR12][R6.64+0x100], R16 ;  /* 0x0001001006001986 */ /* 0x0007e2000c101b0c */
[----:B--2---:R-:W-:-:S05]  /*12cf0*/  IMAD.U32 R13, RZ, RZ, UR6 ;  /* 0x00000006ff0d7e24 */ /* 0x004fca000f8e00ff */
[----:B------:R-:W-:-:S04]  /*12d00*/  LOP3.LUT R0, R11, R13, RZ, 0xfc, !PT ;  /* 0x0000000d0b007212 */ /* 0x000fc800078efcff */
[----:B------:R-:W-:-:S13]  /*12d10*/  ISETP.NE.U32.AND P0, PT, R0, RZ, PT ;  /* 0x000000ff0000720c */ /* 0x000fda0003f05070 */
[----:B------:R-:W-:Y:S05]  /*12d20*/  @P0 BRA `(.L_x_228) ;  /* 0x0000000000600947 */ /* 0x000fea0003800000 */
[----:B------:R-:W3:Y:S01]  /*12d30*/  LDCU UR4, c[0x0][0x460] ;  /* 0x00008c00ff0477ac */ /* 0x000ee20008000800 */
[----:B-1----:R-:W-:Y:S01]  /*12d40*/  IMAD.MOV.U32 R14, RZ, RZ, RZ ;  /* 0x000000ffff0e7224 */ /* 0x002fe200078e00ff */
[----:B---3--:R-:W-:-:S04]  /*12d50*/  MOV R7, UR4 ;  /* 0x0000000400077c02 */ /* 0x008fc80008000f00 */
        /* <DEDUP_REMOVED lines=21> */
.L_x_228:
[----:B------:R-:W2:Y:S01]  /*12eb0*/  LDCU.64 UR4, c[0x0][0x460] ;  /* 0x00008c00ff0477ac */ /* 0x000ea20008000a00 */
[----:B------:R-:W-:Y:S01]  /*12ec0*/  IMAD.MOV.U32 R0, RZ, RZ, R10 ;  /* 0x000000ffff007224 */ /* 0x000fe200078e000a */
[----:B------:R-:W-:Y:S02]  /*12ed0*/  MOV R83, R11 ;  /* 0x0000000b00537202 */ /* 0x000fe40000000f00 */
[----:B------:R-:W-:Y:S01]  /*12ee0*/  MOV R88, 0x12f20 ;  /* 0x00012f2000587802 */ /* 0x000fe20000000f00 */
[----:B--2---:R-:W-:Y:S01]  /*12ef0*/  IMAD.U32 R89, RZ, RZ, UR4 ;  /* 0x00000004ff597e24 */ /* 0x004fe2000f8e00ff */
[----:B------:R-:W-:Y:S02]  /*12f00*/  MOV R87, UR5 ;  /* 0x0000000500577c02 */ /* 0x000fe40008000f00 */
[----:B-1-3--:R-:W-:Y:S05]  /*12f10*/  CALL.REL.NOINC `($__internal_0_$__cuda_sm20_div_u64) ;  /* 0x0000007c00907944 */ /* 0x00afea0003c00000 */
        /* <DEDUP_REMOVED lines=10> */
.L_x_229:
[----:B------:R-:W-:Y:S05]  /*12fc0*/  BSYNC.RECONVERGENT B0 ;  /* 0x0000000000007941 */ /* 0x000fea0003800200 */
.L_x_227:
        /* <DEDUP_REMOVED lines=12> */
[----:B------:R-:W-:Y:S02]  /*13090*/  IADD3.X R85, PT, PT, R2, UR5, RZ, P0, !PT ;  /* 0x0000000502557c10 */ /* 0x000fe400087fe4ff */
[----:B------:R-:W-:Y:S02]  /*130a0*/  ISETP.LT.AND P0, PT, R4, UR7, !P1 ;  /* 0x0000000704007c0c */ /* 0x000fe4000cf01270 */
[----:B------:R-:W-:-:S03]  /*130b0*/  LOP3.LUT R13, R85, R13, RZ, 0xfc, !PT ;  /* 0x0000000d550d7212 */ /* 0x000fc600078efcff */
[----:B------:R1:W-:Y:S01]  /*130c0*/  @P2 STG.E.64 desc[UR12][R8.64], R18 ;  /* 0x0000001208002986 */ /* 0x0003e2000c101b0c */
[----:B------:R-:W-:-:S13]  /*130d0*/  ISETP.NE.U32.AND P1, PT, R13, RZ, PT ;  /* 0x000000ff0d00720c */ /* 0x000fda0003f25070 */
[----:B------:R-:W-:Y:S05]  /*130e0*/  @P1 BRA `(.L_x_231) ;  /* 0x0000000000501947 */ /* 0x000fea0003800000 */
[----:B------:R-:W2:Y:S01]  /*130f0*/  I2F.U32.RP R4, R7 ;  /* 0x0000000700047306 */ /* 0x000ea20000209000 */
[----:B------:R-:W-:-:S07]  /*13100*/  MOV R83, RZ ;  /* 0x000000ff00537202 */ /* 0x000fce0000000f00 */
[----:B--2---:R-:W2:Y:S02]  /*13110*/  MUFU.RCP R2, R4 ;  /* 0x0000000400027308 */ /* 0x004ea40000001000 */
[----:B--2---:R-:W-:-:S06]  /*13120*/  VIADD R2, R2, 0xffffffe ;  /* 0x0ffffffe02027836 */ /* 0x004fcc0000000000 */
[----:B------:R-:W2:Y:S02]  /*13130*/  F2I.FTZ.U32.TRUNC.NTZ R3, R2 ;  /* 0x0000000200037305 */ /* 0x000ea4000021f000 */
[----:B--2---:R-:W-:Y:S01]  /*13140*/  IMAD.MOV R0, RZ, RZ, -R3 ;  /* 0x000000ffff007224 */ /* 0x004fe200078e0a03 */
[----:B------:R-:W-:-:S03]  /*13150*/  MOV R2, RZ ;  /* 0x000000ff00027202 */ /* 0x000fc60000000f00 */
        /* <DEDUP_REMOVED lines=13> */
.L_x_231:
[----:B------:R-:W2:Y:S01]  /*13230*/  LDCU.64 UR4, c[0x0][0x460] ;  /* 0x00008c00ff0477ac */ /* 0x000ea20008000a00 */
[----:B------:R-:W-:Y:S01]  /*13240*/  MOV R84, 0x13280 ;  /* 0x0001328000547802 */ /* 0x000fe20000000f00 */
[----:B--2---:R-:W-:Y:S01]  /*13250*/  IMAD.U32 R86, RZ, RZ, UR4 ;  /* 0x00000004ff567e24 */ /* 0x004fe2000f8e00ff */
[----:B------:R-:W-:Y:S02]  /*13260*/  MOV R83, UR5 ;  /* 0x0000000500537c02 */ /* 0x000fe40008000f00 */
[----:B-1----:R-:W-:Y:S05]  /*13270*/  CALL.REL.NOINC `($__internal_1_$__cuda_sm20_rem_u64) ;  /* 0x0000007c00cc7944 */ /* 0x002fea0003c00000 */
.L_x_232:
[----:B------:R-:W-:Y:S05]  /*13280*/  BSYNC.RECONVERGENT B0 ;  /* 0x0000000000007941 */ /* 0x000fea0003800200 */
.L_x_230:
[--C-:B------:R-:W-:Y:S02]  /*13290*/  SHF.R.U64 R0, R82, 0x3, R83.reuse ;  /* 0x0000000352007819 */ /* 0x100fe40000001253 */
[----:B------:R-:W-:Y:S02]  /*132a0*/  SHF.R.U32.HI R3, RZ, 0x3, R83 ;  /* 0x00000003ff037819 */ /* 0x000fe40000011653 */
[----:B------:R-:W-:-:S04]  /*132b0*/  ISETP.LE.U32.AND P1, PT, R5, R0, PT ;  /* 0x000000000500720c */ /* 0x000fc80003f23070 */
[----:B------:R-:W-:-:S13]  /*132c0*/  ISETP.LE.U32.AND.EX P0, PT, R6, R3, P0, P1 ;  /* 0x000000030600720c */ /* 0x000fda0000703110 */
[----:B------:R-:W-:Y:S05]  /*132d0*/  @!P0 BRA `(.L_x_233) ;  /* 0x0000007800448947 */ /* 0x000fea0003800000 */
[----:B------:R3:W-:Y:S01]  /*132e0*/  STG.E.64 desc[UR12][R8.64+0x100], R98 ;  /* 0x0001006208007986 */ /* 0x0007e2000c101b0c */
[----:B------:R-:W-:Y:S05]  /*132f0*/  BRA `(.L_x_233) ;  /* 0x00000078003c7947 */ /* 0x000fea0003800000 */
.L_x_208:
[----:B------:R-:W1:Y:S01]  /*13300*/  LDCU UR6, c[0x0][0x380] ;  /* 0x00007000ff0677ac */ /* 0x000e620008000800 */
[----:B------:R-:W-:Y:S01]  /*13310*/  ISETP.GE.AND P4, PT, R93, UR26, PT ;  /* 0x0000001a5d007c0c */ /* 0x000fe2000bf86270 */
[----:B------:R-:W-:Y:S01]  /*13320*/  VIADD R0, R95, 0x19 ;  /* 0x000000195f007836 */ /* 0x000fe20000000000 */
[----:B------:R-:W-:Y:S01]  /*13330*/  ISETP.GE.AND P5, PT, R4, UR26, PT ;  /* 0x0000001a04007c0c */ /* 0x000fe2000bfa6270 */
[----:B------:R-:W2:Y:S01]  /*13340*/  LDCU.64 UR4, c[0x0][0x468] ;  /* 0x00008d00ff0477ac */ /* 0x000ea20008000a00 */
[C---:B-1----:R-:W-:Y:S02]  /*13350*/  ISETP.LT.AND P0, PT, R5.reuse, UR6, !P4 ;  /* 0x0000000605007c0c */ /* 0x042fe4000e701270 */
[----:B------:R-:W-:Y:S02]  /*13360*/  ISETP.LT.AND P1, PT, R5, UR6, !P5 ;  /* 0x0000000605007c0c */ /* 0x000fe4000ef21270 */
[C---:B------:R-:W-:Y:S02]  /*13370*/  ISETP.LT.AND P3, PT, R0.reuse, UR6, !P4 ;  /* 0x0000000600007c0c */ /* 0x040fe4000e761270 */
[----:B------:R-:W-:Y:S01]  /*13380*/  ISETP.LT.AND P2, PT, R0, UR6, !P5 ;  /* 0x0000000600007c0c */ /* 0x000fe2000ef41270 */
[----:B------:R-:W-:-:S02]  /*13390*/  VIADD R0, R95, 0x1a ;  /* 0x0000001a5f007836 */ /* 0x000fc40000000000 */
[----:B------:R-:W-:-:S04]  /*133a0*/  VIADD R95, R95, 0x1b ;  /* 0x0000001b5f5f7836 */ /* 0x000fc80000000000 */
[----:B------:R-:W-:Y:S02]  /*133b0*/  @P0 IMAD.MOV.U32 R4, RZ, RZ, R8 ;  /* 0x000000ffff040224 */ /* 0x000fe400078e0008 */
[----:B------:R-:W-:-:S05]  /*133c0*/  @P0 IMAD.MOV.U32 R5, RZ, RZ, R9 ;  /* 0x000000ffff050224 */ /* 0x000fca00078e0009 */
[----:B------:R1:W-:Y:S01]  /*133d0*/  @P0 STG.E.64 desc[UR12][R4.64], R22 ;  /* 0x0000001604000986 */ /* 0x0003e2000c101b0c */
[----:B--2---:R-:W-:-:S04]  /*133e0*/  IADD3 R2, P0, PT, R8, UR4, RZ ;  /* 0x0000000408027c10 */ /* 0x004fc8000ff1e0ff */
[----:B------:R-:W-:Y:S02]  /*133f0*/  IADD3.X R3, PT, PT, R9, UR5, RZ, P0, !PT ;  /* 0x0000000509037c10 */ /* 0x000fe400087fe4ff */
[----:B------:R-:W-:Y:S02]  /*13400*/  ISETP.LT.AND P0, PT, R0, UR6, !P5 ;  /* 0x0000000600007c0c */ /* 0x000fe4000ef01270 */
[----:B------:R-:W-:Y:S01]  /*13410*/  ISETP.LT.AND P5, PT, R95, UR6, !P5 ;  /* 0x000000065f007c0c */ /* 0x000fe2000efa1270 */
[----:B-1----:R-:W-:Y:S01]  /*13420*/  @P1 IMAD.MOV.U32 R4, RZ, RZ, R8 ;  /* 0x000000ffff041224 */ /* 0x002fe200078e0008 */
[----:B------:R-:W-:Y:S01]  /*13430*/  IADD3 R8, P6, PT, R2, UR4, RZ ;  /* 0x0000000402087c10 */ /* 0x000fe2000ffde0ff */
[----:B------:R-:W-:-:S03]  /*13440*/  @P1 IMAD.MOV.U32 R5, RZ, RZ, R9 ;  /* 0x000000ffff051224 */ /* 0x000fc600078e0009 */
[----:B------:R-:W-:Y:S02]  /*13450*/  IADD3.X R9, PT, PT, R3, UR5, RZ, P6, !PT ;  /* 0x0000000503097c10 */ /* 0x000fe4000b7fe4ff */
[----:B------:R1:W-:Y:S01]  /*13460*/  @P1 STG.E.64 desc[UR12][R4.64+0x100], R6 ;  /* 0x0001000604001986 */ /* 0x0003e2000c101b0c */
[----:B------:R-:W-:Y:S02]  /*13470*/  ISETP.LT.AND P1, PT, R0, UR6, !P4 ;  /* 0x0000000600007c0c */ /* 0x000fe4000e721270 */
[----:B------:R-:W-:Y:S01]  /*13480*/  ISETP.LT.AND P4, PT, R95, UR6, !P4 ;  /* 0x000000065f007c0c */ /* 0x000fe2000e781270 */
[----:B------:R1:W-:Y:S01]  /*13490*/  @P3 STG.E.64 desc[UR12][R2.64], R10 ;  /* 0x0000000a02003986 */ /* 0x0003e2000c101b0c */
[----:B------:R-:W-:-:S03]  /*134a0*/  IADD3 R20, P3, PT, R8, UR4, RZ ;  /* 0x0000000408147c10 */ /* 0x000fc6000ff7e0ff */
[----:B------:R1:W-:Y:S01]  /*134b0*/  @P2 STG.E.64 desc[UR12][R2.64+0x100], R12 ;  /* 0x0001000c02002986 */ /* 0x0003e2000c101b0c */
[----:B------:R-:W-:-:S05]  /*134c0*/  IADD3.X R21, PT, PT, R9, UR5, RZ, P3, !PT ;  /* 0x0000000509157c10 */ /* 0x000fca0009ffe4ff */
[----:B------:R1:W-:Y:S04]  /*134d0*/  @P1 STG.E.64 desc[UR12][R8.64], R14 ;  /* 0x0000000e08001986 */ /* 0x0003e8000c101b0c */
[----:B------:R1:W-:Y:S04]  /*134e0*/  @P0 STG.E.64 desc[UR12][R8.64+0x100], R16 ;  /* 0x0001001008000986 */ /* 0x0003e8000c101b0c */
[----:B------:R1:W-:Y:S01]  /*134f0*/  @P4 STG.E.64 desc[UR12][R20.64], R18 ;  /* 0x0000001214004986 */ /* 0x0003e2000c101b0c */
[----:B------:R-:W-:Y:S05]  /*13500*/  @!P5 BRA `(.L_x_233) ;  /* 0x0000007400b8d947 */ /* 0x000fea0003800000 */
[----:B------:R2:W-:Y:S01]  /*13510*/  STG.E.64 desc[UR12][R20.64+0x100], R98 ;  /* 0x0001006214007986 */ /* 0x0005e2000c101b0c */
[----:B------:R-:W-:Y:S05]  /*13520*/  BRA `(.L_x_233) ;  /* 0x0000007400b07947 */ /* 0x000fea0003800000 */
.L_x_18:
[----:B------:R-:W-:Y:S01]  /*13530*/  BAR.SYNC.DEFER_BLOCKING 0x0 ;  /* 0x0000000000007b1d */ /* 0x000fe20000010000 */
[----:B------:R-:W-:-:S05]  /*13540*/  UISETP.GT.AND UP0, UPT, UR24, UR29, UPT ;  /* 0x0000001d1800728c */ /* 0x000fca000bf04270 */
[----:B------:R-:W-:Y:S01]  /*13550*/  BSSY.RECONVERGENT B1, `(.L_x_234) ;  /* 0x00001d2000017945 */ /* 0x000fe20003800200 */
[----:B------:R-:W-:-:S04]  /*13560*/  DEPBAR.LE SB5, 0xd ;  /* 0x0000d3400000791a */ /* 0x000fc80000000000 */
[----:B------:R-:W-:Y:S04]  /*13570*/  STS.128 [R91], R4 ;  /* 0x000000045b007388 */ /* 0x000fe80000000c00 */
[----:B------:R-:W-:Y:S04]  /*13580*/  STS.128 [R91+0x40], R8 ;  /* 0x000040085b007388 */ /* 0x000fe80000000c00 */
[----:B------:R-:W-:Y:S01]  /*13590*/  STS.128 [R91+0x80], R12 ;  /* 0x0000800c5b007388 */ /* 0x000fe20000000c00 */
[----:B------:R-:W-:-:S04]  /*135a0*/  DEPBAR.LE SB5, 0xc ;  /* 0x0000d3000000791a */ /* 0x000fc80000000000 */
[----:B------:R-:W-:Y:S01]  /*135b0*/  STS.128 [R91+0xc0], R16 ;  /* 0x0000c0105b007388 */ /* 0x000fe20000000c00 */
[----:B------:R-:W-:Y:S06]  /*135c0*/  BAR.SYNC.DEFER_BLOCKING 0x0 ;  /* 0x0000000000007b1d */ /* 0x000fec0000010000 */
[----:B------:R-:W1:Y:S04]  /*135d0*/  LDS.64 R78, [R2+UR27] ;  /* 0x0000001b024e7984 */ /* 0x000e680008000a00 */
[----:B------:R-:W4:Y:S04]  /*135e0*/  LDS.64 R72, [R2+UR27+0x100] ;  /* 0x0001001b02487984 */ /* 0x000f280008000a00 */
[----:B------:R-:W2:Y:S04]  /*135f0*/  LDS.64 R88, [R2+UR27+0x220] ;  /* 0x0002201b02587984 */ /* 0x000ea80008000a00 */
[----:B------:R-:W3:Y:S04]  /*13600*/  LDS.64 R86, [R2+UR27+0x320] ;  /* 0x0003201b02567984 */ /* 0x000ee80008000a00 */
[----:B------:R-:W3:Y:S04]  /*13610*/  LDS.64 R84, [R2+UR27+0x440] ;  /* 0x0004401b02547984 */ /* 0x000ee80008000a00 */
[----:B------:R-:W3:Y:S04]  /*13620*/  LDS.64 R82, [R2+UR27+0x540] ;  /* 0x0005401b02527984 */ /* 0x000ee80008000a00 */
[----:B------:R-:W3:Y:S04]  /*13630*/  LDS.64 R4, [R2+UR27+0x660] ;  /* 0x0006601b02047984 */ /* 0x000ee80008000a00 */
[----:B------:R-:W3:Y:S01]  /*13640*/  LDS.64 R6, [R2+UR27+0x760] ;  /* 0x0007601b02067984 */ /* 0x000ee20008000a00 */
[----:B-1----:R-:W-:-:S02]  /*13650*/  DMUL R78, R78, R100 ;  /* 0x000000644e4e7228 */ /* 0x002fc40000000000 */
[-C--:B----4-:R-:W-:Y:S02]  /*13660*/  DMUL R72, R72, R100.reuse ;  /* 0x0000006448487228 */ /* 0x090fe40000000000 */
[-C--:B--2---:R-:W-:Y:S02]  /*13670*/  DMUL R16, R88, R100.reuse ;  /* 0x0000006458107228 */ /* 0x084fe40000000000 */
[-C--:B---3--:R-:W-:Y:S02]  /*13680*/  DMUL R14, R86, R100.reuse ;  /* 0x00000064560e7228 */ /* 0x088fe40000000000 */
[-C--:B------:R-:W-:Y:S02]  /*13690*/  DMUL R12, R84, R100.reuse ;  /* 0x00000064540c7228 */ /* 0x080fe40000000000 */
[-C--:B------:R-:W-:Y:S02]  /*136a0*/  DMUL R10, R82, R100.reuse ;  /* 0x00000064520a7228 */ /* 0x080fe40000000000 */
[----:B------:R-:W-:-:S02]  /*136b0*/  DMUL R8, R4, R100 ;  /* 0x0000006404087228 */ /* 0x000fc40000000000 */
[----:B------:R-:W-:Y:S01]  /*136c0*/  DMUL R6, R6, R100 ;  /* 0x0000006406067228 */ /* 0x000fe20000000000 */
[----:B------:R-:W-:Y:S10]  /*136d0*/  BRA.U UP0, `(.L_x_235) ;  /* 0x00000001007c7547 */ /* 0x000ff4000b800000 */
[----:B------:R-:W1:Y:S01]  /*136e0*/  LDCU.64 UR6, c[0x0][0x380] ;  /* 0x00007000ff0677ac */ /* 0x000e620008000a00 */
[----:B------:R-:W-:Y:S01]  /*136f0*/  VIADD R0, R95, 0x1 ;  /* 0x000000015f007836 */ /* 0x000fe20000000000 */
[----:B------:R-:W2:Y:S01]  /*13700*/  LDCU.64 UR4, c[0x0][0x468] ;  /* 0x00008d00ff0477ac */ /* 0x000ea20008000a00 */
[----:B-1----:R-:W-:Y:S02]  /*13710*/  ISETP.GE.AND P4, PT, R93, UR7, PT ;  /* 0x000000075d007c0c */ /* 0x002fe4000bf86270 */
[----:B------:R-:W-:Y:S02]  /*13720*/  ISETP.GE.AND P5, PT, R68, UR7, PT ;  /* 0x0000000744007c0c */ /* 0x000fe4000bfa6270 */
[C---:B------:R-:W-:Y:S02]  /*13730*/  ISETP.LT.AND P1, PT, R95.reuse, UR6, !P4 ;  /* 0x000000065f007c0c */ /* 0x040fe4000e721270 */
[----:B------:R-:W-:Y:S02]  /*13740*/  ISETP.LT.AND P0, PT, R95, UR6, !P5 ;  /* 0x000000065f007c0c */ /* 0x000fe4000ef01270 */
[----:B------:R-:W-:-:S02]  /*13750*/  ISETP.LT.AND P3, PT, R0, UR6, !P4 ;  /* 0x0000000600007c0c */ /* 0x000fc4000e761270 */
[----:B------:R-:W-:Y:S01]  /*13760*/  ISETP.LT.AND P2, PT, R0, UR6, !P5 ;  /* 0x0000000600007c0c */ /* 0x000fe2000ef41270 */
[----:B------:R-:W-:-:S06]  /*13770*/  VIADD R0, R95, 0x2 ;  /* 0x000000025f007836 */ /* 0x000fcc0000000000 */
[----:B------:R3:W-:Y:S01]  /*13780*/  @P1 STG.E.64 desc[UR12][R70.64], R78 ;  /* 0x0000004e46001986 */ /* 0x0007e2000c101b0c */
[----:B--2---:R-:W-:-:S03]  /*13790*/  IADD3 R4, P1, PT, R70, UR4, RZ ;  /* 0x0000000446047c10 */ /* 0x004fc6000ff3e0ff */
        /* <DEDUP_REMOVED lines=19> */
.L_x_235:
[----:B------:R-:W-:Y:S01]  /*138d0*/  LOP3.LUT R0, R75, R80, RZ, 0xfc, !PT ;  /* 0x000000504b007212 */ /* 0x000fe200078efcff */
[----:B------:R-:W-:Y:S03]  /*138e0*/  BSSY.RECONVERGENT B0, `(.L_x_237) ;  /* 0x000002b000007945 */ /* 0x000fe60003800200 */
        /* <DEDUP_REMOVED lines=11> */
[----:B------:R-:W-:-:S04]  /*139a0*/  IMAD.HI.U32 R18, R3, R76, RZ ;  /* 0x0000004c03127227 */ /* 0x000fc800078e00ff */
[----:B------:R-:W-:Y:S01]  /*139b0*/  IMAD.MOV.U32 R3, RZ, RZ, RZ ;  /* 0x000000ffff037224 */ /* 0x000fe200078e00ff */
        /* <DEDUP_REMOVED lines=11> */
.L_x_238:
        /* <DEDUP_REMOVED lines=8> */
[-C--:B------:R-:W-:Y:S01]  /*13af0*/  IADD3 R3, P0, PT, RZ, -R83.reuse, RZ ;  /* 0x80000053ff037210 */ /* 0x080fe20007f1e0ff */
[----:B------:R-:W-:Y:S01]  /*13b00*/  IMAD.MOV.U32 R74, RZ, RZ, R76 ;  /* 0x000000ffff4a7224 */ /* 0x000fe200078e004c */
[----:B------:R-:W-:Y:S02]  /*13b10*/  MOV R18, R83 ;  /* 0x0000005300127202 */ /* 0x000fe40000000f00 */
[----:B------:R-:W-:Y:S02]  /*13b20*/  IADD3.X R0, PT, PT, RZ, ~R85, RZ, P0, !PT ;  /* 0x80000055ff007210 */ /* 0x000fe400007fe4ff */
[----:B-1----:R-:W-:Y:S02]  /*13b30*/  MOV R69, UR4 ;  /* 0x0000000400457c02 */ /* 0x002fe40008000f00 */
[----:B------:R-:W-:-:S03]  /*13b40*/  MOV R80, UR5 ;  /* 0x0000000500507c02 */ /* 0x000fc60008000f00 */
[-C--:B------:R-:W-:Y:S02]  /*13b50*/  IMAD R0, R0, R69.reuse, RZ ;  /* 0x0000004500007224 */ /* 0x080fe400078e02ff */
[----:B------:R-:W-:-:S04]  /*13b60*/  IMAD.WIDE.U32 R4, R3, R69, R74 ;  /* 0x0000004503047225 */ /* 0x000fc800078e004a */
[----:B------:R-:W-:-:S04]  /*13b70*/  IMAD R0, R3, R80, R0 ;  /* 0x0000005003007224 */ /* 0x000fc800078e0200 */
[----:B------:R-:W-:Y:S02]  /*13b80*/  IMAD.IADD R3, R5, 0x1, R0 ;  /* 0x0000000105037824 */ /* 0x000fe400078e0200 */
.L_x_239:
[----:B------:R-:W-:Y:S05]  /*13b90*/  BSYNC.RECONVERGENT B0 ;  /* 0x0000000000007941 */ /* 0x000fea0003800200 */
.L_x_237:
        /* <DEDUP_REMOVED lines=35> */
.L_x_241:
[----:B------:R-:W2:Y:S01]  /*13dd0*/  LDCU.64 UR4, c[0x0][0x460] ;  /* 0x00008c00ff0477ac */ /* 0x000ea20008000a00 */
[----:B------:R-:W-:Y:S01]  /*13de0*/  IMAD.MOV.U32 R87, RZ, RZ, R4 ;  /* 0x000000ffff577224 */ /* 0x000fe200078e0004 */
[----:B------:R-:W-:Y:S02]  /*13df0*/  MOV R85, R3 ;  /* 0x0000000300557202 */ /* 0x000fe40000000f00 */
[----:B------:R-:W-:Y:S01]  /*13e00*/  MOV R84, 0x13e40 ;  /* 0x00013e4000547802 */ /* 0x000fe20000000f00 */
[----:B--2---:R-:W-:Y:S01]  /*13e10*/  IMAD.U32 R86, RZ, RZ, UR4 ;  /* 0x00000004ff567e24 */ /* 0x004fe2000f8e00ff */
[----:B------:R-:W-:Y:S02]  /*13e20*/  MOV R83, UR5 ;  /* 0x0000000500537c02 */ /* 0x000fe40008000f00 */
[----:B-1---5:R-:W-:Y:S05]  /*13e30*/  CALL.REL.NOINC `($__internal_1_$__cuda_sm20_rem_u64) ;  /* 0x0000007000dc7944 */ /* 0x022fea0003c00000 */
.L_x_242:
[----:B------:R-:W-:Y:S05]  /*13e40*/  BSYNC.RECONVERGENT B0 ;  /* 0x0000000000007941 */ /* 0x000fea0003800200 */
.L_x_240:
        /* <DEDUP_REMOVED lines=42> */
.L_x_244:
[----:B------:R-:W2:Y:S01]  /*140f0*/  LDCU.64 UR4, c[0x0][0x460] ;  /* 0x00008c00ff0477ac */ /* 0x000ea20008000a00 */
[----:B------:R-:W-:Y:S01]  /*14100*/  IMAD.MOV.U32 R0, RZ, RZ, R74 ;  /* 0x000000ffff007224 */ /* 0x000fe200078e004a */
[----:B------:R-:W-:Y:S02]  /*14110*/  MOV R83, R75 ;  /* 0x0000004b00537202 */ /* 0x000fe40000000f00 */
[----:B------:R-:W-:Y:S01]  /*14120*/  MOV R88, 0x14160 ;  /* 0x0001416000587802 */ /* 0x000fe20000000f00 */
[----:B--2---:R-:W-:Y:S01]  /*14130*/  IMAD.U32 R89, RZ, RZ, UR4 ;  /* 0x00000004ff597e24 */ /* 0x004fe2000f8e00ff */
[----:B------:R-:W-:Y:S02]  /*14140*/  MOV R87, UR5 ;  /* 0x0000000500577c02 */ /* 0x000fe40008000f00 */
[----:B-1-3-5:R-:W-:Y:S05]  /*14150*/  CALL.REL.NOINC `($__internal_0_$__cuda_sm20_div_u64) ;  /* 0x0000006c00007944 */ /* 0x02afea0003c00000 */
        /* <DEDUP_REMOVED lines=10> */
.L_x_245:
[----:B------:R-:W-:Y:S05]  /*14200*/  BSYNC.RECONVERGENT B0 ;  /* 0x0000000000007941 */ /* 0x000fea0003800200 */
.L_x_243:
        /* <DEDUP_REMOVED lines=17> */
[----:B------:R-:W1:Y:S01]  /*14320*/  I2F.U32.RP R72, R73 ;  /* 0x0000004900487306 */ /* 0x000e620000209000 */
[----:B------:R-:W-:-:S07]  /*14330*/  MOV R83, RZ ;  /* 0x000000ff00537202 */ /* 0x000fce0000000f00 */
[----:B-1----:R-:W1:Y:S02]  /*14340*/  MUFU.RCP R16, R72 ;  /* 0x0000004800107308 */ /* 0x002e640000001000 */
[----:B-1----:R-:W-:-:S06]  /*14350*/  VIADD R16, R16, 0xffffffe ;  /* 0x0ffffffe10107836 */ /* 0x002fcc0000000000 */
[----:B------:R-:W1:Y:S02]  /*14360*/  F2I.FTZ.U32.TRUNC.NTZ R17, R16 ;  /* 0x0000001000117305 */ /* 0x000e64000021f000 */
[----:B-1----:R-:W-:Y:S01]  /*14370*/  IMAD.MOV R0, RZ, RZ, -R17 ;  /* 0x000000ffff007224 */ /* 0x002fe200078e0a11 */
        /* <DEDUP_REMOVED lines=14> */
.L_x_247:
[----:B------:R-:W2:Y:S01]  /*14460*/  LDCU.64 UR4, c[0x0][0x460] ;  /* 0x00008c00ff0477ac */ /* 0x000ea20008000a00 */
[----:B------:R-:W-:Y:S01]  /*14470*/  IMAD.MOV.U32 R87, RZ, RZ, R4 ;  /* 0x000000ffff577224 */ /* 0x000fe200078e0004 */
[----:B------:R-:W-:Y:S02]  /*14480*/  MOV R85, R3 ;  /* 0x0000000300557202 */ /* 0x000fe40000000f00 */
[----:B------:R-:W-:Y:S01]  /*14490*/  MOV R84, 0x144d0 ;  /* 0x000144d000547802 */ /* 0x000fe20000000f00 */
[----:B--2---:R-:W-:Y:S01]  /*144a0*/  IMAD.U32 R86, RZ, RZ, UR4 ;  /* 0x00000004ff567e24 */ /* 0x004fe2000f8e00ff */
[----:B------:R-:W-:Y:S02]  /*144b0*/  MOV R83, UR5 ;  /* 0x0000000500537c02 */ /* 0x000fe40008000f00 */
[----:B-1---5:R-:W-:Y:S05]  /*144c0*/  CALL.REL.NOINC `($__internal_1_$__cuda_sm20_rem_u64) ;  /* 0x0000006c00387944 */ /* 0x022fea0003c00000 */
.L_x_248:
[----:B------:R-:W-:Y:S05]  /*144d0*/  BSYNC.RECONVERGENT B0 ;  /* 0x0000000000007941 */ /* 0x000fea0003800200 */
.L_x_246:
        /* <DEDUP_REMOVED lines=19> */
[----:B--2---:R-:W-:Y:S01]  /*14610*/  IMAD.MOV.U32 R18, RZ, RZ, RZ ;  /* 0x000000ffff127224 */ /* 0x004fe200078e00ff */
        /* <DEDUP_REMOVED lines=22> */
.L_x_250:
        /* <DEDUP_REMOVED lines=17> */
.L_x_251:
[----:B------:R-:W-:Y:S05]  /*14890*/  BSYNC.RECONVERGENT B0 ;  /* 0x0000000000007941 */ /* 0x000fea0003800200 */
.L_x_249:
        /* <DEDUP_REMOVED lines=37> */
.L_x_253:
[----:B------:R-:W2:Y:S01]  /*14af0*/  LDCU.64 UR4, c[0x0][0x460] ;  /* 0x00008c00ff0477ac */ /* 0x000ea20008000a00 */
[----:B------:R-:W-:Y:S01]  /*14b00*/  IMAD.MOV.U32 R87, RZ, RZ, R4 ;  /* 0x000000ffff577224 */ /* 0x000fe200078e0004 */
[----:B------:R-:W-:Y:S02]  /*14b10*/  MOV R85, R3 ;  /* 0x0000000300557202 */ /* 0x000fe40000000f00 */
[----:B------:R-:W-:Y:S01]  /*14b20*/  MOV R84, 0x14b60 ;  /* 0x00014b6000547802 */ /* 0x000fe20000000f00 */
[----:B--2---:R-:W-:Y:S01]  /*14b30*/  IMAD.U32 R86, RZ, RZ, UR4 ;  /* 0x00000004ff567e24 */ /* 0x004fe2000f8e00ff */
[----:B------:R-:W-:Y:S02]  /*14b40*/  MOV R83, UR5 ;  /* 0x0000000500537c02 */ /* 0x000fe40008000f00 */
[----:B-1---5:R-:W-:Y:S05]  /*14b50*/  CALL.REL.NOINC `($__internal_1_$__cuda_sm20_rem_u64) ;  /* 0x0000006400947944 */ /* 0x022fea0003c00000 */
.L_x_254:
[----:B------:R-:W-:Y:S05]  /*14b60*/  BSYNC.RECONVERGENT B0 ;  /* 0x0000000000007941 */ /* 0x000fea0003800200 */
.L_x_252:
        /* <DEDUP_REMOVED lines=44> */
.L_x_256:
        /* <DEDUP_REMOVED lines=17> */
.L_x_257:
[----:B------:R-:W-:Y:S05]  /*14f40*/  BSYNC.RECONVERGENT B0 ;  /* 0x0000000000007941 */ /* 0x000fea0003800200 */
.L_x_255:
        /* <DEDUP_REMOVED lines=37> */
.L_x_259:
[----:B------:R-:W2:Y:S01]  /*151a0*/  LDCU.64 UR4, c[0x0][0x460] ;  /* 0x00008c00ff0477ac */ /* 0x000ea20008000a00 */
[----:B------:R-:W-:Y:S01]  /*151b0*/  MOV R84, 0x151f0 ;  /* 0x000151f000547802 */ /* 0x000fe20000000f00 */
[----:B--2---:R-:W-:Y:S01]  /*151c0*/  IMAD.U32 R86, RZ, RZ, UR4 ;  /* 0x00000004ff567e24 */ /* 0x004fe2000f8e00ff */
[----:B------:R-:W-:Y:S02]  /*151d0*/  MOV R83, UR5 ;  /* 0x0000000500537c02 */ /* 0x000fe40008000f00 */
[----:B-1---5:R-:W-:Y:S05]  /*151e0*/  CALL.REL.NOINC `($__internal_1_$__cuda_sm20_rem_u64) ;  /* 0x0000005c00f07944 */ /* 0x022fea0003c00000 */
.L_x_260:
[----:B------:R-:W-:Y:S05]  /*151f0*/  BSYNC.RECONVERGENT B0 ;  /* 0x0000000000007941 */ /* 0x000fea0003800200 */
.L_x_258:
[----:B------:R-:W1:Y:S01]  /*15200*/  LDCU UR7, c[0x0][0x384] ;  /* 0x00007080ff0777ac */ /* 0x000e620008000800 */
[--C-:B------:R-:W-:Y:S02]  /*15210*/  SHF.R.U64 R3, R82, 0x3, R83.reuse ;  /* 0x0000000352037819 */ /* 0x100fe40000001253 */
[----:B------:R-:W-:Y:S02]  /*15220*/  SHF.R.U32.HI R0, RZ, 0x3, R83 ;  /* 0x00000003ff007819 */ /* 0x000fe40000011653 */
[----:B------:R-:W-:Y:S02]  /*15230*/  ISETP.LE.U32.AND P1, PT, R10, R3, PT ;  /* 0x000000030a00720c */ /* 0x000fe40003f23070 */
[----:B-1----:R-:W-:-:S04]  /*15240*/  ISETP.LT.AND P0, PT, R68, UR7, !P0 ;  /* 0x0000000744007c0c */ /* 0x002fc8000c701270 */
[----:B------:R-:W-:-:S13]  /*15250*/  ISETP.LE.U32.AND.EX P0, PT, R5, R0, P0, P1 ;  /* 0x000000000500720c */ /* 0x000fda0000703110 */
[----:B------:R1:W-:Y:S02]  /*15260*/  @P0 STG.E.64 desc[UR12][R12.64+0x100], R6 ;  /* 0x000100060c000986 */ /* 0x0003e4000c101b0c */
.L_x_236:
[----:B------:R-:W-:Y:S05]  /*15270*/  BSYNC.RECONVERGENT B1 ;  /* 0x0000000000017941 */ /* 0x000fea0003800200 */
.L_x_234:
[----:B------:R-:W-:Y:S01]  /*15280*/  BAR.SYNC.DEFER_BLOCKING 0x0 ;  /* 0x0000000000007b1d */ /* 0x000fe20000010000 */
[----:B------:R-:W-:Y:S01]  /*15290*/  UISETP.GT.AND UP0, UPT, UR24, UR29, UPT ;  /* 0x0000001d1800728c */ /* 0x000fe2000bf04270 */
[----:B------:R-:W-:-:S04]  /*152a0*/  VIADD R3, R95, 0x8 ;  /* 0x000000085f037836 */ /* 0x000fc80000000000 */
[----:B------:R-:W4:Y:S01]  /*152b0*/  LDCU.64 UR4, c[0x0][0x480] ;  /* 0x00009000ff0477ac */ /* 0x000f220008000a00 */
[----:B------:R-:W-:Y:S01]  /*152c0*/  BSSY.RECONVERGENT B1, `(.L_x_261) ;  /* 0x00001d9000017945 */ /* 0x000fe20003800200 */
[----:B------:R-:W-:-:S04]  /*152d0*/  DEPBAR.LE SB5, 0x4 ;  /* 0x0000d1000000791a */ /* 0x000fc80000000000 */
[----:B------:R-:W-:Y:S04]  /*152e0*/  STS.128 [R91], R32 ;  /* 0x000000205b007388 */ /* 0x000fe80000000c00 */
[----:B------:R-:W-:Y:S04]  /*152f0*/  STS.128 [R91+0x40], R28 ;  /* 0x0000401c5b007388 */ /* 0x000fe80000000c00 */
[----:B------:R-:W-:Y:S04]  /*15300*/  STS.128 [R91+0x80], R24 ;  /* 0x000080185b007388 */ /* 0x000fe80000000c00 */
[----:B------:R-:W-:Y:S01]  /*15310*/  STS.128 [R91+0xc0], R20 ;  /* 0x0000c0145b007388 */ /* 0x000fe20000000c00 */
[----:B------:R-:W-:Y:S06]  /*15320*/  BAR.SYNC.DEFER_BLOCKING 0x0 ;  /* 0x0000000000007b1d */ /* 0x000fec0000010000 */
[----:B---3--:R-:W3:Y:S04]  /*15330*/  LDS.64 R14, [R2+UR27] ;  /* 0x0000001b020e7984 */ /* 0x008ee80008000a00 */
[----:B------:R-:W4:Y:S04]  /*15340*/  LDS.64 R4, [R2+UR27+0x100] ;  /* 0x0001001b02047984 */ /* 0x000f280008000a00 */
[----:B------:R-:W4:Y:S04]  /*15350*/  LDS.64 R18, [R2+UR27+0x220] ;  /* 0x0002201b02127984 */ /* 0x000f280008000a00 */
[----:B------:R-:W4:Y:S04]  /*15360*/  LDS.64 R16, [R2+UR27+0x320] ;  /* 0x0003201b02107984 */ /* 0x000f280008000a00 */
[----:B-1----:R-:W1:Y:S04]  /*15370*/  LDS.64 R12, [R2+UR27+0x440] ;  /* 0x0004401b020c7984 */ /* 0x002e680008000a00 */
[----:B------:R-:W1:Y:S04]  /*15380*/  LDS.64 R10, [R2+UR27+0x540] ;  /* 0x0005401b020a7984 */ /* 0x000e680008000a00 */
[----:B------:R-:W1:Y:S04]  /*15390*/  LDS.64 R8, [R2+UR27+0x660] ;  /* 0x0006601b02087984 */ /* 0x000e680008000a00 */
[----:B--2---:R-:W2:Y:S01]  /*153a0*/  LDS.64 R6, [R2+UR27+0x760] ;  /* 0x0007601b02067984 */ /* 0x004ea20008000a00 */
[-C--:B---3--:R-:W-:Y:S01]  /*153b0*/  DMUL R24, R14, R100.reuse ;  /* 0x000000640e187228 */ /* 0x088fe20000000000 */
[----:B----4-:R-:W-:Y:S01]  /*153c0*/  IADD3 R14, P0, PT, R70, UR4, RZ ;  /* 0x00000004460e7c10 */ /* 0x010fe2000ff1e0ff */
[----:B------:R-:W-:-:S03]  /*153d0*/  DMUL R22, R4, R100 ;  /* 0x0000006404167228 */ /* 0x000fc60000000000 */
[----:B------:R-:W-:Y:S01]  /*153e0*/  IADD3.X R15, PT, PT, R71, UR5, RZ, P0, !PT ;  /* 0x00000005470f7c10 */ /* 0x000fe200087fe4ff */
[-C--:B------:R-:W-:Y:S02]  /*153f0*/  DMUL R18, R18, R100.reuse ;  /* 0x0000006412127228 */ /* 0x080fe40000000000 */
[-C--:B------:R-:W-:Y:S02]  /*15400*/  DMUL R16, R16, R100.reuse ;  /* 0x0000006410107228 */ /* 0x080fe40000000000 */
[-C--:B-1----:R-:W-:Y:S02]  /*15410*/  DMUL R12, R12, R100.reuse ;  /* 0x000000640c0c7228 */ /* 0x082fe40000000000 */
[-C--:B------:R-:W-:Y:S02]  /*15420*/  DMUL R10, R10, R100.reuse ;  /* 0x000000640a0a7228 */ /* 0x080fe40000000000 */
[-C--:B------:R-:W-:Y:S02]  /*15430*/  DMUL R8, R8, R100.reuse ;  /* 0x0000006408087228 */ /* 0x080fe40000000000 */
[----:B--2---:R-:W-:Y:S01]  /*15440*/  DMUL R6, R6, R100 ;  /* 0x0000006406067228 */ /* 0x004fe20000000000 */
        /* <DEDUP_REMOVED lines=11> */
[----:B------:R-:W-:Y:S02]  /*15500*/  MOV R29, RZ ;  /* 0x000000ff001d7202 */ /* 0x000fe40000000f00 */
        /* <DEDUP_REMOVED lines=21> */
.L_x_264:
        /* <DEDUP_REMOVED lines=18> */
.L_x_265:
[----:B------:R-:W-:Y:S05]  /*15780*/  BSYNC.RECONVERGENT B0 ;  /* 0x0000000000007941 */ /* 0x000fea0003800200 */
.L_x_263:
        /* <DEDUP_REMOVED lines=35> */
.L_x_267:
[----:B------:R-:W2:Y:S01]  /*159c0*/  LDCU.64 UR4, c[0x0][0x460] ;  /* 0x00008c00ff0477ac */ /* 0x000ea20008000a00 */
[----:B------:R-:W-:Y:S01]  /*159d0*/  IMAD.MOV.U32 R87, RZ, RZ, R4 ;  /* 0x000000ffff577224 */ /* 0x000fe200078e0004 */
[----:B------:R-:W-:Y:S02]  /*159e0*/  MOV R85, R3 ;  /* 0x0000000300557202 */ /* 0x000fe40000000f00 */
[----:B------:R-:W-:Y:S01]  /*159f0*/  MOV R84, 0x15a30 ;  /* 0x00015a3000547802 */ /* 0x000fe20000000f00 */
[----:B--2---:R-:W-:Y:S01]  /*15a00*/  IMAD.U32 R86, RZ, RZ, UR4 ;  /* 0x00000004ff567e24 */ /* 0x004fe2000f8e00ff */
[----:B------:R-:W-:Y:S02]  /*15a10*/  MOV R83, UR5 ;  /* 0x0000000500537c02 */ /* 0x000fe40008000f00 */
[----:B-1---5:R-:W-:Y:S05]  /*15a20*/  CALL.REL.NOINC `($__internal_1_$__cuda_sm20_rem_u64) ;  /* 0x0000005400e07944 */ /* 0x022fea0003c00000 */
.L_x_268:
[----:B------:R-:W-:Y:S05]  /*15a30*/  BSYNC.RECONVERGENT B0 ;  /* 0x0000000000007941 */ /* 0x000fea0003800200 */
.L_x_266:
        /* <DEDUP_REMOVED lines=42> */
.L_x_270:
        /* <DEDUP_REMOVED lines=17> */
.L_x_271:
[----:B------:R-:W-:Y:S05]  /*15df0*/  BSYNC.RECONVERGENT B0 ;  /* 0x0000000000007941 */ /* 0x000fea0003800200 */
.L_x_269:
        /* <DEDUP_REMOVED lines=37> */
.L_x_273:
[----:B------:R-:W2:Y:S01]  /*16050*/  LDCU.64 UR4, c[0x0][0x460] ;  /* 0x00008c00ff0477ac */ /* 0x000ea20008000a00 */
[----:B------:R-:W-:Y:S01]  /*16060*/  IMAD.MOV.U32 R87, RZ, RZ, R4 ;  /* 0x000000ffff577224 */ /* 0x000fe200078e0004 */
[----:B------:R-:W-:Y:S02]  /*16070*/  MOV R85, R3 ;  /* 0x0000000300557202 */ /* 0x000fe40000000f00 */
[----:B------:R-:W-:Y:S01]  /*16080*/  MOV R84, 0x160c0 ;  /* 0x000160c000547802 */ /* 0x000fe20000000f00 */
[----:B--2---:R-:W-:Y:S01]  /*16090*/  IMAD.U32 R86, RZ, RZ, UR4 ;  /* 0x00000004ff567e24 */ /* 0x004fe2000f8e00ff */
[----:B------:R-:W-:Y:S02]  /*160a0*/  MOV R83, UR5 ;  /* 0x0000000500537c02 */ /* 0x000fe40008000f00 */
[----:B-1---5:R-:W-:Y:S05]  /*160b0*/  CALL.REL.NOINC `($__internal_1_$__cuda_sm20_rem_u64) ;  /* 0x00000050003c7944 */ /* 0x022fea0003c00000 */
.L_x_274:
[----:B------:R-:W-:Y:S05]  /*160c0*/  BSYNC.RECONVERGENT B0 ;  /* 0x0000000000007941 */ /* 0x000fea0003800200 */
.L_x_272:
        /* <DEDUP_REMOVED lines=42> */
.L_x_276:
        /* <DEDUP_REMOVED lines=17> */
.L_x_277:
[----:B------:R-:W-:Y:S05]  /*16480*/  BSYNC.RECONVERGENT B0 ;  /* 0x0000000000007941 */ /* 0x000fea0003800200 */
.L_x_275:
        /* <DEDUP_REMOVED lines=37> */
.L_x_279:
[----:B------:R-:W2:Y:S01]  /*166e0*/  LDCU.64 UR4, c[0x0][0x460] ;  /* 0x00008c00ff0477ac */ /* 0x000ea20008000a00 */
[----:B------:R-:W-:Y:S01]  /*166f0*/  IMAD.MOV.U32 R87, RZ, RZ, R4 ;  /* 0x000000ffff577224 */ /* 0x000fe200078e0004 */
[----:B------:R-:W-:Y:S02]  /*16700*/  MOV R85, R3 ;  /* 0x0000000300557202 */ /* 0x000fe40000000f00 */
[----:B------:R-:W-:Y:S01]  /*16710*/  MOV R84, 0x16750 ;  /* 0x0001675000547802 */ /* 0x000fe20000000f00 */
[----:B--2---:R-:W-:Y:S01]  /*16720*/  IMAD.U32 R86, RZ, RZ, UR4 ;  /* 0x00000004ff567e24 */ /* 0x004fe2000f8e00ff */
[----:B------:R-:W-:Y:S02]  /*16730*/  MOV R83, UR5 ;  /* 0x0000000500537c02 */ /* 0x000fe40008000f00 */
[----:B-1---5:R-:W-:Y:S05]  /*16740*/  CALL.REL.NOINC `($__internal_1_$__cuda_sm20_rem_u64) ;  /* 0x0000004800987944 */ /* 0x022fea0003c00000 */
.L_x_280:
[----:B------:R-:W-:Y:S05]  /*16750*/  BSYNC.RECONVERGENT B0 ;  /* 0x0000000000007941 */ /* 0x000fea0003800200 */
.L_x_278:
        /* <DEDUP_REMOVED lines=44> */
.L_x_282:
        /* <DEDUP_REMOVED lines=17> */
.L_x_283:
[----:B------:R-:W-:Y:S05]  /*16b30*/  BSYNC.RECONVERGENT B0 ;  /* 0x0000000000007941 */ /* 0x000fea0003800200 */
.L_x_281:
        /* <DEDUP_REMOVED lines=37> */
.L_x_285:
[----:B------:R-:W2:Y:S01]  /*16d90*/  LDCU.64 UR4, c[0x0][0x460] ;  /* 0x00008c00ff0477ac */ /* 0x000ea20008000a00 */
[----:B------:R-:W-:Y:S01]  /*16da0*/  MOV R84, 0x16de0 ;  /* 0x00016de000547802 */ /* 0x000fe20000000f00 */
[----:B--2---:R-:W-:Y:S01]  /*16db0*/  IMAD.U32 R86, RZ, RZ, UR4 ;  /* 0x00000004ff567e24 */ /* 0x004fe2000f8e00ff */
[----:B------:R-:W-:Y:S02]  /*16dc0*/  MOV R83, UR5 ;  /* 0x0000000500537c02 */ /* 0x000fe40008000f00 */
[----:B-1---5:R-:W-:Y:S05]  /*16dd0*/  CALL.REL.NOINC `($__internal_1_$__cuda_sm20_rem_u64) ;  /* 0x0000004000f47944 */ /* 0x022fea0003c00000 */
.L_x_286:
[----:B------:R-:W-:Y:S05]  /*16de0*/  BSYNC.RECONVERGENT B0 ;  /* 0x0000000000007941 */ /* 0x000fea0003800200 */
.L_x_284:
        /* <DEDUP_REMOVED lines=9> */
.L_x_262:
        /* <DEDUP_REMOVED lines=10> */
[----:B------:R-:W-:-:S05]  /*16f20*/  VIADD R0, R95, 0xa ;  /* 0x0000000a5f007836 */ /* 0x000fca0000000000 */
[----:B------:R-:W-:Y:S01]  /*16f30*/  ISETP.LT.AND P5, PT, R0, UR6, !P3 ;  /* 0x0000000600007c0c */ /* 0x000fe2000dfa1270 */
[----:B------:R1:W-:Y:S01]  /*16f40*/  @P4 STG.E.64 desc[UR12][R14.64], R24 ;  /* 0x000000180e004986 */ /* 0x0003e2000c101b0c */
[----:B--2---:R-:W-:Y:S02]  /*16f50*/  IADD3 R4, P4, PT, R14, UR4, RZ ;  /* 0x000000040e047c10 */ /* 0x004fe4000ff9e0ff */
[----:B------:R-:W-:Y:S01]  /*16f60*/  ISETP.LT.AND P3, PT, R3, UR6, !P3 ;  /* 0x0000000603007c0c */ /* 0x000fe2000df61270 */
[----:B------:R2:W-:Y:S01]  /*16f70*/  @P1 STG.E.64 desc[UR12][R14.64+0x100], R22 ;  /* 0x000100160e001986 */ /* 0x0005e2000c101b0c */
[----:B------:R-:W-:Y:S02]  /*16f80*/  ISETP.LT.AND P1, PT, R0, UR6, !P0 ;  /* 0x0000000600007c0c */ /* 0x000fe4000c721270 */
[----:B------:R-:W-:Y:S02]  /*16f90*/  IADD3.X R5, PT, PT, R15, UR5, RZ, P4, !PT ;  /* 0x000000050f057c10 */ /* 0x000fe4000a7fe4ff */
[----:B------:R-:W-:-:S02]  /*16fa0*/  ISETP.LT.AND P0, PT, R3, UR6, !P0 ;  /* 0x0000000603007c0c */ /* 0x000fc4000c701270 */
[----:B------:R-:W-:Y:S01]  /*16fb0*/  IADD3 R20, P4, PT, R4, UR4, RZ ;  /* 0x0000000404147c10 */ /* 0x000fe2000ff9e0ff */
[----:B------:R2:W-:Y:S03]  /*16fc0*/  @P2 STG.E.64 desc[UR12][R4.64], R18 ;  /* 0x0000001204002986 */ /* 0x0005e6000c101b0c */
[----:B------:R-:W-:Y:S01]  /*16fd0*/  IADD3.X R21, PT, PT, R5, UR5, RZ, P4, !PT ;  /* 0x0000000505157c10 */ /* 0x000fe2000a7fe4ff */
[----:B------:R2:W-:Y:S04]  /*16fe0*/  @P6 STG.E.64 desc[UR12][R4.64+0x100], R16 ;  /* 0x0001001004006986 */ /* 0x0005e8000c101b0c */
[----:B------:R2:W-:Y:S04]  /*16ff0*/  @P1 STG.E.64 desc[UR12][R20.64], R12 ;  /* 0x0000000c14001986 */ /* 0x0005e8000c101b0c */
[----:B------:R2:W-:Y:S01]  /*17000*/  @P5 STG.E.64 desc[UR12][R20.64+0x100], R10 ;  /* 0x0001000a14005986 */ /* 0x0005e2000c101b0c */
[----:B-1----:R-:W-:-:S04]  /*17010*/  IADD3 R24, P2, PT, R20, UR4, RZ ;  /* 0x0000000414187c10 */ /* 0x002fc8000ff5e0ff */
[----:B------:R-:W-:-:S05]  /*17020*/  IADD3.X R25, PT, PT, R21, UR5, RZ, P2, !PT ;  /* 0x0000000515197c10 */ /* 0x000fca00097fe4ff */
[----:B------:R2:W-:Y:S04]  /*17030*/  @P0 STG.E.64 desc[UR12][R24.64], R8 ;  /* 0x0000000818000986 */ /* 0x0005e8000c101b0c */
[----:B------:R2:W-:Y:S02]  /*17040*/  @P3 STG.E.64 desc[UR12][R24.64+0x100], R6 ;  /* 0x0001000618003986 */ /* 0x0005e4000c101b0c */
.L_x_287:
[----:B------:R-:W-:Y:S05]  /*17050*/  BSYNC.RECONVERGENT B1 ;  /* 0x0000000000017941 */ /* 0x000fea0003800200 */
.L_x_261:
[----:B------:R-:W-:Y:S01]  /*17060*/  BAR.SYNC.DEFER_BLOCKING 0x0 ;  /* 0x0000000000007b1d */ /* 0x000fe20000010000 */
[----:B------:R-:W-:Y:S01]  /*17070*/  UISETP.GT.AND UP0, UPT, UR24, UR29, UPT ;  /* 0x0000001d1800728c */ /* 0x000fe2000bf04270 */
[----:B------:R-:W-:-:S04]  /*17080*/  VIADD R3, R95, 0x10 ;  /* 0x000000105f037836 */ /* 0x000fc80000000000 */
[----:B------:R-:W2:Y:S01]  /*17090*/  LDCU.64 UR4, c[0x0][0x480] ;  /* 0x00009000ff0477ac */ /* 0x000ea20008000a00 */
[----:B------:R-:W-:Y:S01]  /*170a0*/  BSSY.RECONVERGENT B1, `(.L_x_288) ;  /* 0x00001d8000017945 */ /* 0x000fe20003800200 */
[----:B------:R-:W-:Y:S01]  /*170b0*/  STS.128 [R91], R36 ;  /* 0x000000245b007388 */ /* 0x000fe20000000c00 */
[----:B--2---:R-:W-:-:S03]  /*170c0*/  IADD3 R14, P0, PT, R14, UR4, RZ ;  /* 0x000000040e0e7c10 */ /* 0x004fc6000ff1e0ff */
[----:B------:R-:W-:Y:S01]  /*170d0*/  STS.128 [R91+0x40], R40 ;  /* 0x000040285b007388 */ /* 0x000fe20000000c00 */
[----:B------:R-:W-:-:S03]  /*170e0*/  IADD3.X R15, PT, PT, R15, UR5, RZ, P0, !PT ;  /* 0x000000050f0f7c10 */ /* 0x000fc600087fe4ff */
[----:B------:R-:W-:Y:S04]  /*170f0*/  STS.128 [R91+0x80], R44 ;  /* 0x0000802c5b007388 */ /* 0x000fe80000000c00 */
[----:B------:R-:W-:Y:S01]  /*17100*/  STS.128 [R91+0xc0], R48 ;  /* 0x0000c0305b007388 */ /* 0x000fe20000000c00 */
[----:B------:R-:W-:Y:S06]  /*17110*/  BAR.SYNC.DEFER_BLOCKING 0x0 ;  /* 0x0000000000007b1d */ /* 0x000fec0000010000 */
[----:B------:R-:W2:Y:S04]  /*17120*/  LDS.64 R24, [R2+UR27] ;  /* 0x0000001b02187984 */ /* 0x000ea80008000a00 */
[----:B------:R-:W3:Y:S04]  /*17130*/  LDS.64 R22, [R2+UR27+0x100] ;  /* 0x0001001b02167984 */ /* 0x000ee80008000a00 */
[----:B------:R-:W4:Y:S04]  /*17140*/  LDS.64 R18, [R2+UR27+0x220] ;  /* 0x0002201b02127984 */ /* 0x000f280008000a00 */
[----:B------:R-:W4:Y:S04]  /*17150*/  LDS.64 R16, [R2+UR27+0x320] ;  /* 0x0003201b02107984 */ /* 0x000f280008000a00 */
[----:B-1----:R-:W1:Y:S04]  /*17160*/  LDS.64 R12, [R2+UR27+0x440] ;  /* 0x0004401b020c7984 */ /* 0x002e680008000a00 */
[----:B------:R-:W1:Y:S04]  /*17170*/  LDS.64 R10, [R2+UR27+0x540] ;  /* 0x0005401b020a7984 */ /* 0x000e680008000a00 */
[----:B------:R-:W1:Y:S04]  /*17180*/  LDS.64 R8, [R2+UR27+0x660] ;  /* 0x0006601b02087984 */ /* 0x000e680008000a00 */
[----:B------:R-:W1:Y:S01]  /*17190*/  LDS.64 R6, [R2+UR27+0x760] ;  /* 0x0007601b02067984 */ /* 0x000e620008000a00 */
[----:B--2---:R-:W-:-:S02]  /*171a0*/  DMUL R24, R24, R100 ;  /* 0x0000006418187228 */ /* 0x004fc40000000000 */
[-C--:B---3--:R-:W-:Y:S02]  /*171b0*/  DMUL R22, R22, R100.reuse ;  /* 0x0000006416167228 */ /* 0x088fe40000000000 */
[-C--:B----4-:R-:W-:Y:S02]  /*171c0*/  DMUL R18, R18, R100.reuse ;  /* 0x0000006412127228 */ /* 0x090fe40000000000 */
[-C--:B------:R-:W-:Y:S02]  /*171d0*/  DMUL R16, R16, R100.reuse ;  /* 0x0000006410107228 */ /* 0x080fe40000000000 */
[-C--:B-1----:R-:W-:Y:S02]  /*171e0*/  DMUL R12, R12, R100.reuse ;  /* 0x000000640c0c7228 */ /* 0x082fe40000000000 */
[-C--:B------:R-:W-:Y:S02]  /*171f0*/  DMUL R10, R10, R100.reuse ;  /* 0x000000640a0a7228 */ /* 0x080fe40000000000 */
[----:B------:R-:W-:-:S02]  /*17200*/  DMUL R8, R8, R100 ;  /* 0x0000006408087228 */ /* 0x000fc40000000000 */
[----:B------:R-:W-:Y:S01]  /*17210*/  DMUL R6, R6, R100 ;  /* 0x0000006406067228 */ /* 0x000fe20000000000 */
        /* <DEDUP_REMOVED lines=33> */
.L_x_291:
        /* <DEDUP_REMOVED lines=18> */
.L_x_292:
[----:B------:R-:W-:Y:S05]  /*17550*/  BSYNC.RECONVERGENT B0 ;  /* 0x0000000000007941 */ /* 0x000fea0003800200 */
.L_x_290:
        /* <DEDUP_REMOVED lines=35> */
.L_x_294:
[----:B------:R-:W2:Y:S01]  /*17790*/  LDCU.64 UR4, c[0x0][0x460] ;  /* 0x00008c00ff0477ac */ /* 0x000ea20008000a00 */
[----:B------:R-:W-:Y:S01]  /*177a0*/  IMAD.MOV.U32 R87, RZ, RZ, R4 ;  /* 0x000000ffff577224 */ /* 0x000fe200078e0004 */
[----:B------:R-:W-:Y:S02]  /*177b0*/  MOV R85, R3 ;  /* 0x0000000300557202 */ /* 0x000fe40000000f00 */
[----:B------:R-:W-:Y:S01]  /*177c0*/  MOV R84, 0x17800 ;  /* 0x0001780000547802 */ /* 0x000fe20000000f00 */
[----:B--2---:R-:W-:Y:S01]  /*177d0*/  IMAD.U32 R86, RZ, RZ, UR4 ;  /* 0x00000004ff567e24 */ /* 0x004fe2000f8e00ff */
[----:B------:R-:W-:Y:S02]  /*177e0*/  MOV R83, UR5 ;  /* 0x0000000500537c02 */ /* 0x000fe40008000f00 */
[----:B-1---5:R-:W-:Y:S05]  /*177f0*/  CALL.REL.NOINC `($__internal_1_$__cuda_sm20_rem_u64) ;  /* 0x00000038006c7944 */ /* 0x022fea0003c00000 */
.L_x_295:
[----:B------:R-:W-:Y:S05]  /*17800*/  BSYNC.RECONVERGENT B0 ;  /* 0x0000000000007941 */ /* 0x000fea0003800200 */
.L_x_293:
        /* <DEDUP_REMOVED lines=42> */
.L_x_297:
        /* <DEDUP_REMOVED lines=17> */
.L_x_298:
[----:B------:R-:W-:Y:S05]  /*17bc0*/  BSYNC.RECONVERGENT B0 ;  /* 0x0000000000007941 */ /* 0x000fea0003800200 */
.L_x_296:
        /* <DEDUP_REMOVED lines=37> */
.L_x_300:
[----:B------:R-:W2:Y:S01]  /*17e20*/  LDCU.64 UR4, c[0x0][0x460] ;  /* 0x00008c00ff0477ac */ /* 0x000ea20008000a00 */
[----:B------:R-:W-:Y:S01]  /*17e30*/  IMAD.MOV.U32 R87, RZ, RZ, R4 ;  /* 0x000000ffff577224 */ /* 0x000fe200078e0004 */
[----:B------:R-:W-:Y:S02]  /*17e40*/  MOV R85, R3 ;  /* 0x0000000300557202 */ /* 0x000fe40000000f00 */
[----:B------:R-:W-:Y:S01]  /*17e50*/  MOV R84, 0x17e90 ;  /* 0x00017e9000547802 */ /* 0x000fe20000000f00 */
[----:B--2---:R-:W-:Y:S01]  /*17e60*/  IMAD.U32 R86, RZ, RZ, UR4 ;  /* 0x00000004ff567e24 */ /* 0x004fe2000f8e00ff */
[----:B------:R-:W-:Y:S02]  /*17e70*/  MOV R83, UR5 ;  /* 0x0000000500537c02 */ /* 0x000fe40008000f00 */
[----:B-1---5:R-:W-:Y:S05]  /*17e80*/  CALL.REL.NOINC `($__internal_1_$__cuda_sm20_rem_u64) ;  /* 0x0000003000c87944 */ /* 0x022fea0003c00000 */
.L_x_301:
[----:B------:R-:W-:Y:S05]  /*17e90*/  BSYNC.RECONVERGENT B0 ;  /* 0x0000000000007941 */ /* 0x000fea0003800200 */
.L_x_299:
        /* <DEDUP_REMOVED lines=42> */
.L_x_303:
        /* <DEDUP_REMOVED lines=17> */
.L_x_304:
[----:B------:R-:W-:Y:S05]  /*18250*/  BSYNC.RECONVERGENT B0 ;  /* 0x0000000000007941 */ /* 0x000fea0003800200 */
.L_x_302:
        /* <DEDUP_REMOVED lines=37> */
.L_x_306:
[----:B------:R-:W2:Y:S01]  /*184b0*/  LDCU.64 UR4, c[0x0][0x460] ;  /* 0x00008c00ff0477ac */ /* 0x000ea20008000a00 */
[----:B------:R-:W-:Y:S01]  /*184c0*/  IMAD.MOV.U32 R87, RZ, RZ, R4 ;  /* 0x000000ffff577224 */ /* 0x000fe200078e0004 */
[----:B------:R-:W-:Y:S02]  /*184d0*/  MOV R85, R3 ;  /* 0x0000000300557202 */ /* 0x000fe40000000f00 */
[----:B------:R-:W-:Y:S01]  /*184e0*/  MOV R84, 0x18520 ;  /* 0x0001852000547802 */ /* 0x000fe20000000f00 */
[----:B--2---:R-:W-:Y:S01]  /*184f0*/  IMAD.U32 R86, RZ, RZ, UR4 ;  /* 0x00000004ff567e24 */ /* 0x004fe2000f8e00ff */
[----:B------:R-:W-:Y:S02]  /*18500*/  MOV R83, UR5 ;  /* 0x0000000500537c02 */ /* 0x000fe40008000f00 */
[----:B-1---5:R-:W-:Y:S05]  /*18510*/  CALL.REL.NOINC `($__internal_1_$__cuda_sm20_rem_u64) ;  /* 0x0000002c00247944 */ /* 0x022fea0003c00000 */
.L_x_307:
[----:B------:R-:W-:Y:S05]  /*18520*/  BSYNC.RECONVERGENT B0 ;  /* 0x0000000000007941 */ /* 0x000fea0003800200 */
.L_x_305:
        /* <DEDUP_REMOVED lines=44> */
.L_x_309:
        /* <DEDUP_REMOVED lines=17> */
.L_x_310:
[----:B------:R-:W-:Y:S05]  /*18900*/  BSYNC.RECONVERGENT B0 ;  /* 0x0000000000007941 */ /* 0x000fea0003800200 */
.L_x_308:
        /* <DEDUP_REMOVED lines=37> */
.L_x_312:
[----:B------:R-:W2:Y:S01]  /*18b60*/  LDCU.64 UR4, c[0x0][0x460] ;  /* 0x00008c00ff0477ac */ /* 0x000ea20008000a00 */
[----:B------:R-:W-:Y:S01]  /*18b70*/  MOV R84, 0x18bb0 ;  /* 0x00018bb000547802 */ /* 0x000fe20000000f00 */
[----:B--2---:R-:W-:Y:S01]  /*18b80*/  IMAD.U32 R86, RZ, RZ, UR4 ;  /* 0x00000004ff567e24 */ /* 0x004fe2000f8e00ff */
[----:B------:R-:W-:Y:S02]  /*18b90*/  MOV R83, UR5 ;  /* 0x0000000500537c02 */ /* 0x000fe40008000f00 */
[----:B-1---5:R-:W-:Y:S05]  /*18ba0*/  CALL.REL.NOINC `($__internal_1_$__cuda_sm20_rem_u64) ;  /* 0x0000002400807944 */ /* 0x022fea0003c00000 */
.L_x_313:
[----:B------:R-:W-:Y:S05]  /*18bb0*/  BSYNC.RECONVERGENT B0 ;  /* 0x0000000000007941 */ /* 0x000fea0003800200 */
.L_x_311:
        /* <DEDUP_REMOVED lines=9> */
.L_x_289:
        /* <DEDUP_REMOVED lines=29> */
.L_x_314:
[----:B------:R-:W-:Y:S05]  /*18e20*/  BSYNC.RECONVERGENT B1 ;  /* 0x0000000000017941 */ /* 0x000fea0003800200 */
.L_x_288:
[----:B------:R-:W-:Y:S01]  /*18e30*/  BAR.SYNC.DEFER_BLOCKING 0x0 ;  /* 0x0000000000007b1d */ /* 0x000fe20000010000 */
[----:B------:R-:W-:-:S05]  /*18e40*/  UISETP.GT.AND UP0, UPT, UR24, UR29, UPT ;  /* 0x0000001d1800728c */ /* 0x000fca000bf04270 */
[----:B------:R-:W2:Y:S01]  /*18e50*/  LDCU.64 UR4, c[0x0][0x480] ;  /* 0x00009000ff0477ac */ /* 0x000ea20008000a00 */
[----:B-----5:R-:W-:Y:S01]  /*18e60*/  STS.128 [R91], R64 ;  /* 0x000000405b007388 */ /* 0x020fe20000000c00 */
        /* <DEDUP_REMOVED lines=8> */
[----:B-1----:R-:W1:Y:S04]  /*18ef0*/  LDS.64 R12, [R2+UR27+0x220] ;  /* 0x0002201b020c7984 */ /* 0x002e680008000a00 */
[----:B------:R-:W4:Y:S04]  /*18f00*/  LDS.64 R10, [R2+UR27+0x320] ;  /* 0x0003201b020a7984 */ /* 0x000f280008000a00 */
[----:B------:R-:W4:Y:S04]  /*18f10*/  LDS.64 R8, [R2+UR27+0x440] ;  /* 0x0004401b02087984 */ /* 0x000f280008000a00 */
[----:B------:R-:W4:Y:S04]  /*18f20*/  LDS.64 R6, [R2+UR27+0x540] ;  /* 0x0005401b02067984 */ /* 0x000f280008000a00 */
[----:B------:R-:W4:Y:S04]  /*18f30*/  LDS.64 R4, [R2+UR27+0x660] ;  /* 0x0006601b02047984 */ /* 0x000f280008000a00 */
[----:B------:R4:W4:Y:S01]  /*18f40*/  LDS.64 R22, [R2+UR27+0x760] ;  /* 0x0007601b02167984 */ /* 0x0009220008000a00 */
[----:B--2---:R-:W-:-:S02]  /*18f50*/  DMUL R20, R20, R100 ;  /* 0x0000006414147228 */ /* 0x004fc40000000000 */
[-C--:B---3--:R-:W-:Y:S02]  /*18f60*/  DMUL R16, R16, R100.reuse ;  /* 0x0000006410107228 */ /* 0x088fe40000000000 */
[-C--:B-1----:R-:W-:Y:S01]  /*18f70*/  DMUL R12, R12, R100.reuse ;  /* 0x000000640c0c7228 */ /* 0x082fe20000000000 */
[----:B----4-:R-:W-:Y:S01]  /*18f80*/  VIADD R2, R95, 0x18 ;  /* 0x000000185f027836 */ /* 0x010fe20000000000 */
[-C--:B------:R-:W-:Y:S02]  /*18f90*/  DMUL R10, R10, R100.reuse ;  /* 0x000000640a0a7228 */ /* 0x080fe40000000000 */
[-C--:B------:R-:W-:Y:S02]  /*18fa0*/  DMUL R8, R8, R100.reuse ;  /* 0x0000006408087228 */ /* 0x080fe40000000000 */
        /* <DEDUP_REMOVED lines=36> */
.L_x_317:
        /* <DEDUP_REMOVED lines=18> */
.L_x_318:
[----:B------:R-:W-:Y:S05]  /*19310*/  BSYNC.RECONVERGENT B0 ;  /* 0x0000000000007941 */ /* 0x000fea0003800200 */
.L_x_316:
        /* <DEDUP_REMOVED lines=35> */
.L_x_320:
[----:B------:R-:W2:Y:S01]  /*19550*/  LDCU.64 UR4, c[0x0][0x460] ;  /* 0x00008c00ff0477ac */ /* 0x000ea20008000a00 */
[----:B------:R-:W-:Y:S01]  /*19560*/  IMAD.MOV.U32 R87, RZ, RZ, R3 ;  /* 0x000000ffff577224 */ /* 0x000fe200078e0003 */
[----:B------:R-:W-:Y:S02]  /*19570*/  MOV R85, R2 ;  /* 0x0000000200557202 */ /* 0x000fe40000000f00 */
[----:B------:R-:W-:Y:S01]  /*19580*/  MOV R84, 0x195c0 ;  /* 0x000195c000547802 */ /* 0x000fe20000000f00 */
[----:B--2---:R-:W-:Y:S01]  /*19590*/  IMAD.U32 R86, RZ, RZ, UR4 ;  /* 0x00000004ff567e24 */ /* 0x004fe2000f8e00ff */
[----:B------:R-:W-:Y:S02]  /*195a0*/  MOV R83, UR5 ;  /* 0x0000000500537c02 */ /* 0x000fe40008000f00 */
[----:B-1----:R-:W-:Y:S05]  /*195b0*/  CALL.REL.NOINC `($__internal_1_$__cuda_sm20_rem_u64) ;  /* 0x0000001800fc7944 */ /* 0x002fea0003c00000 */
.L_x_321:
[----:B------:R-:W-:Y:S05]  /*195c0*/  BSYNC.RECONVERGENT B0 ;  /* 0x0000000000007941 */ /* 0x000fea0003800200 */
.L_x_319:
        /* <DEDUP_REMOVED lines=42> */
.L_x_323:
[----:B------:R-:W1:Y:S01]  /*19870*/  LDCU.64 UR4, c[0x0][0x460] ;  /* 0x00008c00ff0477ac */ /* 0x000e620008000a00 */
[----:B------:R-:W-:Y:S01]  /*19880*/  IMAD.MOV.U32 R0, RZ, RZ, R20 ;  /* 0x000000ffff007224 */ /* 0x000fe200078e0014 */
[----:B------:R-:W-:Y:S02]  /*19890*/  MOV R83, R21 ;  /* 0x0000001500537202 */ /* 0x000fe40000000f00 */
[----:B------:R-:W-:Y:S01]  /*198a0*/  MOV R88, 0x198e0 ;  /* 0x000198e000587802 */ /* 0x000fe20000000f00 */
[----:B-1----:R-:W-:Y:S01]  /*198b0*/  IMAD.U32 R89, RZ, RZ, UR4 ;  /* 0x00000004ff597e24 */ /* 0x002fe2000f8e00ff */
[----:B------:R-:W-:Y:S02]  /*198c0*/  MOV R87, UR5 ;  /* 0x0000000500577c02 */ /* 0x000fe40008000f00 */
[----:B--2---:R-:W-:Y:S05]  /*198d0*/  CALL.REL.NOINC `($__internal_0_$__cuda_sm20_div_u64) ;  /* 0x0000001400207944 */ /* 0x004fea0003c00000 */
        /* <DEDUP_REMOVED lines=10> */
.L_x_324:
[----:B------:R-:W-:Y:S05]  /*19980*/  BSYNC.RECONVERGENT B0 ;  /* 0x0000000000007941 */ /* 0x000fea0003800200 */
.L_x_322:
        /* <DEDUP_REMOVED lines=37> */
.L_x_326:
[----:B------:R-:W2:Y:S01]  /*19be0*/  LDCU.64 UR4, c[0x0][0x460] ;  /* 0x00008c00ff0477ac */ /* 0x000ea20008000a00 */
[----:B------:R-:W-:Y:S01]  /*19bf0*/  IMAD.MOV.U32 R87, RZ, RZ, R3 ;  /* 0x000000ffff577224 */ /* 0x000fe200078e0003 */
[----:B------:R-:W-:Y:S02]  /*19c00*/  MOV R85, R2 ;  /* 0x0000000200557202 */ /* 0x000fe40000000f00 */
[----:B------:R-:W-:Y:S01]  /*19c10*/  MOV R84, 0x19c50 ;  /* 0x00019c5000547802 */ /* 0x000fe20000000f00 */
[----:B--2---:R-:W-:Y:S01]  /*19c20*/  IMAD.U32 R86, RZ, RZ, UR4 ;  /* 0x00000004ff567e24 */ /* 0x004fe2000f8e00ff */
[----:B------:R-:W-:Y:S02]  /*19c30*/  MOV R83, UR5 ;  /* 0x0000000500537c02 */ /* 0x000fe40008000f00 */
[----:B-1----:R-:W-:Y:S05]  /*19c40*/  CALL.REL.NOINC `($__internal_1_$__cuda_sm20_rem_u64) ;  /* 0x0000001400587944 */ /* 0x002fea0003c00000 */
.L_x_327:
[----:B------:R-:W-:Y:S05]  /*19c50*/  BSYNC.RECONVERGENT B0 ;  /* 0x0000000000007941 */ /* 0x000fea0003800200 */
.L_x_325:
        /* <DEDUP_REMOVED lines=42> */
.L_x_329:
        /* <DEDUP_REMOVED lines=17> */
.L_x_330:
[----:B------:R-:W-:Y:S05]  /*1a010*/  BSYNC.RECONVERGENT B0 ;  /* 0x0000000000007941 */ /* 0x000fea0003800200 */
.L_x_328:
        /* <DEDUP_REMOVED lines=37> */
.L_x_332:
[----:B------:R-:W2:Y:S01]  /*1a270*/  LDCU.64 UR4, c[0x0][0x460] ;  /* 0x00008c00ff0477ac */ /* 0x000ea20008000a00 */
[----:B------:R-:W-:Y:S01]  /*1a280*/  IMAD.MOV.U32 R87, RZ, RZ, R3 ;  /* 0x000000ffff577224 */ /* 0x000fe200078e0003 */
[----:B------:R-:W-:Y:S02]  /*1a290*/  MOV R85, R2 ;  /* 0x0000000200557202 */ /* 0x000fe40000000f00 */
[----:B------:R-:W-:Y:S01]  /*1a2a0*/  MOV R84, 0x1a2e0 ;  /* 0x0001a2e000547802 */ /* 0x000fe20000000f00 */
[----:B--2---:R-:W-:Y:S01]  /*1a2b0*/  IMAD.U32 R86, RZ, RZ, UR4 ;  /* 0x00000004ff567e24 */ /* 0x004fe2000f8e00ff */
[----:B------:R-:W-:Y:S02]  /*1a2c0*/  MOV R83, UR5 ;  /* 0x0000000500537c02 */ /* 0x000fe40008000f00 */
[----:B-1----:R-:W-:Y:S05]  /*1a2d0*/  CALL.REL.NOINC `($__internal_1_$__cuda_sm20_rem_u64) ;  /* 0x0000000c00b47944 */ /* 0x002fea0003c00000 */
.L_x_333:
[----:B------:R-:W-:Y:S05]  /*1a2e0*/  BSYNC.RECONVERGENT B0 ;  /* 0x0000000000007941 */ /* 0x000fea0003800200 */
.L_x_331:
        /* <DEDUP_REMOVED lines=42> */
.L_x_335:
        /* <DEDUP_REMOVED lines=17> */
.L_x_336:
[----:B------:R-:W-:Y:S05]  /*1a6a0*/  BSYNC.RECONVERGENT B0 ;  /* 0x0000000000007941 */ /* 0x000fea0003800200 */
.L_x_334:
        /* <DEDUP_REMOVED lines=18> */
[----:B-1----:R-:W1:Y:S01]  /*1a7d0*/  I2F.U32.RP R4, R13 ;  /* 0x0000000d00047306 */ /* 0x002e620000209000 */
        /* <DEDUP_REMOVED lines=19> */
.L_x_338:
[----:B------:R-:W2:Y:S01]  /*1a910*/  LDCU.64 UR4, c[0x0][0x460] ;  /* 0x00008c00ff0477ac */ /* 0x000ea20008000a00 */
[----:B------:R-:W-:Y:S01]  /*1a920*/  MOV R84, 0x1a960 ;  /* 0x0001a96000547802 */ /* 0x000fe20000000f00 */
[----:B--2---:R-:W-:Y:S01]  /*1a930*/  IMAD.U32 R86, RZ, RZ, UR4 ;  /* 0x00000004ff567e24 */ /* 0x004fe2000f8e00ff */
[----:B------:R-:W-:Y:S02]  /*1a940*/  MOV R83, UR5 ;  /* 0x0000000500537c02 */ /* 0x000fe40008000f00 */
[----:B-1----:R-:W-:Y:S05]  /*1a950*/  CALL.REL.NOINC `($__internal_1_$__cuda_sm20_rem_u64) ;  /* 0x0000000800147944 */ /* 0x002fea0003c00000 */
.L_x_339:
[----:B------:R-:W-:Y:S05]  /*1a960*/  BSYNC.RECONVERGENT B0 ;  /* 0x0000000000007941 */ /* 0x000fea0003800200 */
.L_x_337:
[--C-:B------:R-:W-:Y:S02]  /*1a970*/  SHF.R.U64 R3, R82, 0x3, R83.reuse ;  /* 0x0000000352037819 */ /* 0x100fe40000001253 */
[----:B------:R-:W-:Y:S02]  /*1a980*/  SHF.R.U32.HI R0, RZ, 0x3, R83 ;  /* 0x00000003ff007819 */ /* 0x000fe40000011653 */
[----:B------:R-:W-:-:S04]  /*1a990*/  ISETP.LE.U32.AND P1, PT, R6, R3, PT ;  /* 0x000000030600720c */ /* 0x000fc80003f23070 */
[----:B------:R-:W-:-:S13]  /*1a9a0*/  ISETP.LE.U32.AND.EX P0, PT, R7, R0, P0, P1 ;  /* 0x000000000700720c */ /* 0x000fda0000703110 */
[----:B------:R-:W-:Y:S05]  /*1a9b0*/  @!P0 BRA `(.L_x_233) ;  /* 0x00000000008c8947 */ /* 0x000fea0003800000 */
[----:B------:R2:W-:Y:S01]  /*1a9c0*/  STG.E.64 desc[UR12][R8.64+0x100], R100 ;  /* 0x0001006408007986 */ /* 0x0005e2000c101b0c */
[----:B------:R-:W-:Y:S05]  /*1a9d0*/  BRA `(.L_x_233) ;  /* 0x0000000000847947 */ /* 0x000fea0003800000 */
.L_x_315:
[----:B------:R-:W1:Y:S01]  /*1a9e0*/  LDCU UR6, c[0x0][0x380] ;  /* 0x00007000ff0677ac */ /* 0x000e620008000800 */
[----:B------:R-:W-:Y:S01]  /*1a9f0*/  ISETP.GE.AND P0, PT, R93, UR7, PT ;  /* 0x000000075d007c0c */ /* 0x000fe2000bf06270 */
[C---:B------:R-:W-:Y:S01]  /*1aa00*/  VIADD R0, R95.reuse, 0x19 ;  /* 0x000000195f007836 */ /* 0x040fe20000000000 */
[----:B------:R-:W-:Y:S01]  /*1aa10*/  ISETP.GE.AND P3, PT, R68, UR7, PT ;  /* 0x0000000744007c0c */ /* 0x000fe2000bf66270 */
[----:B------:R-:W2:Y:S01]  /*1aa20*/  LDCU.64 UR4, c[0x0][0x468] ;  /* 0x00008d00ff0477ac */ /* 0x000ea20008000a00 */
[C---:B-1----:R-:W-:Y:S02]  /*1aa30*/  ISETP.LT.AND P4, PT, R2.reuse, UR6, !P0 ;  /* 0x0000000602007c0c */ /* 0x042fe4000c781270 */
[----:B------:R-:W-:Y:S02]  /*1aa40*/  ISETP.LT.AND P1, PT, R2, UR6, !P3 ;  /* 0x0000000602007c0c */ /* 0x000fe4000df21270 */
[C---:B------:R-:W-:Y:S02]  /*1aa50*/  ISETP.LT.AND P2, PT, R0.reuse, UR6, !P0 ;  /* 0x0000000600007c0c */ /* 0x040fe4000c741270 */
[----:B------:R-:W-:Y:S01]  /*1aa60*/  ISETP.LT.AND P6, PT, R0, UR6, !P3 ;  /* 0x0000000600007c0c */ /* 0x000fe2000dfc1270 */
[----:B------:R-:W-:-:S02]  /*1aa70*/  VIADD R0, R95, 0x1a ;  /* 0x0000001a5f007836 */ /* 0x000fc40000000000 */
[----:B------:R-:W-:-:S03]  /*1aa80*/  VIADD R95, R95, 0x1b ;  /* 0x0000001b5f5f7836 */ /* 0x000fc60000000000 */
[----:B------:R-:W-:Y:S01]  /*1aa90*/  ISETP.LT.AND P5, PT, R0, UR6, !P3 ;  /* 0x0000000600007c0c */ /* 0x000fe2000dfa1270 */
[----:B------:R-:W-:Y:S01]  /*1aaa0*/  @P4 IMAD.MOV.U32 R14, RZ, RZ, R18 ;  /* 0x000000ffff0e4224 */ /* 0x000fe200078e0012 */
[----:B------:R-:W-:Y:S01]  /*1aab0*/  ISETP.LT.AND P3, PT, R95, UR6, !P3 ;  /* 0x000000065f007c0c */ /* 0x000fe2000df61270 */
[----:B------:R-:W-:-:S05]  /*1aac0*/  @P4 IMAD.MOV.U32 R15, RZ, RZ, R19 ;  /* 0x000000ffff0f4224 */ /* 0x000fca00078e0013 */
[----:B------:R1:W-:Y:S01]  /*1aad0*/  @P4 STG.E.64 desc[UR12][R14.64], R20 ;  /* 0x000000140e004986 */ /* 0x0003e2000c101b0c */
[----:B--2---:R-:W-:-:S04]  /*1aae0*/  IADD3 R2, P4, PT, R18, UR4, RZ ;  /* 0x0000000412027c10 */ /* 0x004fc8000ff9e0ff */
[----:B------:R-:W-:Y:S01]  /*1aaf0*/  IADD3.X R3, PT, PT, R19, UR5, RZ, P4, !PT ;  /* 0x0000000513037c10 */ /* 0x000fe2000a7fe4ff */
        /* <DEDUP_REMOVED lines=13> */
[----:B------:R1:W-:Y:S04]  /*1abd0*/  @P0 STG.E.64 desc[UR12][R20.64], R4 ;  /* 0x0000000414000986 */ /* 0x0003e8000c101b0c */
[----:B------:R1:W-:Y:S02]  /*1abe0*/  @P3 STG.E.64 desc[UR12][R20.64+0x100], R100 ;  /* 0x0001006414003986 */ /* 0x0003e4000c101b0c */
.L_x_233:
[----:B------:R-:W-:Y:S05]  /*1abf0*/  BSYNC.RECONVERGENT B2 ;  /* 0x0000000000027941 */ /* 0x000fea0003800200 */
.L_x_17:
[----:B------:R-:W-:-:S13]  /*1ac00*/  PLOP3.LUT P0, PT, PT, PT, UP1, 0x40, 0x4 ;  /* 0x000000000004781c */ /* 0x000fda0003f0e818 */
[----:B------:R-:W-:Y:S05]  /*1ac10*/  @P0 EXIT ;  /* 0x000000000000094d */ /* 0x000fea0003800000 */
[----:B------:R-:W4:Y:S01]  /*1ac20*/  S2R R0, SR_TID.X ;  /* 0x0000000000007919 */ /* 0x000f220000002100 */
[----:B------:R-:W2:Y:S01]  /*1ac30*/  LDCU UR4, c[0x0][0x394] ;  /* 0x00007280ff0477ac */ /* 0x000ea20008000800 */
[----:B------:R-:W-:-:S04]  /*1ac40*/  UIADD3 UR5, UPT, UPT, UR15, 0x1, URZ ;  /* 0x000000010f057890 */ /* 0x000fc8000fffe0ff */
[----:B--2---:R-:W-:-:S04]  /*1ac50*/  UISETP.NE.AND UP0, UPT, UR5, UR4, UPT ;  /* 0x000000040500728c */ /* 0x004fc8000bf05270 */
[----:B------:R-:W-:Y:S01]  /*1ac60*/  USEL UR5, UR5, URZ, UP0 ;  /* 0x000000ff05057287 */ /* 0x000fe20008000000 */
[----:B------:R-:W-:Y:S01]  /*1ac70*/  BAR.SYNC.DEFER_BLOCKING 0x0 ;  /* 0x0000000000007b1d */ /* 0x000fe20000010000 */
[----:B----4-:R-:W-:-:S13]  /*1ac80*/  ISETP.NE.AND P0, PT, R0, RZ, PT ;  /* 0x000000ff0000720c */ /* 0x010fda0003f05270 */
[----:B------:R-:W-:Y:S05]  /*1ac90*/  @P0 EXIT ;  /* 0x000000000000094d */ /* 0x000fea0003800000 */
[----:B------:R-:W-:Y:S02]  /*1aca0*/  MOV R0, UR5 ;  /* 0x0000000500007c02 */ /* 0x000fe40008000f00 */
[----:B-1----:R-:W-:Y:S02]  /*1acb0*/  MOV R2, UR22 ;  /* 0x0000001600027c02 */ /* 0x002fe40008000f00 */
[----:B------:R-:W-:Y:S01]  /*1acc0*/  MOV R3, UR23 ;  /* 0x0000001700037c02 */ /* 0x000fe20008000f00 */
[----:B------:R-:W-:Y:S01]  /*1acd0*/  @!PT LDS RZ, [RZ] ;  /* 0x00000000fffff984 */ /* 0x000fe20000000800 */
[----:B------:R-:W-:Y:S01]  /*1ace0*/  @!PT LDS RZ, [RZ] ;  /* 0x00000000fffff984 */ /* 0x000fe20000000800 */
[----:B------:R-:W-:Y:S01]  /*1acf0*/  @!PT LDS RZ, [RZ] ;  /* 0x00000000fffff984 */ /* 0x000fe20000000800 */
[----:B------:R-:W-:Y:S01]  /*1ad00*/  @!PT LDS RZ, [RZ] ;  /* 0x00000000fffff984 */ /* 0x000fe20000000800 */
[----:B------:R-:W-:Y:S06]  /*1ad10*/  MEMBAR.ALL.GPU ;  /* 0x0000000000007992 */ /* 0x000fec000000a000 */
[----:B------:R-:W-:-:S00]  /*1ad20*/  ERRBAR ;  /* 0x00000000000079ab */ /* 0x000fc00000000000 */
[----:B------:R-:W-:Y:S06]  /*1ad30*/  CGAERRBAR ;  /* 0x00000000000075ab */ /* 0x000fec0000000000 */
[----:B------:R-:W-:Y:S01]  /*1ad40*/  STG.E.STRONG.GPU desc[UR12][R2.64], R0 ;  /* 0x0000000002007986 */ /* 0x000fe2000c10f90c */
[----:B------:R-:W-:Y:S05]  /*1ad50*/  EXIT ;  /* 0x000000000000794d */ /* 0x000fea0003800000 */
        .weak           $__internal_0_$__cuda_sm20_div_u64
        .type           $__internal_0_$__cuda_sm20_div_u64,@function
        .size           $__internal_0_$__cuda_sm20_div_u64,($__internal_1_$__cuda_sm20_rem_u64 - $__internal_0_$__cuda_sm20_div_u64)
$__internal_0_$__cuda_sm20_div_u64:
[----:B------:R-:W-:Y:S02]  /*1ad60*/  IMAD.MOV.U32 R108, RZ, RZ, R89 ;  /* 0x000000ffff6c7224 */ /* 0x000fe400078e0059 */
[----:B------:R-:W-:-:S04]  /*1ad70*/  IMAD.MOV.U32 R109, RZ, RZ, R87 ;  /* 0x000000ffff6d7224 */ /* 0x000fc800078e0057 */
[----:B------:R-:W1:Y:S08]  /*1ad80*/  I2F.U64.RP R82, R108 ;  /* 0x0000006c00527312 */ /* 0x000e700000309000 */
[----:B-1----:R-:W1:Y:S02]  /*1ad90*/  MUFU.RCP R86, R82 ;  /* 0x0000005200567308 */ /* 0x002e640000001000 */
[----:B-1----:R-:W-:-:S06]  /*1ada0*/  IADD3 R86, PT, PT, R86, 0x1ffffffe, RZ ;  /* 0x1ffffffe56567810 */ /* 0x002fcc0007ffe0ff */
[----:B------:R-:W1:Y:S02]  /*1adb0*/  F2I.U64.TRUNC R96, R86 ;  /* 0x0000005600607311 */ /* 0x000e64000020d800 */
[----:B-1----:R-:W-:-:S04]  /*1adc0*/  IMAD.WIDE.U32 R106, R96, R89, RZ ;  /* 0x00000059606a7225 */ /* 0x002fc800078e00ff */
[C---:B------:R-:W-:Y:S01]  /*1add0*/  IMAD R84, R96.reuse, R87, R107 ;  /* 0x0000005760547224 */ /* 0x040fe200078e026b */
[----:B------:R-:W-:Y:S02]  /*1ade0*/  IADD3 R85, P2, PT, RZ, -R106, RZ ;  /* 0x8000006aff557210 */ /* 0x000fe40007f5e0ff */
[----:B------:R-:W-:Y:S01]  /*1adf0*/  MOV R107, R96 ;  /* 0x00000060006b7202 */ /* 0x000fe20000000f00 */
[----:B------:R-:W-:Y:S02]  /*1ae00*/  IMAD R84, R97, R89, R84 ;  /* 0x0000005961547224 */ /* 0x000fe400078e0254 */
[----:B------:R-:W-:-:S04]  /*1ae10*/  IMAD.HI.U32 R106, R96, R85, RZ ;  /* 0x00000055606a7227 */ /* 0x000fc800078e00ff */
[----:B------:R-:W-:-:S04]  /*1ae20*/  IMAD.X R84, RZ, RZ, ~R84, P2 ;  /* 0x000000ffff547224 */ /* 0x000fc800010e0e54 */
[----:B------:R-:W-:-:S04]  /*1ae30*/  IMAD.WIDE.U32 R106, P4, R96, R84, R106 ;  /* 0x00000054606a7225 */ /* 0x000fc8000788006a */
[C---:B------:R-:W-:Y:S02]  /*1ae40*/  IMAD R82, R97.reuse, R84, RZ ;  /* 0x0000005461527224 */ /* 0x040fe400078e02ff */
[----:B------:R-:W-:-:S04]  /*1ae50*/  IMAD.HI.U32 R85, P3, R97, R85, R106 ;  /* 0x0000005561557227 */ /* 0x000fc8000786006a */
[----:B------:R-:W-:Y:S01]  /*1ae60*/  IMAD.HI.U32 R84, R97, R84, RZ ;  /* 0x0000005461547227 */ /* 0x000fe200078e00ff */
[----:B------:R-:W-:-:S03]  /*1ae70*/  IADD3 R107, P2, PT, R82, R85, RZ ;  /* 0x00000055526b7210 */ /* 0x000fc60007f5e0ff */
[----:B------:R-:W-:Y:S02]  /*1ae80*/  IMAD.X R84, R84, 0x1, R97, P4 ;  /* 0x0000000154547824 */ /* 0x000fe400020e0661 */
[----:B------:R-:W-:-:S03]  /*1ae90*/  IMAD.WIDE.U32 R96, R107, R89, RZ ;  /* 0x000000596b607225 */ /* 0x000fc600078e00ff */
[----:B------:R-:W-:Y:S01]  /*1aea0*/  IADD3.X R86, PT, PT, RZ, RZ, R84, P2, P3 ;  /* 0x000000ffff567210 */ /* 0x000fe200017e6454 */
[----:B------:R-:W-:Y:S01]  /*1aeb0*/  IMAD R97, R107, R87, R97 ;  /* 0x000000576b617224 */ /* 0x000fe200078e0261 */
[----:B------:R-:W-:-:S03]  /*1aec0*/  IADD3 R85, P2, PT, RZ, -R96, RZ ;  /* 0x80000060ff557210 */ /* 0x000fc60007f5e0ff */
[----:B------:R-:W-:Y:S02]  /*1aed0*/  IMAD R97, R86, R89, R97 ;  /* 0x0000005956617224 */ /* 0x000fe400078e0261 */
[----:B------:R-:W-:-:S03]  /*1aee0*/  IMAD.HI.U32 R106, R107, R85, RZ ;  /* 0x000000556b6a7227 */ /* 0x000fc600078e00ff */
[----:B------:R-:W-:-:S05]  /*1aef0*/  IADD3.X R97, PT, PT, RZ, ~R97, RZ, P2, !PT ;  /* 0x80000061ff617210 */ /* 0x000fca00017fe4ff */
[----:B------:R-:W-:-:S04]  /*1af00*/  IMAD.WIDE.U32 R106, P4, R107, R97, R106 ;  /* 0x000000616b6a7225 */ /* 0x000fc8000788006a */
[C---:B------:R-:W-:Y:S02]  /*1af10*/  IMAD R82, R86.reuse, R97, RZ ;  /* 0x0000006156527224 */ /* 0x040fe400078e02ff */
[----:B------:R-:W-:-:S04]  /*1af20*/  IMAD.HI.U32 R85, P3, R86, R85, R106 ;  /* 0x0000005556557227 */ /* 0x000fc8000786006a */
[----:B------:R-:W-:Y:S01]  /*1af30*/  IMAD.HI.U32 R84, R86, R97, RZ ;  /* 0x0000006156547227 */ /* 0x000fe200078e00ff */
[----:B------:R-:W-:Y:S02]  /*1af40*/  IADD3 R85, P2, PT, R82, R85, RZ ;  /* 0x0000005552557210 */ /* 0x000fe40007f5e0ff */
[----:B------:R-:W-:Y:S01]  /*1af50*/  MOV R97, RZ ;  /* 0x000000ff00617202 */ /* 0x000fe20000000f00 */
[----:B------:R-:W-:Y:S02]  /*1af60*/  IMAD.X R82, R84, 0x1, R86, P4 ;  /* 0x0000000154527824 */ /* 0x000fe400020e0656 */
[----:B------:R-:W-:-:S03]  /*1af70*/  IMAD.HI.U32 R96, R85, R0, RZ ;  /* 0x0000000055607227 */ /* 0x000fc600078e00ff */
[----:B------:R-:W-:Y:S01]  /*1af80*/  IADD3.X R82, PT, PT, RZ, RZ, R82, P2, P3 ;  /* 0x000000ffff527210 */ /* 0x000fe200017e6452 */
[----:B------:R-:W-:-:S04]  /*1af90*/  IMAD.WIDE.U32 R96, R85, R83, R96 ;  /* 0x0000005355607225 */ /* 0x000fc800078e0060 */
[C---:B------:R-:W-:Y:S02]  /*1afa0*/  IMAD R92, R82.reuse, R83, RZ ;  /* 0x00000053525c7224 */ /* 0x040fe400078e02ff */
[----:B------:R-:W-:-:S04]  /*1afb0*/  IMAD.HI.U32 R85, P3, R82, R0, R96 ;  /* 0x0000000052557227 */ /* 0x000fc80007860060 */
[----:B------:R-:W-:Y:S01]  /*1afc0*/  IMAD.HI.U32 R82, R82, R83, RZ ;  /* 0x0000005352527227 */ /* 0x000fe200078e00ff */
[----:B------:R-:W-:-:S03]  /*1afd0*/  IADD3 R92, P2, PT, R92, R85, RZ ;  /* 0x000000555c5c7210 */ /* 0x000fc60007f5e0ff */
[----:B------:R-:W-:Y:S02]  /*1afe0*/  IMAD.X R82, RZ, RZ, R82, P3 ;  /* 0x000000ffff527224 */ /* 0x000fe400018e0652 */
[----:B------:R-:W-:-:S03]  /*1aff0*/  IMAD.WIDE.U32 R96, R92, R89, RZ ;  /* 0x000000595c607225 */ /* 0x000fc600078e00ff */
[----:B------:R-:W-:Y:S01]  /*1b000*/  IADD3.X R90, PT, PT, RZ, R82, RZ, P2, !PT ;  /* 0x00000052ff5a7210 */ /* 0x000fe200017fe4ff */
[----:B------:R-:W-:Y:S01]  /*1b010*/  IMAD R84, R92, R87, R97 ;  /* 0x000000575c547224 */ /* 0x000fe200078e0261 */
[----:B------:R-:W-:-:S03]  /*1b020*/  IADD3 R82, P2, PT, -R96, R0, RZ ;  /* 0x0000000060527210 */ /* 0x000fc60007f5e1ff */
[-C--:B------:R-:W-:Y:S01]  /*1b030*/  IMAD R0, R90, R89.reuse, R84 ;  /* 0x000000595a007224 */ /* 0x080fe200078e0254 */
[----:B------:R-:W-:Y:S02]  /*1b040*/  ISETP.GE.U32.AND P4, PT, R82, R89, PT ;  /* 0x000000595200720c */ /* 0x000fe40003f86070 */
[----:B------:R-:W-:Y:S01]  /*1b050*/  IADD3 R85, P3, PT, -R89, R82, RZ ;  /* 0x0000005259557210 */ /* 0x000fe20007f7e1ff */
[----:B------:R-:W-:Y:S01]  /*1b060*/  IMAD.X R0, R83, 0x1, ~R0, P2 ;  /* 0x0000000153007824 */ /* 0x000fe200010e0e00 */
[----:B------:R-:W-:-:S04]  /*1b070*/  IADD3 R86, P2, PT, R92, 0x1, RZ ;  /* 0x000000015c567810 */ /* 0x000fc80007f5e0ff */
[----:B------:R-:W-:Y:S01]  /*1b080*/  ISETP.GE.U32.AND.EX P4, PT, R0, R87, PT, P4 ;  /* 0x000000570000720c */ /* 0x000fe20003f86140 */
[----:B------:R-:W-:Y:S01]  /*1b090*/  IMAD.X R84, RZ, RZ, R90, P2 ;  /* 0x000000ffff547224 */ /* 0x000fe200010e065a */
[----:B------:R-:W-:Y:S02]  /*1b0a0*/  IADD3.X R83, PT, PT, ~R87, R0, RZ, P3, !PT ;  /* 0x0000000057537210 */ /* 0x000fe40001ffe5ff */
[----:B------:R-:W-:Y:S02]  /*1b0b0*/  SEL R82, R85, R82, P4 ;  /* 0x0000005255527207 */ /* 0x000fe40002000000 */
[----:B------:R-:W-:Y:S02]  /*1b0c0*/  SEL R86, R86, R92, P4 ;  /* 0x0000005c56567207 */ /* 0x000fe40002000000 */
[----:B------:R-:W-:Y:S02]  /*1b0d0*/  SEL R0, R83, R0, P4 ;  /* 0x0000000053007207 */ /* 0x000fe40002000000 */
[----:B------:R-:W-:-:S02]  /*1b0e0*/  SEL R84, R84, R90, P4 ;  /* 0x0000005a54547207 */ /* 0x000fc40002000000 */
[----:B------:R-:W-:Y:S02]  /*1b0f0*/  ISETP.GE.U32.AND P4, PT, R82, R89, PT ;  /* 0x000000595200720c */ /* 0x000fe40003f86070 */
[----:B------:R-:W-:Y:S02]  /*1b100*/  IADD3 R83, P3, PT, R86, 0x1, RZ ;  /* 0x0000000156537810 */ /* 0x000fe40007f7e0ff */
[----:B------:R-:W-:Y:S02]  /*1b110*/  ISETP.NE.U32.AND P2, PT, R89, RZ, PT ;  /* 0x000000ff5900720c */ /* 0x000fe40003f45070 */
[----:B------:R-:W-:Y:S02]  /*1b120*/  ISETP.GE.U32.AND.EX P4, PT, R0, R87, PT, P4 ;  /* 0x000000570000720c */ /* 0x000fe40003f86140 */
[----:B------:R-:W-:Y:S02]  /*1b130*/  IADD3.X R85, PT, PT, RZ, R84, RZ, P3, !PT ;  /* 0x00000054ff557210 */ /* 0x000fe40001ffe4ff */
[----:B------:R-:W-:-:S02]  /*1b140*/  MOV R89, 0x0 ;  /* 0x0000000000597802 */ /* 0x000fc40000000f00 */
[----:B------:R-:W-:Y:S02]  /*1b150*/  ISETP.NE.AND.EX P2, PT, R87, RZ, PT, P2 ;  /* 0x000000ff5700720c */ /* 0x000fe40003f45320 */
[----:B------:R-:W-:Y:S02]  /*1b160*/  SEL R83, R83, R86, P4 ;  /* 0x0000005653537207 */ /* 0x000fe40002000000 */
[----:B------:R-:W-:Y:S02]  /*1b170*/  SEL R85, R85, R84, P4 ;  /* 0x0000005455557207 */ /* 0x000fe40002000000 */
[----:B------:R-:W-:Y:S02]  /*1b180*/  SEL R83, R83, 0xffffffff, P2 ;  /* 0xffffffff53537807 */ /* 0x000fe40001000000 */
[----:B------:R-:W-:Y:S01]  /*1b190*/  SEL R85, R85, 0xffffffff, P2 ;  /* 0xffffffff55557807 */ /* 0x000fe20001000000 */
[----:B------:R-:W-:Y:S06]  /*1b1a0*/  RET.REL.NODEC R88 `(_ZN7cutlass6KernelINS_4gemm6kernel15Rank2KUniversalINS1_11threadblock13MmaMultistageINS1_9GemmShapeILi128ELi64ELi16EEENS_9transform11threadblock28PredicatedTileAccessIteratorINS_11MatrixShapeILi128ELi16EEEdNS_6layout11ColumnMajorELi1ENS8_31PitchLinearWarpStripedThreadMapINS_16PitchLinearShapeILi128ELi16EEELi256ENSG_ILi16ELi2EEELi1EEENS_5ArrayIdLi1ELb1EEELb0ENSD_9NoPermuteEEENS9_25RegularTileAccessIteratorISC_dNSD_43ColumnMajorTensorOpMultiplicandCongruous64bELi1ESJ_Li8EEELNS_4arch14CacheOperation4KindE0ENSA_INSB_ILi16ELi64EEEdNSD_8RowMajorELi0ENSF_INSG_ILi64ELi16EEELi256ESI_Li1EEESL_Lb0ESM_EENSO_ISU_dNSD_40RowMajorTensorOpMultiplicandCongruous64bELi0ESX_Li8EEELST_0EdSV_NS4_9MmaPolicyINS1_4warp11MmaTensorOpINS6_ILi32ELi32ELi16EEEdSP_dSZ_dSV_NS12_17MmaTensorOpPolicyINSR_3MmaINS6_ILi8ELi8ELi4EEELi32EdSV_dSE_dSV_NSR_13OpMultiplyAddEEENSB_ILi1ELi1EEEEELi1ELb0EbEENSB_ILi0ELi0EEES1D_Li1EEELi3ELNS1_23SharedMemoryClearOptionE0EbEES1G_NS_8epilogue11threadblock8EpilogueIS7_S1C_Li1ENS1I_27PredicatedTileIteratorBlas3INS1I_26OutputTileOptimalThreadMapINS1I_15OutputTileShapeILi64ELi8ELi4ELi1ELi1EEENS1M_ILi1ELi4ELi1ELi1ELi4EEELi256ELi1ELi64EEEdLNS_8BlasModeE1EEENS1H_4warp24FragmentIteratorTensorOpIS14_S17_dNSK_IdLi2ELb1EEESV_EENS1S_20TileIteratorTensorOpIS14_S17_dSV_EENS1I_18SharedLoadIteratorINS1P_18CompactedThreadMapEdLi8EEENS1H_6thread17LinearCombinationIdLi1EddLNS21_9ScaleType4KindE0ELNS_15FloatRoundStyleE2EdEENSB_ILi0ELi4EEELi1ELi1EEENS4_30GemmIdentityThreadblockSwizzleILi1EEELNS_8FillModeE2ELS1Q_1EEEEEvNT_6ParamsE) ;  /* 0xfffffe4c58947950 */ /* 0x000fec0003c3ffff */
        .weak           $__internal_1_$__cuda_sm20_rem_u64
        .type           $__internal_1_$__cuda_sm20_rem_u64,@function
        .size           $__internal_1_$__cuda_sm20_rem_u64,(.L_x_341 - $__internal_1_$__cuda_sm20_rem_u64)
$__internal_1_$__cuda_sm20_rem_u64:
[----:B------:R-:W-:Y:S01]  /*1b1b0*/  MOV R106, R86 ;  /* 0x00000056006a7202 */ /* 0x000fe20000000f00 */
[----:B------:R-:W-:-:S04]  /*1b1c0*/  IMAD.MOV.U32 R107, RZ, RZ, R83 ;  /* 0x000000ffff6b7224 */ /* 0x000fc800078e0053 */
[----:B------:R-:W1:Y:S08]  /*1b1d0*/  I2F.U64.RP R0, R106 ;  /* 0x0000006a00007312 */ /* 0x000e700000309000 */
[----:B-1----:R-:W1:Y:S02]  /*1b1e0*/  MUFU.RCP R88, R0 ;  /* 0x0000000000587308 */ /* 0x002e640000001000 */
[----:B-1----:R-:W-:-:S06]  /*1b1f0*/  IADD3 R88, PT, PT, R88, 0x1ffffffe, RZ ;  /* 0x1ffffffe58587810 */ /* 0x002fcc0007ffe0ff */
[----:B------:R-:W1:Y:S02]  /*1b200*/  F2I.U64.TRUNC R108, R88 ;  /* 0x00000058006c7311 */ /* 0x000e64000020d800 */
[----:B-1----:R-:W-:-:S04]  /*1b210*/  IMAD.WIDE.U32 R96, R108, R86, RZ ;  /* 0x000000566c607225 */ /* 0x002fc800078e00ff */
[----:B------:R-:W-:Y:S01]  /*1b220*/  IMAD R97, R108, R83, R97 ;  /* 0x000000536c617224 */ /* 0x000fe200078e0261 */
[----:B------:R-:W-:-:S03]  /*1b230*/  IADD3 R89, P2, PT, RZ, -R96, RZ ;  /* 0x80000060ff597210 */ /* 0x000fc60007f5e0ff */
[----:B------:R-:W-:Y:S01]  /*1b240*/  IMAD R82, R109, R86, R97 ;  /* 0x000000566d527224 */ /* 0x000fe200078e0261 */
[----:B------:R-:W-:Y:S01]  /*1b250*/  MOV R97, R108 ;  /* 0x0000006c00617202 */ /* 0x000fe20000000f00 */
        /* <DEDUP_REMOVED lines=35> */
[----:B------:R-:W-:-:S04]  /*1b490*/  ISETP.GE.U32.AND P3, PT, R87, R86, PT ;  /* 0x000000565700720c */ /* 0x000fc80003f66070 */
[----:B------:R-:W-:Y:S02]  /*1b4a0*/  IADD3.X R0, PT, PT, ~R0, R85, RZ, P2, !PT ;  /* 0x0000005500007210 */ /* 0x000fe400017fe5ff */
[----:B------:R-:W-:Y:S02]  /*1b4b0*/  IADD3 R82, P2, PT, -R86, R87, RZ ;  /* 0x0000005756527210 */ /* 0x000fe40007f5e1ff */
[----:B------:R-:W-:-:S03]  /*1b4c0*/  ISETP.GE.U32.AND.EX P3, PT, R0, R83, PT, P3 ;  /* 0x000000530000720c */ /* 0x000fc60003f66130 */
[----:B------:R-:W-:Y:S01]  /*1b4d0*/  IMAD.X R85, R0, 0x1, ~R83, P2 ;  /* 0x0000000100557824 */ /* 0x000fe200010e0e53 */
[----:B------:R-:W-:Y:S02]  /*1b4e0*/  SEL R87, R82, R87, P3 ;  /* 0x0000005752577207 */ /* 0x000fe40001800000 */
[C---:B------:R-:W-:Y:S02]  /*1b4f0*/  ISETP.NE.U32.AND P2, PT, R86.reuse, RZ, PT ;  /* 0x000000ff5600720c */ /* 0x040fe40003f45070 */
[----:B------:R-:W-:Y:S02]  /*1b500*/  SEL R0, R85, R0, P3 ;  /* 0x0000000055007207 */ /* 0x000fe40001800000 */
[----:B------:R-:W-:Y:S02]  /*1b510*/  ISETP.GE.U32.AND P4, PT, R87, R86, PT ;  /* 0x000000565700720c */ /* 0x000fe40003f86070 */
[----:B------:R-:W-:Y:S02]  /*1b520*/  IADD3 R82, P3, PT, -R86, R87, RZ ;  /* 0x0000005756527210 */ /* 0x000fe40007f7e1ff */
[----:B------:R-:W-:-:S02]  /*1b530*/  ISETP.GE.U32.AND.EX P4, PT, R0, R83, PT, P4 ;  /* 0x000000530000720c */ /* 0x000fc40003f86140 */
[CC--:B------:R-:W-:Y:S02]  /*1b540*/  IADD3.X R85, PT, PT, ~R83.reuse, R0.reuse, RZ, P3, !PT ;  /* 0x0000000053557210 */ /* 0x0c0fe40001ffe5ff */
[----:B------:R-:W-:Y:S02]  /*1b550*/  ISETP.NE.AND.EX P2, PT, R83, RZ, PT, P2 ;  /* 0x000000ff5300720c */ /* 0x000fe40003f45320 */
[----:B------:R-:W-:Y:S02]  /*1b560*/  SEL R85, R85, R0, P4 ;  /* 0x0000000055557207 */ /* 0x000fe40002000000 */
[----:B------:R-:W-:Y:S02]  /*1b570*/  SEL R82, R82, R87, P4 ;  /* 0x0000005752527207 */ /* 0x000fe40002000000 */
[----:B------:R-:W-:Y:S02]  /*1b580*/  SEL R83, R85, 0xffffffff, P2 ;  /* 0xffffffff55537807 */ /* 0x000fe40001000000 */
[----:B------:R-:W-:-:S02]  /*1b590*/  MOV R85, 0x0 ;  /* 0x0000000000557802 */ /* 0x000fc40000000f00 */
[----:B------:R-:W-:Y:S02]  /*1b5a0*/  SEL R82, R82, 0xffffffff, P2 ;  /* 0xffffffff52527807 */ /* 0x000fe40001000000 */
[----:B------:R-:W-:Y:S05]  /*1b5b0*/  RET.REL.NODEC R84 `(_ZN7cutlass6KernelINS_4gemm6kernel15Rank2KUniversalINS1_11threadblock13MmaMultistageINS1_9GemmShapeILi128ELi64ELi16EEENS_9transform11threadblock28PredicatedTileAccessIteratorINS_11MatrixShapeILi128ELi16EEEdNS_6layout11ColumnMajorELi1ENS8_31PitchLinearWarpStripedThreadMapINS_16PitchLinearShapeILi128ELi16EEELi256ENSG_ILi16ELi2EEELi1EEENS_5ArrayIdLi1ELb1EEELb0ENSD_9NoPermuteEEENS9_25RegularTileAccessIteratorISC_dNSD_43ColumnMajorTensorOpMultiplicandCongruous64bELi1ESJ_Li8EEELNS_4arch14CacheOperation4KindE0ENSA_INSB_ILi16ELi64EEEdNSD_8RowMajorELi0ENSF_INSG_ILi64ELi16EEELi256ESI_Li1EEESL_Lb0ESM_EENSO_ISU_dNSD_40RowMajorTensorOpMultiplicandCongruous64bELi0ESX_Li8EEELST_0EdSV_NS4_9MmaPolicyINS1_4warp11MmaTensorOpINS6_ILi32ELi32ELi16EEEdSP_dSZ_dSV_NS12_17MmaTensorOpPolicyINSR_3MmaINS6_ILi8ELi8ELi4EEELi32EdSV_dSE_dSV_NSR_13OpMultiplyAddEEENSB_ILi1ELi1EEEEELi1ELb0EbEENSB_ILi0ELi0EEES1D_Li1EEELi3ELNS1_23SharedMemoryClearOptionE0EbEES1G_NS_8epilogue11threadblock8EpilogueIS7_S1C_Li1ENS1I_27PredicatedTileIteratorBlas3INS1I_26OutputTileOptimalThreadMapINS1I_15OutputTileShapeILi64ELi8ELi4ELi1ELi1EEENS1M_ILi1ELi4ELi1ELi1ELi4EEELi256ELi1ELi64EEEdLNS_8BlasModeE1EEENS1H_4warp24FragmentIteratorTensorOpIS14_S17_dNSK_IdLi2ELb1EEESV_EENS1S_20TileIteratorTensorOpIS14_S17_dSV_EENS1I_18SharedLoadIteratorINS1P_18CompactedThreadMapEdLi8EEENS1H_6thread17LinearCombinationIdLi1EddLNS21_9ScaleType4KindE0ELNS_15FloatRoundStyleE2EdEENSB_ILi0ELi4EEELi1ELi1EEENS4_30GemmIdentityThreadblockSwizzleILi1EEELNS_8FillModeE2ELS1Q_1EEEEEvNT_6ParamsE) ;  /* 0xfffffe4854907950 */ /* 0x000fea0003c3ffff */
.L_x_340:
[----:B------:R-:W-:-:S00]  /*1b5c0*/  BRA `(.L_x_340) ;  /* 0xfffffffc00fc7947 */ /* 0x000fc0000383ffff */
[----:B------:R-:W-:-:S00]  /*1b5d0*/  NOP ;  /* 0x0000000000007918 */ /* 0x000fc00000000000 */
        /* <DEDUP_REMOVED lines=10> */
.L_x_341:


//--------------------- .nv.shared._ZN7cutlass6KernelINS_4gemm6kernel15Rank2KUniversalINS1_11threadblock13MmaMultistageINS1_9GemmShapeILi128ELi64ELi16EEENS_9transform11threadblock28PredicatedTileAccessIteratorINS_11MatrixShapeILi128ELi16EEEdNS_6layout11ColumnMajorELi1ENS8_31PitchLinearWarpStripedThreadMapINS_16PitchLinearShapeILi128ELi16EEELi256ENSG_ILi16ELi2EEELi1EEENS_5ArrayIdLi1ELb1EEELb0ENSD_9NoPermuteEEENS9_25RegularTileAccessIteratorISC_dNSD_43ColumnMajorTensorOpMultiplicandCongruous64bELi1ESJ_Li8EEELNS_4arch14CacheOperation4KindE0ENSA_INSB_ILi16ELi64EEEdNSD_8RowMajorELi0ENSF_INSG_ILi64ELi16EEELi256ESI_Li1EEESL_Lb0ESM_EENSO_ISU_dNSD_40RowMajorTensorOpMultiplicandCongruous64bELi0ESX_Li8EEELST_0EdSV_NS4_9MmaPolicyINS1_4warp11MmaTensorOpINS6_ILi32ELi32ELi16EEEdSP_dSZ_dSV_NS12_17MmaTensorOpPolicyINSR_3MmaINS6_ILi8ELi8ELi4EEELi32EdSV_dSE_dSV_NSR_13OpMultiplyAddEEENSB_ILi1ELi1EEEEELi1ELb0EbEENSB_ILi0ELi0EEES1D_Li1EEELi3ELNS1_23SharedMemoryClearOptionE0EbEES1G_NS_8epilogue11threadblock8EpilogueIS7_S1C_Li1ENS1I_27PredicatedTileIteratorBlas3INS1I_26OutputTileOptimalThreadMapINS1I_15OutputTileShapeILi64ELi8ELi4ELi1ELi1EEENS1M_ILi1ELi4ELi1ELi1ELi4EEELi256ELi1ELi64EEEdLNS_8BlasModeE1EEENS1H_4warp24FragmentIteratorTensorOpIS14_S17_dNSK_IdLi2ELb1EEESV_EENS1S_20TileIteratorTensorOpIS14_S17_dSV_EENS1I_18SharedLoadIteratorINS1P_18CompactedThreadMapEdLi8EEENS1H_6thread17LinearCombinationIdLi1EddLNS21_9ScaleType4KindE0ELNS_15FloatRoundStyleE2EdEENSB_ILi0ELi4EEELi1ELi1EEENS4_30GemmIdentityThreadblockSwizzleILi1EEELNS_8FillModeE2ELS1Q_1EEEEEvNT_6ParamsE --------------------------
	.section	.nv.shared._ZN7cutlass6KernelINS_4gemm6kernel15Rank2KUniversalINS1_11threadblock13MmaMultistageINS1_9GemmShapeILi128ELi64ELi16EEENS_9transform11threadblock28PredicatedTileAccessIteratorINS_11MatrixShapeILi128ELi16EEEdNS_6layout11ColumnMajorELi1ENS8_31PitchLinearWarpStripedThreadMapINS_16PitchLinearShapeILi128ELi16EEELi256ENSG_ILi16ELi2EEELi1EEENS_5ArrayIdLi1ELb1EEELb0ENSD_9NoPermuteEEENS9_25RegularTileAccessIteratorISC_dNSD_43ColumnMajorTensorOpMultiplicandCongruous64bELi1ESJ_Li8EEELNS_4arch14CacheOperation4KindE0ENSA_INSB_ILi16ELi64EEEdNSD_8RowMajorELi0ENSF_INSG_ILi64ELi16EEELi256ESI_Li1EEESL_Lb0ESM_EENSO_ISU_dNSD_40RowMajorTensorOpMultiplicandCongruous64bELi0ESX_Li8EEELST_0EdSV_NS4_9MmaPolicyINS1_4warp11MmaTensorOpINS6_ILi32ELi32ELi16EEEdSP_dSZ_dSV_NS12_17MmaTensorOpPolicyINSR_3MmaINS6_ILi8ELi8ELi4EEELi32EdSV_dSE_dSV_NSR_13OpMultiplyAddEEENSB_ILi1ELi1EEEEELi1ELb0EbEENSB_ILi0ELi0EEES1D_Li1EEELi3ELNS1_23SharedMemoryClearOptionE0EbEES1G_NS_8epilogue11threadblock8EpilogueIS7_S1C_Li1ENS1I_27PredicatedTileIteratorBlas3INS1I_26OutputTileOptimalThreadMapINS1I_15OutputTileShapeILi64ELi8ELi4ELi1ELi1EEENS1M_ILi1ELi4ELi1ELi1ELi4EEELi256ELi1ELi64EEEdLNS_8BlasModeE1EEENS1H_4warp24FragmentIteratorTensorOpIS14_S17_dNSK_IdLi2ELb1EEESV_EENS1S_20TileIteratorTensorOpIS14_S17_dSV_EENS1I_18SharedLoadIteratorINS1P_18CompactedThreadMapEdLi8EEENS1H_6thread17LinearCombinationIdLi1EddLNS21_9ScaleType4KindE0ELNS_15FloatRoundStyleE2EdEENSB_ILi0ELi4EEELi1ELi1EEENS4_30GemmIdentityThreadblockSwizzleILi1EEELNS_8FillModeE2ELS1Q_1EEEEEvNT_6ParamsE,"aw",@nobits
	.sectionflags	@""
	.align	16
	.zero		1024


//--------------------- .nv.shared.reserved.0     --------------------------
	.section	.nv.shared.reserved.0,"aw",@nobits
	.weak		__nv_reservedSMEM_offset_0_alias
	.size		__nv_reservedSMEM_offset_0_alias, 0, 64
	.other		__nv_reservedSMEM_offset_0_alias,@"STO_CUDA_RESERVED_SHARED STV_DEFAULT"
__nv_reservedSMEM_offset_0_alias:
	.zero		0
	.zero		64


//--------------------- .nv.global                --------------------------
	.section	.nv.global,"aw",@nobits
.nv.global:
	.type		_ZN39_INTERNAL_dcb9b54f_4_k_cu_f2de4c82_26574cute1_E,@object
	.size		_ZN39_INTERNAL_dcb9b54f_4_k_cu_f2de4c82_26574cute1_E,(_ZN39_INTERNAL_dcb9b54f_4_k_cu_f2de4c82_26574cuda3std3__45__cpo6cbeginE - _ZN39_INTERNAL_dcb9b54f_4_k_cu_f2de4c82_26574cute1_E)
_ZN39_INTERNAL_dcb9b54f_4_k_cu_f2de4c82_26574cute1_E:
	.zero		1
	.type		_ZN39_INTERNAL_dcb9b54f_4_k_cu_f2de4c82_26574cuda3std3__45__cpo6cbeginE,@object
	.size		_ZN39_INTERNAL_dcb9b54f_4_k_cu_f2de4c82_26574cuda3std3__45__cpo6cbeginE,(_ZN39_INTERNAL_dcb9b54f_4_k_cu_f2de4c82_26574cuda3std3__48in_placeE - _ZN39_INTERNAL_dcb9b54f_4_k_cu_f2de4c82_26574cuda3std3__45__cpo6cbeginE)
_ZN39_INTERNAL_dcb9b54f_4_k_cu_f2de4c82_26574cuda3std3__45__cpo6cbeginE:
	.zero		1
	.type		_ZN39_INTERNAL_dcb9b54f_4_k_cu_f2de4c82_26574cuda3std3__48in_placeE,@object
	.size		_ZN39_INTERNAL_dcb9b54f_4_k_cu_f2de4c82_26574cuda3std3__48in_placeE,(_ZN39_INTERNAL_dcb9b54f_4_k_cu_f2de4c82_26574cuda3std6ranges3__45__cpo9iter_moveE - _ZN39_INTERNAL_dcb9b54f_4_k_cu_f2de4c82_26574cuda3std3__48in_placeE)
_ZN39_INTERNAL_dcb9b54f_4_k_cu_f2de4c82_26574cuda3std3__48in_placeE:
	.zero		1
	.type		_ZN39_INTERNAL_dcb9b54f_4_k_cu_f2de4c82_26574cuda3std6ranges3__45__cpo9iter_moveE,@object
	.size		_ZN39_INTERNAL_dcb9b54f_4_k_cu_f2de4c82_26574cuda3std6ranges3__45__cpo9iter_moveE,(_ZN39_INTERNAL_dcb9b54f_4_k_cu_f2de4c82_26574cuda3std3__45__cpo5beginE - _ZN39_INTERNAL_dcb9b54f_4_k_cu_f2de4c82_26574cuda3std6ranges3__45__cpo9iter_moveE)
_ZN39_INTERNAL_dcb9b54f_4_k_cu_f2de4c82_26574cuda3std6ranges3__45__cpo9iter_moveE:
	.zero		1
	.type		_ZN39_INTERNAL_dcb9b54f_4_k_cu_f2de4c82_26574cuda3std3__45__cpo5beginE,@object
	.size		_ZN39_INTERNAL_dcb9b54f_4_k_cu_f2de4c82_26574cuda3std3__45__cpo5beginE,(_ZN39_INTERNAL_dcb9b54f_4_k_cu_f2de4c82_26574cuda3std3__441_GLOBAL__N__dcb9b54f_4_k_cu_f2de4c82_26576ignoreE - _ZN39_INTERNAL_dcb9b54f_4_k_cu_f2de4c82_26574cuda3std3__45__cpo5beginE)
_ZN39_INTERNAL_dcb9b54f_4_k_cu_f2de4c82_26574cuda3std3__45__cpo5beginE:
	.zero		1
	.type		_ZN39_INTERNAL_dcb9b54f_4_k_cu_f2de4c82_26574cuda3std3__441_GLOBAL__N__dcb9b54f_4_k_cu_f2de4c82_26576ignoreE,@object
	.size		_ZN39_INTERNAL_dcb9b54f_4_k_cu_f2de4c82_26574cuda3std3__441_GLOBAL__N__dcb9b54f_4_k_cu_f2de4c82_26576ignoreE,(_ZN39_INTERNAL_dcb9b54f_4_k_cu_f2de4c82_26574cute7productE - _ZN39_INTERNAL_dcb9b54f_4_k_cu_f2de4c82_26574cuda3std3__441_GLOBAL__N__dcb9b54f_4_k_cu_f2de4c82_26576ignoreE)
_ZN39_INTERNAL_dcb9b54f_4_k_cu_f2de4c82_26574cuda3std3__441_GLOBAL__N__dcb9b54f_4_k_cu_f2de4c82_26576ignoreE:
	.zero		1
	.type		_ZN39_INTERNAL_dcb9b54f_4_k_cu_f2de4c82_26574cute7productE,@object
	.size		_ZN39_INTERNAL_dcb9b54f_4_k_cu_f2de4c82_26574cute7productE,(_ZN39_INTERNAL_dcb9b54f_4_k_cu_f2de4c82_26574cuda3std3__45__cpo3endE - _ZN39_INTERNAL_dcb9b54f_4_k_cu_f2de4c82_26574cute7productE)
_ZN39_INTERNAL_dcb9b54f_4_k_cu_f2de4c82_26574cute7productE:
	.zero		1
	.type		_ZN39_INTERNAL_dcb9b54f_4_k_cu_f2de4c82_26574cuda3std3__45__cpo3endE,@object
	.size		_ZN39_INTERNAL_dcb9b54f_4_k_cu_f2de4c82_26574cuda3std3__45__cpo3endE,(_ZN39_INTERNAL_dcb9b54f_4_k_cu_f2de4c82_26574cuda3std3__419piecewise_constructE - _ZN39_INTERNAL_dcb9b54f_4_k_cu_f2de4c82_26574cuda3std3__45__cpo3endE)
_ZN39_INTERNAL_dcb9b54f_4_k_cu_f2de4c82_26574cuda3std3__45__cpo3endE:
	.zero		1
	.type		_ZN39_INTERNAL_dcb9b54f_4_k_cu_f2de4c82_26574cuda3std3__419piecewise_constructE,@object
	.size		_ZN39_INTERNAL_dcb9b54f_4_k_cu_f2de4c82_26574cuda3std3__419piecewise_constructE,(_ZN39_INTERNAL_dcb9b54f_4_k_cu_f2de4c82_26574cuda3std3__45__cpo4cendE - _ZN39_INTERNAL_dcb9b54f_4_k_cu_f2de4c82_26574cuda3std3__419piecewise_constructE)
_ZN39_INTERNAL_dcb9b54f_4_k_cu_f2de4c82_26574cuda3std3__419piecewise_constructE:
	.zero		1
	.type		_ZN39_INTERNAL_dcb9b54f_4_k_cu_f2de4c82_26574cuda3std3__45__cpo4cendE,@object
	.size		_ZN39_INTERNAL_dcb9b54f_4_k_cu_f2de4c82_26574cuda3std3__45__cpo4cendE,(_ZN39_INTERNAL_dcb9b54f_4_k_cu_f2de4c82_26574cuda3std6ranges3__45__cpo4swapE - _ZN39_INTERNAL_dcb9b54f_4_k_cu_f2de4c82_26574cuda3std3__45__cpo4cendE)
_ZN39_INTERNAL_dcb9b54f_4_k_cu_f2de4c82_26574cuda3std3__45__cpo4cendE:
	.zero		1
	.type		_ZN39_INTERNAL_dcb9b54f_4_k_cu_f2de4c82_26574cuda3std6ranges3__45__cpo4swapE,@object
	.size		_ZN39_INTERNAL_dcb9b54f_4_k_cu_f2de4c82_26574cuda3std6ranges3__45__cpo4swapE,(.L_7 - _ZN39_INTERNAL_dcb9b54f_4_k_cu_f2de4c82_26574cuda3std6ranges3__45__cpo4swapE)
_ZN39_INTERNAL_dcb9b54f_4_k_cu_f2de4c82_26574cuda3std6ranges3__45__cpo4swapE:
	.zero		1
.L_7:


//--------------------- .nv.constant0._ZN7cutlass6KernelINS_4gemm6kernel15Rank2KUniversalINS1_11threadblock13MmaMultistageINS1_9GemmShapeILi128ELi64ELi16EEENS_9transform11threadblock28PredicatedTileAccessIteratorINS_11MatrixShapeILi128ELi16EEEdNS_6layout11ColumnMajorELi1ENS8_31PitchLinearWarpStripedThreadMapINS_16PitchLinearShapeILi128ELi16EEELi256ENSG_ILi16ELi2EEELi1EEENS_5ArrayIdLi1ELb1EEELb0ENSD_9NoPermuteEEENS9_25RegularTileAccessIteratorISC_dNSD_43ColumnMajorTensorOpMultiplicandCongruous64bELi1ESJ_Li8EEELNS_4arch14CacheOperation4KindE0ENSA_INSB_ILi16ELi64EEEdNSD_8RowMajorELi0ENSF_INSG_ILi64ELi16EEELi256ESI_Li1EEESL_Lb0ESM_EENSO_ISU_dNSD_40RowMajorTensorOpMultiplicandCongruous64bELi0ESX_Li8EEELST_0EdSV_NS4_9MmaPolicyINS1_4warp11MmaTensorOpINS6_ILi32ELi32ELi16EEEdSP_dSZ_dSV_NS12_17MmaTensorOpPolicyINSR_3MmaINS6_ILi8ELi8ELi4EEELi32EdSV_dSE_dSV_NSR_13OpMultiplyAddEEENSB_ILi1ELi1EEEEELi1ELb0EbEENSB_ILi0ELi0EEES1D_Li1EEELi3ELNS1_23SharedMemoryClearOptionE0EbEES1G_NS_8epilogue11threadblock8EpilogueIS7_S1C_Li1ENS1I_27PredicatedTileIteratorBlas3INS1I_26OutputTileOptimalThreadMapINS1I_15OutputTileShapeILi64ELi8ELi4ELi1ELi1EEENS1M_ILi1ELi4ELi1ELi1ELi4EEELi256ELi1ELi64EEEdLNS_8BlasModeE1EEENS1H_4warp24FragmentIteratorTensorOpIS14_S17_dNSK_IdLi2ELb1EEESV_EENS1S_20TileIteratorTensorOpIS14_S17_dSV_EENS1I_18SharedLoadIteratorINS1P_18CompactedThreadMapEdLi8EEENS1H_6thread17LinearCombinationIdLi1EddLNS21_9ScaleType4KindE0ELNS_15FloatRoundStyleE2EdEENSB_ILi0ELi4EEELi1ELi1EEENS4_30GemmIdentityThreadblockSwizzleILi1EEELNS_8FillModeE2ELS1Q_1EEEEEvNT_6ParamsE --------------------------
	.section	.nv.constant0._ZN7cutlass6KernelINS_4gemm6kernel15Rank2KUniversalINS1_11threadblock13MmaMultistageINS1_9GemmShapeILi128ELi64ELi16EEENS_9transform11threadblock28PredicatedTileAccessIteratorINS_11MatrixShapeILi128ELi16EEEdNS_6layout11ColumnMajorELi1ENS8_31PitchLinearWarpStripedThreadMapINS_16PitchLinearShapeILi128ELi16EEELi256ENSG_ILi16ELi2EEELi1EEENS_5ArrayIdLi1ELb1EEELb0ENSD_9NoPermuteEEENS9_25RegularTileAccessIteratorISC_dNSD_43ColumnMajorTensorOpMultiplicandCongruous64bELi1ESJ_Li8EEELNS_4arch14CacheOperation4KindE0ENSA_INSB_ILi16ELi64EEEdNSD_8RowMajorELi0ENSF_INSG_ILi64ELi16EEELi256ESI_Li1EEESL_Lb0ESM_EENSO_ISU_dNSD_40RowMajorTensorOpMultiplicandCongruous64bELi0ESX_Li8EEELST_0EdSV_NS4_9MmaPolicyINS1_4warp11MmaTensorOpINS6_ILi32ELi32ELi16EEEdSP_dSZ_dSV_NS12_17MmaTensorOpPolicyINSR_3MmaINS6_ILi8ELi8ELi4EEELi32EdSV_dSE_dSV_NSR_13OpMultiplyAddEEENSB_ILi1ELi1EEEEELi1ELb0EbEENSB_ILi0ELi0EEES1D_Li1EEELi3ELNS1_23SharedMemoryClearOptionE0EbEES1G_NS_8epilogue11threadblock8EpilogueIS7_S1C_Li1ENS1I_27PredicatedTileIteratorBlas3INS1I_26OutputTileOptimalThreadMapINS1I_15OutputTileShapeILi64ELi8ELi4ELi1ELi1EEENS1M_ILi1ELi4ELi1ELi1ELi4EEELi256ELi1ELi64EEEdLNS_8BlasModeE1EEENS1H_4warp24FragmentIteratorTensorOpIS14_S17_dNSK_IdLi2ELb1EEESV_EENS1S_20TileIteratorTensorOpIS14_S17_dSV_EENS1I_18SharedLoadIteratorINS1P_18CompactedThreadMapEdLi8EEENS1H_6thread17LinearCombinationIdLi1EddLNS21_9ScaleType4KindE0ELNS_15FloatRoundStyleE2EdEENSB_ILi0ELi4EEELi1ELi1EEENS4_30GemmIdentityThreadblockSwizzleILi1EEELNS_8FillModeE2ELS1Q_1EEEEEvNT_6ParamsE,"a",@progbits
	.sectionflags	@""
	.align	4
.nv.constant0._ZN7cutlass6KernelINS_4gemm6kernel15Rank2KUniversalINS1_11threadblock13MmaMultistageINS1_9GemmShapeILi128ELi64ELi16EEENS_9transform11threadblock28PredicatedTileAccessIteratorINS_11MatrixShapeILi128ELi16EEEdNS_6layout11ColumnMajorELi1ENS8_31PitchLinearWarpStripedThreadMapINS_16PitchLinearShapeILi128ELi16EEELi256ENSG_ILi16ELi2EEELi1EEENS_5ArrayIdLi1ELb1EEELb0ENSD_9NoPermuteEEENS9_25RegularTileAccessIteratorISC_dNSD_43ColumnMajorTensorOpMultiplicandCongruous64bELi1ESJ_Li8EEELNS_4arch14CacheOperation4KindE0ENSA_INSB_ILi16ELi64EEEdNSD_8RowMajorELi0ENSF_INSG_ILi64ELi16EEELi256ESI_Li1EEESL_Lb0ESM_EENSO_ISU_dNSD_40RowMajorTensorOpMultiplicandCongruous64bELi0ESX_Li8EEELST_0EdSV_NS4_9MmaPolicyINS1_4warp11MmaTensorOpINS6_ILi32ELi32ELi16EEEdSP_dSZ_dSV_NS12_17MmaTensorOpPolicyINSR_3MmaINS6_ILi8ELi8ELi4EEELi32EdSV_dSE_dSV_NSR_13OpMultiplyAddEEENSB_ILi1ELi1EEEEELi1ELb0EbEENSB_ILi0ELi0EEES1D_Li1EEELi3ELNS1_23SharedMemoryClearOptionE0EbEES1G_NS_8epilogue11threadblock8EpilogueIS7_S1C_Li1ENS1I_27PredicatedTileIteratorBlas3INS1I_26OutputTileOptimalThreadMapINS1I_15OutputTileShapeILi64ELi8ELi4ELi1ELi1EEENS1M_ILi1ELi4ELi1ELi1ELi4EEELi256ELi1ELi64EEEdLNS_8BlasModeE1EEENS1H_4warp24FragmentIteratorTensorOpIS14_S17_dNSK_IdLi2ELb1EEESV_EENS1S_20TileIteratorTensorOpIS14_S17_dSV_EENS1I_18SharedLoadIteratorINS1P_18CompactedThreadMapEdLi8EEENS1H_6thread17LinearCombinationIdLi1EddLNS21_9ScaleType4KindE0ELNS_15FloatRoundStyleE2EdEENSB_ILi0ELi4EEELi1ELi1EEENS4_30GemmIdentityThreadblockSwizzleILi1EEELNS_8FillModeE2ELS1Q_1EEEEEvNT_6ParamsE:
	.zero		1328


//--------------------- SYMBOLS --------------------------

	.type		.nv.reservedSmem.offset0,@object
	.size		.nv.reservedSmem.offset0,0x4
	.type		.nv.reservedSmem.cap,@object
	.size		.nv.reservedSmem.cap,0x4
